//
// Generated by NVIDIA NVVM Compiler
//
// Compiler Build ID: CL-36424714
// Cuda compilation tools, release 13.0, V13.0.88
// Based on NVVM 20.0.0
//

.version 9.0
.target sm_100
.address_size 64

	// .globl	_Z13mandel_kernelffffiiPi

.visible .entry _Z13mandel_kernelffffiiPi(
	.param .f32 _Z13mandel_kernelffffiiPi_param_0,
	.param .f32 _Z13mandel_kernelffffiiPi_param_1,
	.param .f32 _Z13mandel_kernelffffiiPi_param_2,
	.param .f32 _Z13mandel_kernelffffiiPi_param_3,
	.param .u32 _Z13mandel_kernelffffiiPi_param_4,
	.param .u32 _Z13mandel_kernelffffiiPi_param_5,
	.param .u64 .ptr .align 1 _Z13mandel_kernelffffiiPi_param_6
)
.maxntid 256
.minnctapersm 2
{
	.reg .pred 	%p<1315>;
	.reg .b32 	%r<1333>;
	.reg .b32 	%f<9146>;
	.reg .b64 	%rd<5>;

	ld.param.f32 	%f5217, [_Z13mandel_kernelffffiiPi_param_0];
	ld.param.f32 	%f5218, [_Z13mandel_kernelffffiiPi_param_1];
	ld.param.f32 	%f5219, [_Z13mandel_kernelffffiiPi_param_2];
	ld.param.f32 	%f5220, [_Z13mandel_kernelffffiiPi_param_3];
	ld.param.u32 	%r56, [_Z13mandel_kernelffffiiPi_param_4];
	ld.param.u32 	%r57, [_Z13mandel_kernelffffiiPi_param_5];
	ld.param.u64 	%rd1, [_Z13mandel_kernelffffiiPi_param_6];
	mov.u32 	%r58, %ntid.x;
	mov.u32 	%r59, %ctaid.x;
	mov.u32 	%r60, %tid.x;
	mad.lo.s32 	%r1, %r58, %r59, %r60;
	mov.u32 	%r61, %ntid.y;
	mov.u32 	%r62, %ctaid.y;
	mov.u32 	%r63, %tid.y;
	mad.lo.s32 	%r2, %r61, %r62, %r63;
	cvt.rn.f32.s32 	%f5221, %r1;
	fma.rn.f32 	%f1, %f5219, %f5221, %f5217;
	cvt.rn.f32.u32 	%f5222, %r2;
	fma.rn.f32 	%f2, %f5220, %f5222, %f5218;
	setp.gt.s32 	%p1, %r56, 9999;
	@%p1 bra 	$L__BB0_7;
	setp.eq.s32 	%p4, %r56, 256;
	@%p4 bra 	$L__BB0_43;
	setp.eq.s32 	%p5, %r56, 1000;
	@%p5 bra 	$L__BB0_300;
$L__BB0_3:
	setp.lt.s32 	%p1312, %r56, 1;
	mov.b32 	%r1332, 0;
	@%p1312 bra 	$L__BB0_1365;
	mov.b32 	%r1331, 0;
	mov.f32 	%f9144, %f2;
	mov.f32 	%f9145, %f1;
$L__BB0_5:
	mul.f32 	%f5213, %f9145, %f9145;
	mul.f32 	%f5214, %f9144, %f9144;
	add.f32 	%f9137, %f5213, %f5214;
	setp.gt.f32 	%p1313, %f9137, 0f40800000;
	mov.u32 	%r1332, %r1331;
	@%p1313 bra 	$L__BB0_1365;
	sub.f32 	%f9138, %f5213, %f5214;
	add.f32 	%f9139, %f9145, %f9145;
	add.f32 	%f9145, %f1, %f9138;
	fma.rn.f32 	%f9144, %f9139, %f9144, %f2;
	add.s32 	%r1331, %r1331, 1;
	setp.eq.s32 	%p1314, %r1331, %r56;
	mov.u32 	%r1332, %r56;
	@%p1314 bra 	$L__BB0_1365;
	bra.uni 	$L__BB0_5;
$L__BB0_7:
	setp.eq.s32 	%p2, %r56, 10000;
	@%p2 bra 	$L__BB0_1301;
	setp.ne.s32 	%p3, %r56, 100000;
	@%p3 bra 	$L__BB0_3;
	mov.b32 	%r5, 0;
	mov.f32 	%f9142, %f2;
	mov.f32 	%f9143, %f1;
$L__BB0_10:
	.pragma "nounroll";
	mul.f32 	%f5083, %f9143, %f9143;
	mul.f32 	%f5084, %f9142, %f9142;
	add.f32 	%f5223, %f5083, %f5084;
	setp.gt.f32 	%p6, %f5223, 0f40800000;
	mov.u32 	%r1332, %r5;
	@%p6 bra 	$L__BB0_1365;
	sub.f32 	%f5224, %f5083, %f5084;
	add.f32 	%f5225, %f9143, %f9143;
	add.f32 	%f5085, %f1, %f5224;
	fma.rn.f32 	%f5086, %f5225, %f9142, %f2;
	mul.f32 	%f5087, %f5085, %f5085;
	mul.f32 	%f5088, %f5086, %f5086;
	add.f32 	%f5226, %f5087, %f5088;
	setp.gt.f32 	%p7, %f5226, 0f40800000;
	@%p7 bra 	$L__BB0_1364;
	sub.f32 	%f5227, %f5087, %f5088;
	add.f32 	%f5228, %f5085, %f5085;
	add.f32 	%f5089, %f1, %f5227;
	fma.rn.f32 	%f5090, %f5228, %f5086, %f2;
	mul.f32 	%f5091, %f5089, %f5089;
	mul.f32 	%f5092, %f5090, %f5090;
	add.f32 	%f5229, %f5091, %f5092;
	setp.gt.f32 	%p8, %f5229, 0f40800000;
	@%p8 bra 	$L__BB0_1363;
	sub.f32 	%f5230, %f5091, %f5092;
	add.f32 	%f5231, %f5089, %f5089;
	add.f32 	%f5093, %f1, %f5230;
	fma.rn.f32 	%f5094, %f5231, %f5090, %f2;
	mul.f32 	%f5095, %f5093, %f5093;
	mul.f32 	%f5096, %f5094, %f5094;
	add.f32 	%f5232, %f5095, %f5096;
	setp.gt.f32 	%p9, %f5232, 0f40800000;
	@%p9 bra 	$L__BB0_1362;
	sub.f32 	%f5233, %f5095, %f5096;
	add.f32 	%f5234, %f5093, %f5093;
	add.f32 	%f5097, %f1, %f5233;
	fma.rn.f32 	%f5098, %f5234, %f5094, %f2;
	mul.f32 	%f5099, %f5097, %f5097;
	mul.f32 	%f5100, %f5098, %f5098;
	add.f32 	%f5235, %f5099, %f5100;
	setp.gt.f32 	%p10, %f5235, 0f40800000;
	@%p10 bra 	$L__BB0_1361;
	sub.f32 	%f5236, %f5099, %f5100;
	add.f32 	%f5237, %f5097, %f5097;
	add.f32 	%f5101, %f1, %f5236;
	fma.rn.f32 	%f5102, %f5237, %f5098, %f2;
	mul.f32 	%f5103, %f5101, %f5101;
	mul.f32 	%f5104, %f5102, %f5102;
	add.f32 	%f5238, %f5103, %f5104;
	setp.gt.f32 	%p11, %f5238, 0f40800000;
	@%p11 bra 	$L__BB0_1360;
	sub.f32 	%f5239, %f5103, %f5104;
	add.f32 	%f5240, %f5101, %f5101;
	add.f32 	%f5105, %f1, %f5239;
	fma.rn.f32 	%f5106, %f5240, %f5102, %f2;
	mul.f32 	%f5107, %f5105, %f5105;
	mul.f32 	%f5108, %f5106, %f5106;
	add.f32 	%f5241, %f5107, %f5108;
	setp.gt.f32 	%p12, %f5241, 0f40800000;
	@%p12 bra 	$L__BB0_1359;
	sub.f32 	%f5242, %f5107, %f5108;
	add.f32 	%f5243, %f5105, %f5105;
	add.f32 	%f5109, %f1, %f5242;
	fma.rn.f32 	%f5110, %f5243, %f5106, %f2;
	mul.f32 	%f5111, %f5109, %f5109;
	mul.f32 	%f5112, %f5110, %f5110;
	add.f32 	%f5244, %f5111, %f5112;
	setp.gt.f32 	%p13, %f5244, 0f40800000;
	@%p13 bra 	$L__BB0_1358;
	sub.f32 	%f5245, %f5111, %f5112;
	add.f32 	%f5246, %f5109, %f5109;
	add.f32 	%f5113, %f1, %f5245;
	fma.rn.f32 	%f5114, %f5246, %f5110, %f2;
	mul.f32 	%f5115, %f5113, %f5113;
	mul.f32 	%f5116, %f5114, %f5114;
	add.f32 	%f5247, %f5115, %f5116;
	setp.gt.f32 	%p14, %f5247, 0f40800000;
	@%p14 bra 	$L__BB0_1357;
	sub.f32 	%f5248, %f5115, %f5116;
	add.f32 	%f5249, %f5113, %f5113;
	add.f32 	%f5117, %f1, %f5248;
	fma.rn.f32 	%f5118, %f5249, %f5114, %f2;
	mul.f32 	%f5119, %f5117, %f5117;
	mul.f32 	%f5120, %f5118, %f5118;
	add.f32 	%f5250, %f5119, %f5120;
	setp.gt.f32 	%p15, %f5250, 0f40800000;
	@%p15 bra 	$L__BB0_1356;
	sub.f32 	%f5251, %f5119, %f5120;
	add.f32 	%f5252, %f5117, %f5117;
	add.f32 	%f5121, %f1, %f5251;
	fma.rn.f32 	%f5122, %f5252, %f5118, %f2;
	mul.f32 	%f5123, %f5121, %f5121;
	mul.f32 	%f5124, %f5122, %f5122;
	add.f32 	%f5253, %f5123, %f5124;
	setp.gt.f32 	%p16, %f5253, 0f40800000;
	@%p16 bra 	$L__BB0_1355;
	sub.f32 	%f5254, %f5123, %f5124;
	add.f32 	%f5255, %f5121, %f5121;
	add.f32 	%f5125, %f1, %f5254;
	fma.rn.f32 	%f5126, %f5255, %f5122, %f2;
	mul.f32 	%f5127, %f5125, %f5125;
	mul.f32 	%f5128, %f5126, %f5126;
	add.f32 	%f5256, %f5127, %f5128;
	setp.gt.f32 	%p17, %f5256, 0f40800000;
	@%p17 bra 	$L__BB0_1354;
	sub.f32 	%f5257, %f5127, %f5128;
	add.f32 	%f5258, %f5125, %f5125;
	add.f32 	%f5129, %f1, %f5257;
	fma.rn.f32 	%f5130, %f5258, %f5126, %f2;
	mul.f32 	%f5131, %f5129, %f5129;
	mul.f32 	%f5132, %f5130, %f5130;
	add.f32 	%f5259, %f5131, %f5132;
	setp.gt.f32 	%p18, %f5259, 0f40800000;
	@%p18 bra 	$L__BB0_1353;
	sub.f32 	%f5260, %f5131, %f5132;
	add.f32 	%f5261, %f5129, %f5129;
	add.f32 	%f5133, %f1, %f5260;
	fma.rn.f32 	%f5134, %f5261, %f5130, %f2;
	mul.f32 	%f5135, %f5133, %f5133;
	mul.f32 	%f5136, %f5134, %f5134;
	add.f32 	%f5262, %f5135, %f5136;
	setp.gt.f32 	%p19, %f5262, 0f40800000;
	@%p19 bra 	$L__BB0_1352;
	sub.f32 	%f5263, %f5135, %f5136;
	add.f32 	%f5264, %f5133, %f5133;
	add.f32 	%f5137, %f1, %f5263;
	fma.rn.f32 	%f5138, %f5264, %f5134, %f2;
	mul.f32 	%f5139, %f5137, %f5137;
	mul.f32 	%f5140, %f5138, %f5138;
	add.f32 	%f5265, %f5139, %f5140;
	setp.gt.f32 	%p20, %f5265, 0f40800000;
	@%p20 bra 	$L__BB0_1351;
	sub.f32 	%f5266, %f5139, %f5140;
	add.f32 	%f5267, %f5137, %f5137;
	add.f32 	%f5141, %f1, %f5266;
	fma.rn.f32 	%f5142, %f5267, %f5138, %f2;
	mul.f32 	%f5143, %f5141, %f5141;
	mul.f32 	%f5144, %f5142, %f5142;
	add.f32 	%f5268, %f5143, %f5144;
	setp.gt.f32 	%p21, %f5268, 0f40800000;
	@%p21 bra 	$L__BB0_1350;
	sub.f32 	%f5269, %f5143, %f5144;
	add.f32 	%f5270, %f5141, %f5141;
	add.f32 	%f5145, %f1, %f5269;
	fma.rn.f32 	%f5146, %f5270, %f5142, %f2;
	mul.f32 	%f5147, %f5145, %f5145;
	mul.f32 	%f5148, %f5146, %f5146;
	add.f32 	%f5271, %f5147, %f5148;
	setp.gt.f32 	%p22, %f5271, 0f40800000;
	@%p22 bra 	$L__BB0_1349;
	sub.f32 	%f5272, %f5147, %f5148;
	add.f32 	%f5273, %f5145, %f5145;
	add.f32 	%f5149, %f1, %f5272;
	fma.rn.f32 	%f5150, %f5273, %f5146, %f2;
	mul.f32 	%f5151, %f5149, %f5149;
	mul.f32 	%f5152, %f5150, %f5150;
	add.f32 	%f5274, %f5151, %f5152;
	setp.gt.f32 	%p23, %f5274, 0f40800000;
	@%p23 bra 	$L__BB0_1348;
	sub.f32 	%f5275, %f5151, %f5152;
	add.f32 	%f5276, %f5149, %f5149;
	add.f32 	%f5153, %f1, %f5275;
	fma.rn.f32 	%f5154, %f5276, %f5150, %f2;
	mul.f32 	%f5155, %f5153, %f5153;
	mul.f32 	%f5156, %f5154, %f5154;
	add.f32 	%f5277, %f5155, %f5156;
	setp.gt.f32 	%p24, %f5277, 0f40800000;
	@%p24 bra 	$L__BB0_1347;
	sub.f32 	%f5278, %f5155, %f5156;
	add.f32 	%f5279, %f5153, %f5153;
	add.f32 	%f5157, %f1, %f5278;
	fma.rn.f32 	%f5158, %f5279, %f5154, %f2;
	mul.f32 	%f5159, %f5157, %f5157;
	mul.f32 	%f5160, %f5158, %f5158;
	add.f32 	%f5280, %f5159, %f5160;
	setp.gt.f32 	%p25, %f5280, 0f40800000;
	@%p25 bra 	$L__BB0_1346;
	sub.f32 	%f5281, %f5159, %f5160;
	add.f32 	%f5282, %f5157, %f5157;
	add.f32 	%f5161, %f1, %f5281;
	fma.rn.f32 	%f5162, %f5282, %f5158, %f2;
	mul.f32 	%f5163, %f5161, %f5161;
	mul.f32 	%f5164, %f5162, %f5162;
	add.f32 	%f5283, %f5163, %f5164;
	setp.gt.f32 	%p26, %f5283, 0f40800000;
	@%p26 bra 	$L__BB0_1345;
	sub.f32 	%f5284, %f5163, %f5164;
	add.f32 	%f5285, %f5161, %f5161;
	add.f32 	%f5165, %f1, %f5284;
	fma.rn.f32 	%f5166, %f5285, %f5162, %f2;
	mul.f32 	%f5167, %f5165, %f5165;
	mul.f32 	%f5168, %f5166, %f5166;
	add.f32 	%f5286, %f5167, %f5168;
	setp.gt.f32 	%p27, %f5286, 0f40800000;
	@%p27 bra 	$L__BB0_1344;
	sub.f32 	%f5287, %f5167, %f5168;
	add.f32 	%f5288, %f5165, %f5165;
	add.f32 	%f5169, %f1, %f5287;
	fma.rn.f32 	%f5170, %f5288, %f5166, %f2;
	mul.f32 	%f5171, %f5169, %f5169;
	mul.f32 	%f5172, %f5170, %f5170;
	add.f32 	%f5289, %f5171, %f5172;
	setp.gt.f32 	%p28, %f5289, 0f40800000;
	@%p28 bra 	$L__BB0_1343;
	sub.f32 	%f5290, %f5171, %f5172;
	add.f32 	%f5291, %f5169, %f5169;
	add.f32 	%f5173, %f1, %f5290;
	fma.rn.f32 	%f5174, %f5291, %f5170, %f2;
	mul.f32 	%f5175, %f5173, %f5173;
	mul.f32 	%f5176, %f5174, %f5174;
	add.f32 	%f5292, %f5175, %f5176;
	setp.gt.f32 	%p29, %f5292, 0f40800000;
	@%p29 bra 	$L__BB0_1342;
	sub.f32 	%f5293, %f5175, %f5176;
	add.f32 	%f5294, %f5173, %f5173;
	add.f32 	%f5177, %f1, %f5293;
	fma.rn.f32 	%f5178, %f5294, %f5174, %f2;
	mul.f32 	%f5179, %f5177, %f5177;
	mul.f32 	%f5180, %f5178, %f5178;
	add.f32 	%f5295, %f5179, %f5180;
	setp.gt.f32 	%p30, %f5295, 0f40800000;
	@%p30 bra 	$L__BB0_1341;
	sub.f32 	%f5296, %f5179, %f5180;
	add.f32 	%f5297, %f5177, %f5177;
	add.f32 	%f5181, %f1, %f5296;
	fma.rn.f32 	%f5182, %f5297, %f5178, %f2;
	mul.f32 	%f5183, %f5181, %f5181;
	mul.f32 	%f5184, %f5182, %f5182;
	add.f32 	%f5298, %f5183, %f5184;
	setp.gt.f32 	%p31, %f5298, 0f40800000;
	@%p31 bra 	$L__BB0_1340;
	sub.f32 	%f5299, %f5183, %f5184;
	add.f32 	%f5300, %f5181, %f5181;
	add.f32 	%f5185, %f1, %f5299;
	fma.rn.f32 	%f5186, %f5300, %f5182, %f2;
	mul.f32 	%f5187, %f5185, %f5185;
	mul.f32 	%f5188, %f5186, %f5186;
	add.f32 	%f5301, %f5187, %f5188;
	setp.gt.f32 	%p32, %f5301, 0f40800000;
	@%p32 bra 	$L__BB0_1339;
	sub.f32 	%f5302, %f5187, %f5188;
	add.f32 	%f5303, %f5185, %f5185;
	add.f32 	%f5189, %f1, %f5302;
	fma.rn.f32 	%f5190, %f5303, %f5186, %f2;
	mul.f32 	%f5191, %f5189, %f5189;
	mul.f32 	%f5192, %f5190, %f5190;
	add.f32 	%f5304, %f5191, %f5192;
	setp.gt.f32 	%p33, %f5304, 0f40800000;
	@%p33 bra 	$L__BB0_1338;
	sub.f32 	%f5305, %f5191, %f5192;
	add.f32 	%f5306, %f5189, %f5189;
	add.f32 	%f5193, %f1, %f5305;
	fma.rn.f32 	%f5194, %f5306, %f5190, %f2;
	mul.f32 	%f5195, %f5193, %f5193;
	mul.f32 	%f5196, %f5194, %f5194;
	add.f32 	%f5307, %f5195, %f5196;
	setp.gt.f32 	%p34, %f5307, 0f40800000;
	@%p34 bra 	$L__BB0_1337;
	sub.f32 	%f5308, %f5195, %f5196;
	add.f32 	%f5309, %f5193, %f5193;
	add.f32 	%f5197, %f1, %f5308;
	fma.rn.f32 	%f5198, %f5309, %f5194, %f2;
	mul.f32 	%f5199, %f5197, %f5197;
	mul.f32 	%f5200, %f5198, %f5198;
	add.f32 	%f5310, %f5199, %f5200;
	setp.gt.f32 	%p35, %f5310, 0f40800000;
	@%p35 bra 	$L__BB0_1336;
	sub.f32 	%f5311, %f5199, %f5200;
	add.f32 	%f5312, %f5197, %f5197;
	add.f32 	%f5201, %f1, %f5311;
	fma.rn.f32 	%f5202, %f5312, %f5198, %f2;
	mul.f32 	%f5203, %f5201, %f5201;
	mul.f32 	%f5204, %f5202, %f5202;
	add.f32 	%f5313, %f5203, %f5204;
	setp.gt.f32 	%p36, %f5313, 0f40800000;
	@%p36 bra 	$L__BB0_1335;
	sub.f32 	%f5314, %f5203, %f5204;
	add.f32 	%f5315, %f5201, %f5201;
	add.f32 	%f5205, %f1, %f5314;
	fma.rn.f32 	%f5206, %f5315, %f5202, %f2;
	mul.f32 	%f5207, %f5205, %f5205;
	mul.f32 	%f5208, %f5206, %f5206;
	add.f32 	%f5316, %f5207, %f5208;
	setp.gt.f32 	%p37, %f5316, 0f40800000;
	@%p37 bra 	$L__BB0_1334;
	sub.f32 	%f5317, %f5207, %f5208;
	add.f32 	%f5318, %f5205, %f5205;
	add.f32 	%f9143, %f1, %f5317;
	fma.rn.f32 	%f9142, %f5318, %f5206, %f2;
	add.s32 	%r5, %r5, 32;
	setp.eq.s32 	%p38, %r5, 100000;
	mov.b32 	%r1332, 100000;
	@%p38 bra 	$L__BB0_1365;
	bra.uni 	$L__BB0_10;
$L__BB0_43:
	mul.f32 	%f3, %f1, %f1;
	mul.f32 	%f4, %f2, %f2;
	add.f32 	%f8368, %f3, %f4;
	setp.gt.f32 	%p1056, %f8368, 0f40800000;
	mov.b32 	%r1332, 0;
	@%p1056 bra 	$L__BB0_1365;
	sub.f32 	%f8369, %f3, %f4;
	add.f32 	%f8370, %f1, %f1;
	add.f32 	%f5, %f1, %f8369;
	fma.rn.f32 	%f6, %f8370, %f2, %f2;
	mul.f32 	%f7, %f5, %f5;
	mul.f32 	%f8, %f6, %f6;
	add.f32 	%f8371, %f7, %f8;
	setp.gt.f32 	%p1057, %f8371, 0f40800000;
	mov.b32 	%r1332, 1;
	@%p1057 bra 	$L__BB0_1365;
	sub.f32 	%f8372, %f7, %f8;
	add.f32 	%f8373, %f5, %f5;
	add.f32 	%f9, %f1, %f8372;
	fma.rn.f32 	%f10, %f8373, %f6, %f2;
	mul.f32 	%f11, %f9, %f9;
	mul.f32 	%f12, %f10, %f10;
	add.f32 	%f8374, %f11, %f12;
	setp.gt.f32 	%p1058, %f8374, 0f40800000;
	mov.b32 	%r1332, 2;
	@%p1058 bra 	$L__BB0_1365;
	sub.f32 	%f8375, %f11, %f12;
	add.f32 	%f8376, %f9, %f9;
	add.f32 	%f13, %f1, %f8375;
	fma.rn.f32 	%f14, %f8376, %f10, %f2;
	mul.f32 	%f15, %f13, %f13;
	mul.f32 	%f16, %f14, %f14;
	add.f32 	%f8377, %f15, %f16;
	setp.gt.f32 	%p1059, %f8377, 0f40800000;
	mov.b32 	%r1332, 3;
	@%p1059 bra 	$L__BB0_1365;
	sub.f32 	%f8378, %f15, %f16;
	add.f32 	%f8379, %f13, %f13;
	add.f32 	%f17, %f1, %f8378;
	fma.rn.f32 	%f18, %f8379, %f14, %f2;
	mul.f32 	%f19, %f17, %f17;
	mul.f32 	%f20, %f18, %f18;
	add.f32 	%f8380, %f19, %f20;
	setp.gt.f32 	%p1060, %f8380, 0f40800000;
	mov.b32 	%r1332, 4;
	@%p1060 bra 	$L__BB0_1365;
	sub.f32 	%f8381, %f19, %f20;
	add.f32 	%f8382, %f17, %f17;
	add.f32 	%f21, %f1, %f8381;
	fma.rn.f32 	%f22, %f8382, %f18, %f2;
	mul.f32 	%f23, %f21, %f21;
	mul.f32 	%f24, %f22, %f22;
	add.f32 	%f8383, %f23, %f24;
	setp.gt.f32 	%p1061, %f8383, 0f40800000;
	mov.b32 	%r1332, 5;
	@%p1061 bra 	$L__BB0_1365;
	sub.f32 	%f8384, %f23, %f24;
	add.f32 	%f8385, %f21, %f21;
	add.f32 	%f25, %f1, %f8384;
	fma.rn.f32 	%f26, %f8385, %f22, %f2;
	mul.f32 	%f27, %f25, %f25;
	mul.f32 	%f28, %f26, %f26;
	add.f32 	%f8386, %f27, %f28;
	setp.gt.f32 	%p1062, %f8386, 0f40800000;
	mov.b32 	%r1332, 6;
	@%p1062 bra 	$L__BB0_1365;
	sub.f32 	%f8387, %f27, %f28;
	add.f32 	%f8388, %f25, %f25;
	add.f32 	%f29, %f1, %f8387;
	fma.rn.f32 	%f30, %f8388, %f26, %f2;
	mul.f32 	%f31, %f29, %f29;
	mul.f32 	%f32, %f30, %f30;
	add.f32 	%f8389, %f31, %f32;
	setp.gt.f32 	%p1063, %f8389, 0f40800000;
	mov.b32 	%r1332, 7;
	@%p1063 bra 	$L__BB0_1365;
	sub.f32 	%f8390, %f31, %f32;
	add.f32 	%f8391, %f29, %f29;
	add.f32 	%f33, %f1, %f8390;
	fma.rn.f32 	%f34, %f8391, %f30, %f2;
	mul.f32 	%f35, %f33, %f33;
	mul.f32 	%f36, %f34, %f34;
	add.f32 	%f8392, %f35, %f36;
	setp.gt.f32 	%p1064, %f8392, 0f40800000;
	mov.b32 	%r1332, 8;
	@%p1064 bra 	$L__BB0_1365;
	sub.f32 	%f8393, %f35, %f36;
	add.f32 	%f8394, %f33, %f33;
	add.f32 	%f37, %f1, %f8393;
	fma.rn.f32 	%f38, %f8394, %f34, %f2;
	mul.f32 	%f39, %f37, %f37;
	mul.f32 	%f40, %f38, %f38;
	add.f32 	%f8395, %f39, %f40;
	setp.gt.f32 	%p1065, %f8395, 0f40800000;
	mov.b32 	%r1332, 9;
	@%p1065 bra 	$L__BB0_1365;
	sub.f32 	%f8396, %f39, %f40;
	add.f32 	%f8397, %f37, %f37;
	add.f32 	%f41, %f1, %f8396;
	fma.rn.f32 	%f42, %f8397, %f38, %f2;
	mul.f32 	%f43, %f41, %f41;
	mul.f32 	%f44, %f42, %f42;
	add.f32 	%f8398, %f43, %f44;
	setp.gt.f32 	%p1066, %f8398, 0f40800000;
	mov.b32 	%r1332, 10;
	@%p1066 bra 	$L__BB0_1365;
	sub.f32 	%f8399, %f43, %f44;
	add.f32 	%f8400, %f41, %f41;
	add.f32 	%f45, %f1, %f8399;
	fma.rn.f32 	%f46, %f8400, %f42, %f2;
	mul.f32 	%f47, %f45, %f45;
	mul.f32 	%f48, %f46, %f46;
	add.f32 	%f8401, %f47, %f48;
	setp.gt.f32 	%p1067, %f8401, 0f40800000;
	mov.b32 	%r1332, 11;
	@%p1067 bra 	$L__BB0_1365;
	sub.f32 	%f8402, %f47, %f48;
	add.f32 	%f8403, %f45, %f45;
	add.f32 	%f49, %f1, %f8402;
	fma.rn.f32 	%f50, %f8403, %f46, %f2;
	mul.f32 	%f51, %f49, %f49;
	mul.f32 	%f52, %f50, %f50;
	add.f32 	%f8404, %f51, %f52;
	setp.gt.f32 	%p1068, %f8404, 0f40800000;
	mov.b32 	%r1332, 12;
	@%p1068 bra 	$L__BB0_1365;
	sub.f32 	%f8405, %f51, %f52;
	add.f32 	%f8406, %f49, %f49;
	add.f32 	%f53, %f1, %f8405;
	fma.rn.f32 	%f54, %f8406, %f50, %f2;
	mul.f32 	%f55, %f53, %f53;
	mul.f32 	%f56, %f54, %f54;
	add.f32 	%f8407, %f55, %f56;
	setp.gt.f32 	%p1069, %f8407, 0f40800000;
	mov.b32 	%r1332, 13;
	@%p1069 bra 	$L__BB0_1365;
	sub.f32 	%f8408, %f55, %f56;
	add.f32 	%f8409, %f53, %f53;
	add.f32 	%f57, %f1, %f8408;
	fma.rn.f32 	%f58, %f8409, %f54, %f2;
	mul.f32 	%f59, %f57, %f57;
	mul.f32 	%f60, %f58, %f58;
	add.f32 	%f8410, %f59, %f60;
	setp.gt.f32 	%p1070, %f8410, 0f40800000;
	mov.b32 	%r1332, 14;
	@%p1070 bra 	$L__BB0_1365;
	sub.f32 	%f8411, %f59, %f60;
	add.f32 	%f8412, %f57, %f57;
	add.f32 	%f61, %f1, %f8411;
	fma.rn.f32 	%f62, %f8412, %f58, %f2;
	mul.f32 	%f63, %f61, %f61;
	mul.f32 	%f64, %f62, %f62;
	add.f32 	%f8413, %f63, %f64;
	setp.gt.f32 	%p1071, %f8413, 0f40800000;
	mov.b32 	%r1332, 15;
	@%p1071 bra 	$L__BB0_1365;
	sub.f32 	%f8414, %f63, %f64;
	add.f32 	%f8415, %f61, %f61;
	add.f32 	%f65, %f1, %f8414;
	fma.rn.f32 	%f66, %f8415, %f62, %f2;
	mul.f32 	%f67, %f65, %f65;
	mul.f32 	%f68, %f66, %f66;
	add.f32 	%f8416, %f67, %f68;
	setp.gt.f32 	%p1072, %f8416, 0f40800000;
	mov.b32 	%r1332, 16;
	@%p1072 bra 	$L__BB0_1365;
	sub.f32 	%f8417, %f67, %f68;
	add.f32 	%f8418, %f65, %f65;
	add.f32 	%f69, %f1, %f8417;
	fma.rn.f32 	%f70, %f8418, %f66, %f2;
	mul.f32 	%f71, %f69, %f69;
	mul.f32 	%f72, %f70, %f70;
	add.f32 	%f8419, %f71, %f72;
	setp.gt.f32 	%p1073, %f8419, 0f40800000;
	mov.b32 	%r1332, 17;
	@%p1073 bra 	$L__BB0_1365;
	sub.f32 	%f8420, %f71, %f72;
	add.f32 	%f8421, %f69, %f69;
	add.f32 	%f73, %f1, %f8420;
	fma.rn.f32 	%f74, %f8421, %f70, %f2;
	mul.f32 	%f75, %f73, %f73;
	mul.f32 	%f76, %f74, %f74;
	add.f32 	%f8422, %f75, %f76;
	setp.gt.f32 	%p1074, %f8422, 0f40800000;
	mov.b32 	%r1332, 18;
	@%p1074 bra 	$L__BB0_1365;
	sub.f32 	%f8423, %f75, %f76;
	add.f32 	%f8424, %f73, %f73;
	add.f32 	%f77, %f1, %f8423;
	fma.rn.f32 	%f78, %f8424, %f74, %f2;
	mul.f32 	%f79, %f77, %f77;
	mul.f32 	%f80, %f78, %f78;
	add.f32 	%f8425, %f79, %f80;
	setp.gt.f32 	%p1075, %f8425, 0f40800000;
	mov.b32 	%r1332, 19;
	@%p1075 bra 	$L__BB0_1365;
	sub.f32 	%f8426, %f79, %f80;
	add.f32 	%f8427, %f77, %f77;
	add.f32 	%f81, %f1, %f8426;
	fma.rn.f32 	%f82, %f8427, %f78, %f2;
	mul.f32 	%f83, %f81, %f81;
	mul.f32 	%f84, %f82, %f82;
	add.f32 	%f8428, %f83, %f84;
	setp.gt.f32 	%p1076, %f8428, 0f40800000;
	mov.b32 	%r1332, 20;
	@%p1076 bra 	$L__BB0_1365;
	sub.f32 	%f8429, %f83, %f84;
	add.f32 	%f8430, %f81, %f81;
	add.f32 	%f85, %f1, %f8429;
	fma.rn.f32 	%f86, %f8430, %f82, %f2;
	mul.f32 	%f87, %f85, %f85;
	mul.f32 	%f88, %f86, %f86;
	add.f32 	%f8431, %f87, %f88;
	setp.gt.f32 	%p1077, %f8431, 0f40800000;
	mov.b32 	%r1332, 21;
	@%p1077 bra 	$L__BB0_1365;
	sub.f32 	%f8432, %f87, %f88;
	add.f32 	%f8433, %f85, %f85;
	add.f32 	%f89, %f1, %f8432;
	fma.rn.f32 	%f90, %f8433, %f86, %f2;
	mul.f32 	%f91, %f89, %f89;
	mul.f32 	%f92, %f90, %f90;
	add.f32 	%f8434, %f91, %f92;
	setp.gt.f32 	%p1078, %f8434, 0f40800000;
	mov.b32 	%r1332, 22;
	@%p1078 bra 	$L__BB0_1365;
	sub.f32 	%f8435, %f91, %f92;
	add.f32 	%f8436, %f89, %f89;
	add.f32 	%f93, %f1, %f8435;
	fma.rn.f32 	%f94, %f8436, %f90, %f2;
	mul.f32 	%f95, %f93, %f93;
	mul.f32 	%f96, %f94, %f94;
	add.f32 	%f8437, %f95, %f96;
	setp.gt.f32 	%p1079, %f8437, 0f40800000;
	mov.b32 	%r1332, 23;
	@%p1079 bra 	$L__BB0_1365;
	sub.f32 	%f8438, %f95, %f96;
	add.f32 	%f8439, %f93, %f93;
	add.f32 	%f97, %f1, %f8438;
	fma.rn.f32 	%f98, %f8439, %f94, %f2;
	mul.f32 	%f99, %f97, %f97;
	mul.f32 	%f100, %f98, %f98;
	add.f32 	%f8440, %f99, %f100;
	setp.gt.f32 	%p1080, %f8440, 0f40800000;
	mov.b32 	%r1332, 24;
	@%p1080 bra 	$L__BB0_1365;
	sub.f32 	%f8441, %f99, %f100;
	add.f32 	%f8442, %f97, %f97;
	add.f32 	%f101, %f1, %f8441;
	fma.rn.f32 	%f102, %f8442, %f98, %f2;
	mul.f32 	%f103, %f101, %f101;
	mul.f32 	%f104, %f102, %f102;
	add.f32 	%f8443, %f103, %f104;
	setp.gt.f32 	%p1081, %f8443, 0f40800000;
	mov.b32 	%r1332, 25;
	@%p1081 bra 	$L__BB0_1365;
	sub.f32 	%f8444, %f103, %f104;
	add.f32 	%f8445, %f101, %f101;
	add.f32 	%f105, %f1, %f8444;
	fma.rn.f32 	%f106, %f8445, %f102, %f2;
	mul.f32 	%f107, %f105, %f105;
	mul.f32 	%f108, %f106, %f106;
	add.f32 	%f8446, %f107, %f108;
	setp.gt.f32 	%p1082, %f8446, 0f40800000;
	mov.b32 	%r1332, 26;
	@%p1082 bra 	$L__BB0_1365;
	sub.f32 	%f8447, %f107, %f108;
	add.f32 	%f8448, %f105, %f105;
	add.f32 	%f109, %f1, %f8447;
	fma.rn.f32 	%f110, %f8448, %f106, %f2;
	mul.f32 	%f111, %f109, %f109;
	mul.f32 	%f112, %f110, %f110;
	add.f32 	%f8449, %f111, %f112;
	setp.gt.f32 	%p1083, %f8449, 0f40800000;
	mov.b32 	%r1332, 27;
	@%p1083 bra 	$L__BB0_1365;
	sub.f32 	%f8450, %f111, %f112;
	add.f32 	%f8451, %f109, %f109;
	add.f32 	%f113, %f1, %f8450;
	fma.rn.f32 	%f114, %f8451, %f110, %f2;
	mul.f32 	%f115, %f113, %f113;
	mul.f32 	%f116, %f114, %f114;
	add.f32 	%f8452, %f115, %f116;
	setp.gt.f32 	%p1084, %f8452, 0f40800000;
	mov.b32 	%r1332, 28;
	@%p1084 bra 	$L__BB0_1365;
	sub.f32 	%f8453, %f115, %f116;
	add.f32 	%f8454, %f113, %f113;
	add.f32 	%f117, %f1, %f8453;
	fma.rn.f32 	%f118, %f8454, %f114, %f2;
	mul.f32 	%f119, %f117, %f117;
	mul.f32 	%f120, %f118, %f118;
	add.f32 	%f8455, %f119, %f120;
	setp.gt.f32 	%p1085, %f8455, 0f40800000;
	mov.b32 	%r1332, 29;
	@%p1085 bra 	$L__BB0_1365;
	sub.f32 	%f8456, %f119, %f120;
	add.f32 	%f8457, %f117, %f117;
	add.f32 	%f121, %f1, %f8456;
	fma.rn.f32 	%f122, %f8457, %f118, %f2;
	mul.f32 	%f123, %f121, %f121;
	mul.f32 	%f124, %f122, %f122;
	add.f32 	%f8458, %f123, %f124;
	setp.gt.f32 	%p1086, %f8458, 0f40800000;
	mov.b32 	%r1332, 30;
	@%p1086 bra 	$L__BB0_1365;
	sub.f32 	%f8459, %f123, %f124;
	add.f32 	%f8460, %f121, %f121;
	add.f32 	%f125, %f1, %f8459;
	fma.rn.f32 	%f126, %f8460, %f122, %f2;
	mul.f32 	%f127, %f125, %f125;
	mul.f32 	%f128, %f126, %f126;
	add.f32 	%f8461, %f127, %f128;
	setp.gt.f32 	%p1087, %f8461, 0f40800000;
	mov.b32 	%r1332, 31;
	@%p1087 bra 	$L__BB0_1365;
	sub.f32 	%f8462, %f127, %f128;
	add.f32 	%f8463, %f125, %f125;
	add.f32 	%f129, %f1, %f8462;
	fma.rn.f32 	%f130, %f8463, %f126, %f2;
	mul.f32 	%f131, %f129, %f129;
	mul.f32 	%f132, %f130, %f130;
	add.f32 	%f8464, %f131, %f132;
	setp.gt.f32 	%p1088, %f8464, 0f40800000;
	mov.b32 	%r1332, 32;
	@%p1088 bra 	$L__BB0_1365;
	sub.f32 	%f8465, %f131, %f132;
	add.f32 	%f8466, %f129, %f129;
	add.f32 	%f133, %f1, %f8465;
	fma.rn.f32 	%f134, %f8466, %f130, %f2;
	mul.f32 	%f135, %f133, %f133;
	mul.f32 	%f136, %f134, %f134;
	add.f32 	%f8467, %f135, %f136;
	setp.gt.f32 	%p1089, %f8467, 0f40800000;
	mov.b32 	%r1332, 33;
	@%p1089 bra 	$L__BB0_1365;
	sub.f32 	%f8468, %f135, %f136;
	add.f32 	%f8469, %f133, %f133;
	add.f32 	%f137, %f1, %f8468;
	fma.rn.f32 	%f138, %f8469, %f134, %f2;
	mul.f32 	%f139, %f137, %f137;
	mul.f32 	%f140, %f138, %f138;
	add.f32 	%f8470, %f139, %f140;
	setp.gt.f32 	%p1090, %f8470, 0f40800000;
	mov.b32 	%r1332, 34;
	@%p1090 bra 	$L__BB0_1365;
	sub.f32 	%f8471, %f139, %f140;
	add.f32 	%f8472, %f137, %f137;
	add.f32 	%f141, %f1, %f8471;
	fma.rn.f32 	%f142, %f8472, %f138, %f2;
	mul.f32 	%f143, %f141, %f141;
	mul.f32 	%f144, %f142, %f142;
	add.f32 	%f8473, %f143, %f144;
	setp.gt.f32 	%p1091, %f8473, 0f40800000;
	mov.b32 	%r1332, 35;
	@%p1091 bra 	$L__BB0_1365;
	sub.f32 	%f8474, %f143, %f144;
	add.f32 	%f8475, %f141, %f141;
	add.f32 	%f145, %f1, %f8474;
	fma.rn.f32 	%f146, %f8475, %f142, %f2;
	mul.f32 	%f147, %f145, %f145;
	mul.f32 	%f148, %f146, %f146;
	add.f32 	%f8476, %f147, %f148;
	setp.gt.f32 	%p1092, %f8476, 0f40800000;
	mov.b32 	%r1332, 36;
	@%p1092 bra 	$L__BB0_1365;
	sub.f32 	%f8477, %f147, %f148;
	add.f32 	%f8478, %f145, %f145;
	add.f32 	%f149, %f1, %f8477;
	fma.rn.f32 	%f150, %f8478, %f146, %f2;
	mul.f32 	%f151, %f149, %f149;
	mul.f32 	%f152, %f150, %f150;
	add.f32 	%f8479, %f151, %f152;
	setp.gt.f32 	%p1093, %f8479, 0f40800000;
	mov.b32 	%r1332, 37;
	@%p1093 bra 	$L__BB0_1365;
	sub.f32 	%f8480, %f151, %f152;
	add.f32 	%f8481, %f149, %f149;
	add.f32 	%f153, %f1, %f8480;
	fma.rn.f32 	%f154, %f8481, %f150, %f2;
	mul.f32 	%f155, %f153, %f153;
	mul.f32 	%f156, %f154, %f154;
	add.f32 	%f8482, %f155, %f156;
	setp.gt.f32 	%p1094, %f8482, 0f40800000;
	mov.b32 	%r1332, 38;
	@%p1094 bra 	$L__BB0_1365;
	sub.f32 	%f8483, %f155, %f156;
	add.f32 	%f8484, %f153, %f153;
	add.f32 	%f157, %f1, %f8483;
	fma.rn.f32 	%f158, %f8484, %f154, %f2;
	mul.f32 	%f159, %f157, %f157;
	mul.f32 	%f160, %f158, %f158;
	add.f32 	%f8485, %f159, %f160;
	setp.gt.f32 	%p1095, %f8485, 0f40800000;
	mov.b32 	%r1332, 39;
	@%p1095 bra 	$L__BB0_1365;
	sub.f32 	%f8486, %f159, %f160;
	add.f32 	%f8487, %f157, %f157;
	add.f32 	%f161, %f1, %f8486;
	fma.rn.f32 	%f162, %f8487, %f158, %f2;
	mul.f32 	%f163, %f161, %f161;
	mul.f32 	%f164, %f162, %f162;
	add.f32 	%f8488, %f163, %f164;
	setp.gt.f32 	%p1096, %f8488, 0f40800000;
	mov.b32 	%r1332, 40;
	@%p1096 bra 	$L__BB0_1365;
	sub.f32 	%f8489, %f163, %f164;
	add.f32 	%f8490, %f161, %f161;
	add.f32 	%f165, %f1, %f8489;
	fma.rn.f32 	%f166, %f8490, %f162, %f2;
	mul.f32 	%f167, %f165, %f165;
	mul.f32 	%f168, %f166, %f166;
	add.f32 	%f8491, %f167, %f168;
	setp.gt.f32 	%p1097, %f8491, 0f40800000;
	mov.b32 	%r1332, 41;
	@%p1097 bra 	$L__BB0_1365;
	sub.f32 	%f8492, %f167, %f168;
	add.f32 	%f8493, %f165, %f165;
	add.f32 	%f169, %f1, %f8492;
	fma.rn.f32 	%f170, %f8493, %f166, %f2;
	mul.f32 	%f171, %f169, %f169;
	mul.f32 	%f172, %f170, %f170;
	add.f32 	%f8494, %f171, %f172;
	setp.gt.f32 	%p1098, %f8494, 0f40800000;
	mov.b32 	%r1332, 42;
	@%p1098 bra 	$L__BB0_1365;
	sub.f32 	%f8495, %f171, %f172;
	add.f32 	%f8496, %f169, %f169;
	add.f32 	%f173, %f1, %f8495;
	fma.rn.f32 	%f174, %f8496, %f170, %f2;
	mul.f32 	%f175, %f173, %f173;
	mul.f32 	%f176, %f174, %f174;
	add.f32 	%f8497, %f175, %f176;
	setp.gt.f32 	%p1099, %f8497, 0f40800000;
	mov.b32 	%r1332, 43;
	@%p1099 bra 	$L__BB0_1365;
	sub.f32 	%f8498, %f175, %f176;
	add.f32 	%f8499, %f173, %f173;
	add.f32 	%f177, %f1, %f8498;
	fma.rn.f32 	%f178, %f8499, %f174, %f2;
	mul.f32 	%f179, %f177, %f177;
	mul.f32 	%f180, %f178, %f178;
	add.f32 	%f8500, %f179, %f180;
	setp.gt.f32 	%p1100, %f8500, 0f40800000;
	mov.b32 	%r1332, 44;
	@%p1100 bra 	$L__BB0_1365;
	sub.f32 	%f8501, %f179, %f180;
	add.f32 	%f8502, %f177, %f177;
	add.f32 	%f181, %f1, %f8501;
	fma.rn.f32 	%f182, %f8502, %f178, %f2;
	mul.f32 	%f183, %f181, %f181;
	mul.f32 	%f184, %f182, %f182;
	add.f32 	%f8503, %f183, %f184;
	setp.gt.f32 	%p1101, %f8503, 0f40800000;
	mov.b32 	%r1332, 45;
	@%p1101 bra 	$L__BB0_1365;
	sub.f32 	%f8504, %f183, %f184;
	add.f32 	%f8505, %f181, %f181;
	add.f32 	%f185, %f1, %f8504;
	fma.rn.f32 	%f186, %f8505, %f182, %f2;
	mul.f32 	%f187, %f185, %f185;
	mul.f32 	%f188, %f186, %f186;
	add.f32 	%f8506, %f187, %f188;
	setp.gt.f32 	%p1102, %f8506, 0f40800000;
	mov.b32 	%r1332, 46;
	@%p1102 bra 	$L__BB0_1365;
	sub.f32 	%f8507, %f187, %f188;
	add.f32 	%f8508, %f185, %f185;
	add.f32 	%f189, %f1, %f8507;
	fma.rn.f32 	%f190, %f8508, %f186, %f2;
	mul.f32 	%f191, %f189, %f189;
	mul.f32 	%f192, %f190, %f190;
	add.f32 	%f8509, %f191, %f192;
	setp.gt.f32 	%p1103, %f8509, 0f40800000;
	mov.b32 	%r1332, 47;
	@%p1103 bra 	$L__BB0_1365;
	sub.f32 	%f8510, %f191, %f192;
	add.f32 	%f8511, %f189, %f189;
	add.f32 	%f193, %f1, %f8510;
	fma.rn.f32 	%f194, %f8511, %f190, %f2;
	mul.f32 	%f195, %f193, %f193;
	mul.f32 	%f196, %f194, %f194;
	add.f32 	%f8512, %f195, %f196;
	setp.gt.f32 	%p1104, %f8512, 0f40800000;
	mov.b32 	%r1332, 48;
	@%p1104 bra 	$L__BB0_1365;
	sub.f32 	%f8513, %f195, %f196;
	add.f32 	%f8514, %f193, %f193;
	add.f32 	%f197, %f1, %f8513;
	fma.rn.f32 	%f198, %f8514, %f194, %f2;
	mul.f32 	%f199, %f197, %f197;
	mul.f32 	%f200, %f198, %f198;
	add.f32 	%f8515, %f199, %f200;
	setp.gt.f32 	%p1105, %f8515, 0f40800000;
	mov.b32 	%r1332, 49;
	@%p1105 bra 	$L__BB0_1365;
	sub.f32 	%f8516, %f199, %f200;
	add.f32 	%f8517, %f197, %f197;
	add.f32 	%f201, %f1, %f8516;
	fma.rn.f32 	%f202, %f8517, %f198, %f2;
	mul.f32 	%f203, %f201, %f201;
	mul.f32 	%f204, %f202, %f202;
	add.f32 	%f8518, %f203, %f204;
	setp.gt.f32 	%p1106, %f8518, 0f40800000;
	mov.b32 	%r1332, 50;
	@%p1106 bra 	$L__BB0_1365;
	sub.f32 	%f8519, %f203, %f204;
	add.f32 	%f8520, %f201, %f201;
	add.f32 	%f205, %f1, %f8519;
	fma.rn.f32 	%f206, %f8520, %f202, %f2;
	mul.f32 	%f207, %f205, %f205;
	mul.f32 	%f208, %f206, %f206;
	add.f32 	%f8521, %f207, %f208;
	setp.gt.f32 	%p1107, %f8521, 0f40800000;
	mov.b32 	%r1332, 51;
	@%p1107 bra 	$L__BB0_1365;
	sub.f32 	%f8522, %f207, %f208;
	add.f32 	%f8523, %f205, %f205;
	add.f32 	%f209, %f1, %f8522;
	fma.rn.f32 	%f210, %f8523, %f206, %f2;
	mul.f32 	%f211, %f209, %f209;
	mul.f32 	%f212, %f210, %f210;
	add.f32 	%f8524, %f211, %f212;
	setp.gt.f32 	%p1108, %f8524, 0f40800000;
	mov.b32 	%r1332, 52;
	@%p1108 bra 	$L__BB0_1365;
	sub.f32 	%f8525, %f211, %f212;
	add.f32 	%f8526, %f209, %f209;
	add.f32 	%f213, %f1, %f8525;
	fma.rn.f32 	%f214, %f8526, %f210, %f2;
	mul.f32 	%f215, %f213, %f213;
	mul.f32 	%f216, %f214, %f214;
	add.f32 	%f8527, %f215, %f216;
	setp.gt.f32 	%p1109, %f8527, 0f40800000;
	mov.b32 	%r1332, 53;
	@%p1109 bra 	$L__BB0_1365;
	sub.f32 	%f8528, %f215, %f216;
	add.f32 	%f8529, %f213, %f213;
	add.f32 	%f217, %f1, %f8528;
	fma.rn.f32 	%f218, %f8529, %f214, %f2;
	mul.f32 	%f219, %f217, %f217;
	mul.f32 	%f220, %f218, %f218;
	add.f32 	%f8530, %f219, %f220;
	setp.gt.f32 	%p1110, %f8530, 0f40800000;
	mov.b32 	%r1332, 54;
	@%p1110 bra 	$L__BB0_1365;
	sub.f32 	%f8531, %f219, %f220;
	add.f32 	%f8532, %f217, %f217;
	add.f32 	%f221, %f1, %f8531;
	fma.rn.f32 	%f222, %f8532, %f218, %f2;
	mul.f32 	%f223, %f221, %f221;
	mul.f32 	%f224, %f222, %f222;
	add.f32 	%f8533, %f223, %f224;
	setp.gt.f32 	%p1111, %f8533, 0f40800000;
	mov.b32 	%r1332, 55;
	@%p1111 bra 	$L__BB0_1365;
	sub.f32 	%f8534, %f223, %f224;
	add.f32 	%f8535, %f221, %f221;
	add.f32 	%f225, %f1, %f8534;
	fma.rn.f32 	%f226, %f8535, %f222, %f2;
	mul.f32 	%f227, %f225, %f225;
	mul.f32 	%f228, %f226, %f226;
	add.f32 	%f8536, %f227, %f228;
	setp.gt.f32 	%p1112, %f8536, 0f40800000;
	mov.b32 	%r1332, 56;
	@%p1112 bra 	$L__BB0_1365;
	sub.f32 	%f8537, %f227, %f228;
	add.f32 	%f8538, %f225, %f225;
	add.f32 	%f229, %f1, %f8537;
	fma.rn.f32 	%f230, %f8538, %f226, %f2;
	mul.f32 	%f231, %f229, %f229;
	mul.f32 	%f232, %f230, %f230;
	add.f32 	%f8539, %f231, %f232;
	setp.gt.f32 	%p1113, %f8539, 0f40800000;
	mov.b32 	%r1332, 57;
	@%p1113 bra 	$L__BB0_1365;
	sub.f32 	%f8540, %f231, %f232;
	add.f32 	%f8541, %f229, %f229;
	add.f32 	%f233, %f1, %f8540;
	fma.rn.f32 	%f234, %f8541, %f230, %f2;
	mul.f32 	%f235, %f233, %f233;
	mul.f32 	%f236, %f234, %f234;
	add.f32 	%f8542, %f235, %f236;
	setp.gt.f32 	%p1114, %f8542, 0f40800000;
	mov.b32 	%r1332, 58;
	@%p1114 bra 	$L__BB0_1365;
	sub.f32 	%f8543, %f235, %f236;
	add.f32 	%f8544, %f233, %f233;
	add.f32 	%f237, %f1, %f8543;
	fma.rn.f32 	%f238, %f8544, %f234, %f2;
	mul.f32 	%f239, %f237, %f237;
	mul.f32 	%f240, %f238, %f238;
	add.f32 	%f8545, %f239, %f240;
	setp.gt.f32 	%p1115, %f8545, 0f40800000;
	mov.b32 	%r1332, 59;
	@%p1115 bra 	$L__BB0_1365;
	sub.f32 	%f8546, %f239, %f240;
	add.f32 	%f8547, %f237, %f237;
	add.f32 	%f241, %f1, %f8546;
	fma.rn.f32 	%f242, %f8547, %f238, %f2;
	mul.f32 	%f243, %f241, %f241;
	mul.f32 	%f244, %f242, %f242;
	add.f32 	%f8548, %f243, %f244;
	setp.gt.f32 	%p1116, %f8548, 0f40800000;
	mov.b32 	%r1332, 60;
	@%p1116 bra 	$L__BB0_1365;
	sub.f32 	%f8549, %f243, %f244;
	add.f32 	%f8550, %f241, %f241;
	add.f32 	%f245, %f1, %f8549;
	fma.rn.f32 	%f246, %f8550, %f242, %f2;
	mul.f32 	%f247, %f245, %f245;
	mul.f32 	%f248, %f246, %f246;
	add.f32 	%f8551, %f247, %f248;
	setp.gt.f32 	%p1117, %f8551, 0f40800000;
	mov.b32 	%r1332, 61;
	@%p1117 bra 	$L__BB0_1365;
	sub.f32 	%f8552, %f247, %f248;
	add.f32 	%f8553, %f245, %f245;
	add.f32 	%f249, %f1, %f8552;
	fma.rn.f32 	%f250, %f8553, %f246, %f2;
	mul.f32 	%f251, %f249, %f249;
	mul.f32 	%f252, %f250, %f250;
	add.f32 	%f8554, %f251, %f252;
	setp.gt.f32 	%p1118, %f8554, 0f40800000;
	mov.b32 	%r1332, 62;
	@%p1118 bra 	$L__BB0_1365;
	sub.f32 	%f8555, %f251, %f252;
	add.f32 	%f8556, %f249, %f249;
	add.f32 	%f253, %f1, %f8555;
	fma.rn.f32 	%f254, %f8556, %f250, %f2;
	mul.f32 	%f255, %f253, %f253;
	mul.f32 	%f256, %f254, %f254;
	add.f32 	%f8557, %f255, %f256;
	setp.gt.f32 	%p1119, %f8557, 0f40800000;
	mov.b32 	%r1332, 63;
	@%p1119 bra 	$L__BB0_1365;
	sub.f32 	%f8558, %f255, %f256;
	add.f32 	%f8559, %f253, %f253;
	add.f32 	%f257, %f1, %f8558;
	fma.rn.f32 	%f258, %f8559, %f254, %f2;
	mul.f32 	%f259, %f257, %f257;
	mul.f32 	%f260, %f258, %f258;
	add.f32 	%f8560, %f259, %f260;
	setp.gt.f32 	%p1120, %f8560, 0f40800000;
	mov.b32 	%r1332, 64;
	@%p1120 bra 	$L__BB0_1365;
	sub.f32 	%f8561, %f259, %f260;
	add.f32 	%f8562, %f257, %f257;
	add.f32 	%f261, %f1, %f8561;
	fma.rn.f32 	%f262, %f8562, %f258, %f2;
	mul.f32 	%f263, %f261, %f261;
	mul.f32 	%f264, %f262, %f262;
	add.f32 	%f8563, %f263, %f264;
	setp.gt.f32 	%p1121, %f8563, 0f40800000;
	mov.b32 	%r1332, 65;
	@%p1121 bra 	$L__BB0_1365;
	sub.f32 	%f8564, %f263, %f264;
	add.f32 	%f8565, %f261, %f261;
	add.f32 	%f265, %f1, %f8564;
	fma.rn.f32 	%f266, %f8565, %f262, %f2;
	mul.f32 	%f267, %f265, %f265;
	mul.f32 	%f268, %f266, %f266;
	add.f32 	%f8566, %f267, %f268;
	setp.gt.f32 	%p1122, %f8566, 0f40800000;
	mov.b32 	%r1332, 66;
	@%p1122 bra 	$L__BB0_1365;
	sub.f32 	%f8567, %f267, %f268;
	add.f32 	%f8568, %f265, %f265;
	add.f32 	%f269, %f1, %f8567;
	fma.rn.f32 	%f270, %f8568, %f266, %f2;
	mul.f32 	%f271, %f269, %f269;
	mul.f32 	%f272, %f270, %f270;
	add.f32 	%f8569, %f271, %f272;
	setp.gt.f32 	%p1123, %f8569, 0f40800000;
	mov.b32 	%r1332, 67;
	@%p1123 bra 	$L__BB0_1365;
	sub.f32 	%f8570, %f271, %f272;
	add.f32 	%f8571, %f269, %f269;
	add.f32 	%f273, %f1, %f8570;
	fma.rn.f32 	%f274, %f8571, %f270, %f2;
	mul.f32 	%f275, %f273, %f273;
	mul.f32 	%f276, %f274, %f274;
	add.f32 	%f8572, %f275, %f276;
	setp.gt.f32 	%p1124, %f8572, 0f40800000;
	mov.b32 	%r1332, 68;
	@%p1124 bra 	$L__BB0_1365;
	sub.f32 	%f8573, %f275, %f276;
	add.f32 	%f8574, %f273, %f273;
	add.f32 	%f277, %f1, %f8573;
	fma.rn.f32 	%f278, %f8574, %f274, %f2;
	mul.f32 	%f279, %f277, %f277;
	mul.f32 	%f280, %f278, %f278;
	add.f32 	%f8575, %f279, %f280;
	setp.gt.f32 	%p1125, %f8575, 0f40800000;
	mov.b32 	%r1332, 69;
	@%p1125 bra 	$L__BB0_1365;
	sub.f32 	%f8576, %f279, %f280;
	add.f32 	%f8577, %f277, %f277;
	add.f32 	%f281, %f1, %f8576;
	fma.rn.f32 	%f282, %f8577, %f278, %f2;
	mul.f32 	%f283, %f281, %f281;
	mul.f32 	%f284, %f282, %f282;
	add.f32 	%f8578, %f283, %f284;
	setp.gt.f32 	%p1126, %f8578, 0f40800000;
	mov.b32 	%r1332, 70;
	@%p1126 bra 	$L__BB0_1365;
	sub.f32 	%f8579, %f283, %f284;
	add.f32 	%f8580, %f281, %f281;
	add.f32 	%f285, %f1, %f8579;
	fma.rn.f32 	%f286, %f8580, %f282, %f2;
	mul.f32 	%f287, %f285, %f285;
	mul.f32 	%f288, %f286, %f286;
	add.f32 	%f8581, %f287, %f288;
	setp.gt.f32 	%p1127, %f8581, 0f40800000;
	mov.b32 	%r1332, 71;
	@%p1127 bra 	$L__BB0_1365;
	sub.f32 	%f8582, %f287, %f288;
	add.f32 	%f8583, %f285, %f285;
	add.f32 	%f289, %f1, %f8582;
	fma.rn.f32 	%f290, %f8583, %f286, %f2;
	mul.f32 	%f291, %f289, %f289;
	mul.f32 	%f292, %f290, %f290;
	add.f32 	%f8584, %f291, %f292;
	setp.gt.f32 	%p1128, %f8584, 0f40800000;
	mov.b32 	%r1332, 72;
	@%p1128 bra 	$L__BB0_1365;
	sub.f32 	%f8585, %f291, %f292;
	add.f32 	%f8586, %f289, %f289;
	add.f32 	%f293, %f1, %f8585;
	fma.rn.f32 	%f294, %f8586, %f290, %f2;
	mul.f32 	%f295, %f293, %f293;
	mul.f32 	%f296, %f294, %f294;
	add.f32 	%f8587, %f295, %f296;
	setp.gt.f32 	%p1129, %f8587, 0f40800000;
	mov.b32 	%r1332, 73;
	@%p1129 bra 	$L__BB0_1365;
	sub.f32 	%f8588, %f295, %f296;
	add.f32 	%f8589, %f293, %f293;
	add.f32 	%f297, %f1, %f8588;
	fma.rn.f32 	%f298, %f8589, %f294, %f2;
	mul.f32 	%f299, %f297, %f297;
	mul.f32 	%f300, %f298, %f298;
	add.f32 	%f8590, %f299, %f300;
	setp.gt.f32 	%p1130, %f8590, 0f40800000;
	mov.b32 	%r1332, 74;
	@%p1130 bra 	$L__BB0_1365;
	sub.f32 	%f8591, %f299, %f300;
	add.f32 	%f8592, %f297, %f297;
	add.f32 	%f301, %f1, %f8591;
	fma.rn.f32 	%f302, %f8592, %f298, %f2;
	mul.f32 	%f303, %f301, %f301;
	mul.f32 	%f304, %f302, %f302;
	add.f32 	%f8593, %f303, %f304;
	setp.gt.f32 	%p1131, %f8593, 0f40800000;
	mov.b32 	%r1332, 75;
	@%p1131 bra 	$L__BB0_1365;
	sub.f32 	%f8594, %f303, %f304;
	add.f32 	%f8595, %f301, %f301;
	add.f32 	%f305, %f1, %f8594;
	fma.rn.f32 	%f306, %f8595, %f302, %f2;
	mul.f32 	%f307, %f305, %f305;
	mul.f32 	%f308, %f306, %f306;
	add.f32 	%f8596, %f307, %f308;
	setp.gt.f32 	%p1132, %f8596, 0f40800000;
	mov.b32 	%r1332, 76;
	@%p1132 bra 	$L__BB0_1365;
	sub.f32 	%f8597, %f307, %f308;
	add.f32 	%f8598, %f305, %f305;
	add.f32 	%f309, %f1, %f8597;
	fma.rn.f32 	%f310, %f8598, %f306, %f2;
	mul.f32 	%f311, %f309, %f309;
	mul.f32 	%f312, %f310, %f310;
	add.f32 	%f8599, %f311, %f312;
	setp.gt.f32 	%p1133, %f8599, 0f40800000;
	mov.b32 	%r1332, 77;
	@%p1133 bra 	$L__BB0_1365;
	sub.f32 	%f8600, %f311, %f312;
	add.f32 	%f8601, %f309, %f309;
	add.f32 	%f313, %f1, %f8600;
	fma.rn.f32 	%f314, %f8601, %f310, %f2;
	mul.f32 	%f315, %f313, %f313;
	mul.f32 	%f316, %f314, %f314;
	add.f32 	%f8602, %f315, %f316;
	setp.gt.f32 	%p1134, %f8602, 0f40800000;
	mov.b32 	%r1332, 78;
	@%p1134 bra 	$L__BB0_1365;
	sub.f32 	%f8603, %f315, %f316;
	add.f32 	%f8604, %f313, %f313;
	add.f32 	%f317, %f1, %f8603;
	fma.rn.f32 	%f318, %f8604, %f314, %f2;
	mul.f32 	%f319, %f317, %f317;
	mul.f32 	%f320, %f318, %f318;
	add.f32 	%f8605, %f319, %f320;
	setp.gt.f32 	%p1135, %f8605, 0f40800000;
	mov.b32 	%r1332, 79;
	@%p1135 bra 	$L__BB0_1365;
	sub.f32 	%f8606, %f319, %f320;
	add.f32 	%f8607, %f317, %f317;
	add.f32 	%f321, %f1, %f8606;
	fma.rn.f32 	%f322, %f8607, %f318, %f2;
	mul.f32 	%f323, %f321, %f321;
	mul.f32 	%f324, %f322, %f322;
	add.f32 	%f8608, %f323, %f324;
	setp.gt.f32 	%p1136, %f8608, 0f40800000;
	mov.b32 	%r1332, 80;
	@%p1136 bra 	$L__BB0_1365;
	sub.f32 	%f8609, %f323, %f324;
	add.f32 	%f8610, %f321, %f321;
	add.f32 	%f325, %f1, %f8609;
	fma.rn.f32 	%f326, %f8610, %f322, %f2;
	mul.f32 	%f327, %f325, %f325;
	mul.f32 	%f328, %f326, %f326;
	add.f32 	%f8611, %f327, %f328;
	setp.gt.f32 	%p1137, %f8611, 0f40800000;
	mov.b32 	%r1332, 81;
	@%p1137 bra 	$L__BB0_1365;
	sub.f32 	%f8612, %f327, %f328;
	add.f32 	%f8613, %f325, %f325;
	add.f32 	%f329, %f1, %f8612;
	fma.rn.f32 	%f330, %f8613, %f326, %f2;
	mul.f32 	%f331, %f329, %f329;
	mul.f32 	%f332, %f330, %f330;
	add.f32 	%f8614, %f331, %f332;
	setp.gt.f32 	%p1138, %f8614, 0f40800000;
	mov.b32 	%r1332, 82;
	@%p1138 bra 	$L__BB0_1365;
	sub.f32 	%f8615, %f331, %f332;
	add.f32 	%f8616, %f329, %f329;
	add.f32 	%f333, %f1, %f8615;
	fma.rn.f32 	%f334, %f8616, %f330, %f2;
	mul.f32 	%f335, %f333, %f333;
	mul.f32 	%f336, %f334, %f334;
	add.f32 	%f8617, %f335, %f336;
	setp.gt.f32 	%p1139, %f8617, 0f40800000;
	mov.b32 	%r1332, 83;
	@%p1139 bra 	$L__BB0_1365;
	sub.f32 	%f8618, %f335, %f336;
	add.f32 	%f8619, %f333, %f333;
	add.f32 	%f337, %f1, %f8618;
	fma.rn.f32 	%f338, %f8619, %f334, %f2;
	mul.f32 	%f339, %f337, %f337;
	mul.f32 	%f340, %f338, %f338;
	add.f32 	%f8620, %f339, %f340;
	setp.gt.f32 	%p1140, %f8620, 0f40800000;
	mov.b32 	%r1332, 84;
	@%p1140 bra 	$L__BB0_1365;
	sub.f32 	%f8621, %f339, %f340;
	add.f32 	%f8622, %f337, %f337;
	add.f32 	%f341, %f1, %f8621;
	fma.rn.f32 	%f342, %f8622, %f338, %f2;
	mul.f32 	%f343, %f341, %f341;
	mul.f32 	%f344, %f342, %f342;
	add.f32 	%f8623, %f343, %f344;
	setp.gt.f32 	%p1141, %f8623, 0f40800000;
	mov.b32 	%r1332, 85;
	@%p1141 bra 	$L__BB0_1365;
	sub.f32 	%f8624, %f343, %f344;
	add.f32 	%f8625, %f341, %f341;
	add.f32 	%f345, %f1, %f8624;
	fma.rn.f32 	%f346, %f8625, %f342, %f2;
	mul.f32 	%f347, %f345, %f345;
	mul.f32 	%f348, %f346, %f346;
	add.f32 	%f8626, %f347, %f348;
	setp.gt.f32 	%p1142, %f8626, 0f40800000;
	mov.b32 	%r1332, 86;
	@%p1142 bra 	$L__BB0_1365;
	sub.f32 	%f8627, %f347, %f348;
	add.f32 	%f8628, %f345, %f345;
	add.f32 	%f349, %f1, %f8627;
	fma.rn.f32 	%f350, %f8628, %f346, %f2;
	mul.f32 	%f351, %f349, %f349;
	mul.f32 	%f352, %f350, %f350;
	add.f32 	%f8629, %f351, %f352;
	setp.gt.f32 	%p1143, %f8629, 0f40800000;
	mov.b32 	%r1332, 87;
	@%p1143 bra 	$L__BB0_1365;
	sub.f32 	%f8630, %f351, %f352;
	add.f32 	%f8631, %f349, %f349;
	add.f32 	%f353, %f1, %f8630;
	fma.rn.f32 	%f354, %f8631, %f350, %f2;
	mul.f32 	%f355, %f353, %f353;
	mul.f32 	%f356, %f354, %f354;
	add.f32 	%f8632, %f355, %f356;
	setp.gt.f32 	%p1144, %f8632, 0f40800000;
	mov.b32 	%r1332, 88;
	@%p1144 bra 	$L__BB0_1365;
	sub.f32 	%f8633, %f355, %f356;
	add.f32 	%f8634, %f353, %f353;
	add.f32 	%f357, %f1, %f8633;
	fma.rn.f32 	%f358, %f8634, %f354, %f2;
	mul.f32 	%f359, %f357, %f357;
	mul.f32 	%f360, %f358, %f358;
	add.f32 	%f8635, %f359, %f360;
	setp.gt.f32 	%p1145, %f8635, 0f40800000;
	mov.b32 	%r1332, 89;
	@%p1145 bra 	$L__BB0_1365;
	sub.f32 	%f8636, %f359, %f360;
	add.f32 	%f8637, %f357, %f357;
	add.f32 	%f361, %f1, %f8636;
	fma.rn.f32 	%f362, %f8637, %f358, %f2;
	mul.f32 	%f363, %f361, %f361;
	mul.f32 	%f364, %f362, %f362;
	add.f32 	%f8638, %f363, %f364;
	setp.gt.f32 	%p1146, %f8638, 0f40800000;
	mov.b32 	%r1332, 90;
	@%p1146 bra 	$L__BB0_1365;
	sub.f32 	%f8639, %f363, %f364;
	add.f32 	%f8640, %f361, %f361;
	add.f32 	%f365, %f1, %f8639;
	fma.rn.f32 	%f366, %f8640, %f362, %f2;
	mul.f32 	%f367, %f365, %f365;
	mul.f32 	%f368, %f366, %f366;
	add.f32 	%f8641, %f367, %f368;
	setp.gt.f32 	%p1147, %f8641, 0f40800000;
	mov.b32 	%r1332, 91;
	@%p1147 bra 	$L__BB0_1365;
	sub.f32 	%f8642, %f367, %f368;
	add.f32 	%f8643, %f365, %f365;
	add.f32 	%f369, %f1, %f8642;
	fma.rn.f32 	%f370, %f8643, %f366, %f2;
	mul.f32 	%f371, %f369, %f369;
	mul.f32 	%f372, %f370, %f370;
	add.f32 	%f8644, %f371, %f372;
	setp.gt.f32 	%p1148, %f8644, 0f40800000;
	mov.b32 	%r1332, 92;
	@%p1148 bra 	$L__BB0_1365;
	sub.f32 	%f8645, %f371, %f372;
	add.f32 	%f8646, %f369, %f369;
	add.f32 	%f373, %f1, %f8645;
	fma.rn.f32 	%f374, %f8646, %f370, %f2;
	mul.f32 	%f375, %f373, %f373;
	mul.f32 	%f376, %f374, %f374;
	add.f32 	%f8647, %f375, %f376;
	setp.gt.f32 	%p1149, %f8647, 0f40800000;
	mov.b32 	%r1332, 93;
	@%p1149 bra 	$L__BB0_1365;
	sub.f32 	%f8648, %f375, %f376;
	add.f32 	%f8649, %f373, %f373;
	add.f32 	%f377, %f1, %f8648;
	fma.rn.f32 	%f378, %f8649, %f374, %f2;
	mul.f32 	%f379, %f377, %f377;
	mul.f32 	%f380, %f378, %f378;
	add.f32 	%f8650, %f379, %f380;
	setp.gt.f32 	%p1150, %f8650, 0f40800000;
	mov.b32 	%r1332, 94;
	@%p1150 bra 	$L__BB0_1365;
	sub.f32 	%f8651, %f379, %f380;
	add.f32 	%f8652, %f377, %f377;
	add.f32 	%f381, %f1, %f8651;
	fma.rn.f32 	%f382, %f8652, %f378, %f2;
	mul.f32 	%f383, %f381, %f381;
	mul.f32 	%f384, %f382, %f382;
	add.f32 	%f8653, %f383, %f384;
	setp.gt.f32 	%p1151, %f8653, 0f40800000;
	mov.b32 	%r1332, 95;
	@%p1151 bra 	$L__BB0_1365;
	sub.f32 	%f8654, %f383, %f384;
	add.f32 	%f8655, %f381, %f381;
	add.f32 	%f385, %f1, %f8654;
	fma.rn.f32 	%f386, %f8655, %f382, %f2;
	mul.f32 	%f387, %f385, %f385;
	mul.f32 	%f388, %f386, %f386;
	add.f32 	%f8656, %f387, %f388;
	setp.gt.f32 	%p1152, %f8656, 0f40800000;
	mov.b32 	%r1332, 96;
	@%p1152 bra 	$L__BB0_1365;
	sub.f32 	%f8657, %f387, %f388;
	add.f32 	%f8658, %f385, %f385;
	add.f32 	%f389, %f1, %f8657;
	fma.rn.f32 	%f390, %f8658, %f386, %f2;
	mul.f32 	%f391, %f389, %f389;
	mul.f32 	%f392, %f390, %f390;
	add.f32 	%f8659, %f391, %f392;
	setp.gt.f32 	%p1153, %f8659, 0f40800000;
	mov.b32 	%r1332, 97;
	@%p1153 bra 	$L__BB0_1365;
	sub.f32 	%f8660, %f391, %f392;
	add.f32 	%f8661, %f389, %f389;
	add.f32 	%f393, %f1, %f8660;
	fma.rn.f32 	%f394, %f8661, %f390, %f2;
	mul.f32 	%f395, %f393, %f393;
	mul.f32 	%f396, %f394, %f394;
	add.f32 	%f8662, %f395, %f396;
	setp.gt.f32 	%p1154, %f8662, 0f40800000;
	mov.b32 	%r1332, 98;
	@%p1154 bra 	$L__BB0_1365;
	sub.f32 	%f8663, %f395, %f396;
	add.f32 	%f8664, %f393, %f393;
	add.f32 	%f397, %f1, %f8663;
	fma.rn.f32 	%f398, %f8664, %f394, %f2;
	mul.f32 	%f399, %f397, %f397;
	mul.f32 	%f400, %f398, %f398;
	add.f32 	%f8665, %f399, %f400;
	setp.gt.f32 	%p1155, %f8665, 0f40800000;
	mov.b32 	%r1332, 99;
	@%p1155 bra 	$L__BB0_1365;
	sub.f32 	%f8666, %f399, %f400;
	add.f32 	%f8667, %f397, %f397;
	add.f32 	%f401, %f1, %f8666;
	fma.rn.f32 	%f402, %f8667, %f398, %f2;
	mul.f32 	%f403, %f401, %f401;
	mul.f32 	%f404, %f402, %f402;
	add.f32 	%f8668, %f403, %f404;
	setp.gt.f32 	%p1156, %f8668, 0f40800000;
	mov.b32 	%r1332, 100;
	@%p1156 bra 	$L__BB0_1365;
	sub.f32 	%f8669, %f403, %f404;
	add.f32 	%f8670, %f401, %f401;
	add.f32 	%f405, %f1, %f8669;
	fma.rn.f32 	%f406, %f8670, %f402, %f2;
	mul.f32 	%f407, %f405, %f405;
	mul.f32 	%f408, %f406, %f406;
	add.f32 	%f8671, %f407, %f408;
	setp.gt.f32 	%p1157, %f8671, 0f40800000;
	mov.b32 	%r1332, 101;
	@%p1157 bra 	$L__BB0_1365;
	sub.f32 	%f8672, %f407, %f408;
	add.f32 	%f8673, %f405, %f405;
	add.f32 	%f409, %f1, %f8672;
	fma.rn.f32 	%f410, %f8673, %f406, %f2;
	mul.f32 	%f411, %f409, %f409;
	mul.f32 	%f412, %f410, %f410;
	add.f32 	%f8674, %f411, %f412;
	setp.gt.f32 	%p1158, %f8674, 0f40800000;
	mov.b32 	%r1332, 102;
	@%p1158 bra 	$L__BB0_1365;
	sub.f32 	%f8675, %f411, %f412;
	add.f32 	%f8676, %f409, %f409;
	add.f32 	%f413, %f1, %f8675;
	fma.rn.f32 	%f414, %f8676, %f410, %f2;
	mul.f32 	%f415, %f413, %f413;
	mul.f32 	%f416, %f414, %f414;
	add.f32 	%f8677, %f415, %f416;
	setp.gt.f32 	%p1159, %f8677, 0f40800000;
	mov.b32 	%r1332, 103;
	@%p1159 bra 	$L__BB0_1365;
	sub.f32 	%f8678, %f415, %f416;
	add.f32 	%f8679, %f413, %f413;
	add.f32 	%f417, %f1, %f8678;
	fma.rn.f32 	%f418, %f8679, %f414, %f2;
	mul.f32 	%f419, %f417, %f417;
	mul.f32 	%f420, %f418, %f418;
	add.f32 	%f8680, %f419, %f420;
	setp.gt.f32 	%p1160, %f8680, 0f40800000;
	mov.b32 	%r1332, 104;
	@%p1160 bra 	$L__BB0_1365;
	sub.f32 	%f8681, %f419, %f420;
	add.f32 	%f8682, %f417, %f417;
	add.f32 	%f421, %f1, %f8681;
	fma.rn.f32 	%f422, %f8682, %f418, %f2;
	mul.f32 	%f423, %f421, %f421;
	mul.f32 	%f424, %f422, %f422;
	add.f32 	%f8683, %f423, %f424;
	setp.gt.f32 	%p1161, %f8683, 0f40800000;
	mov.b32 	%r1332, 105;
	@%p1161 bra 	$L__BB0_1365;
	sub.f32 	%f8684, %f423, %f424;
	add.f32 	%f8685, %f421, %f421;
	add.f32 	%f425, %f1, %f8684;
	fma.rn.f32 	%f426, %f8685, %f422, %f2;
	mul.f32 	%f427, %f425, %f425;
	mul.f32 	%f428, %f426, %f426;
	add.f32 	%f8686, %f427, %f428;
	setp.gt.f32 	%p1162, %f8686, 0f40800000;
	mov.b32 	%r1332, 106;
	@%p1162 bra 	$L__BB0_1365;
	sub.f32 	%f8687, %f427, %f428;
	add.f32 	%f8688, %f425, %f425;
	add.f32 	%f429, %f1, %f8687;
	fma.rn.f32 	%f430, %f8688, %f426, %f2;
	mul.f32 	%f431, %f429, %f429;
	mul.f32 	%f432, %f430, %f430;
	add.f32 	%f8689, %f431, %f432;
	setp.gt.f32 	%p1163, %f8689, 0f40800000;
	mov.b32 	%r1332, 107;
	@%p1163 bra 	$L__BB0_1365;
	sub.f32 	%f8690, %f431, %f432;
	add.f32 	%f8691, %f429, %f429;
	add.f32 	%f433, %f1, %f8690;
	fma.rn.f32 	%f434, %f8691, %f430, %f2;
	mul.f32 	%f435, %f433, %f433;
	mul.f32 	%f436, %f434, %f434;
	add.f32 	%f8692, %f435, %f436;
	setp.gt.f32 	%p1164, %f8692, 0f40800000;
	mov.b32 	%r1332, 108;
	@%p1164 bra 	$L__BB0_1365;
	sub.f32 	%f8693, %f435, %f436;
	add.f32 	%f8694, %f433, %f433;
	add.f32 	%f437, %f1, %f8693;
	fma.rn.f32 	%f438, %f8694, %f434, %f2;
	mul.f32 	%f439, %f437, %f437;
	mul.f32 	%f440, %f438, %f438;
	add.f32 	%f8695, %f439, %f440;
	setp.gt.f32 	%p1165, %f8695, 0f40800000;
	mov.b32 	%r1332, 109;
	@%p1165 bra 	$L__BB0_1365;
	sub.f32 	%f8696, %f439, %f440;
	add.f32 	%f8697, %f437, %f437;
	add.f32 	%f441, %f1, %f8696;
	fma.rn.f32 	%f442, %f8697, %f438, %f2;
	mul.f32 	%f443, %f441, %f441;
	mul.f32 	%f444, %f442, %f442;
	add.f32 	%f8698, %f443, %f444;
	setp.gt.f32 	%p1166, %f8698, 0f40800000;
	mov.b32 	%r1332, 110;
	@%p1166 bra 	$L__BB0_1365;
	sub.f32 	%f8699, %f443, %f444;
	add.f32 	%f8700, %f441, %f441;
	add.f32 	%f445, %f1, %f8699;
	fma.rn.f32 	%f446, %f8700, %f442, %f2;
	mul.f32 	%f447, %f445, %f445;
	mul.f32 	%f448, %f446, %f446;
	add.f32 	%f8701, %f447, %f448;
	setp.gt.f32 	%p1167, %f8701, 0f40800000;
	mov.b32 	%r1332, 111;
	@%p1167 bra 	$L__BB0_1365;
	sub.f32 	%f8702, %f447, %f448;
	add.f32 	%f8703, %f445, %f445;
	add.f32 	%f449, %f1, %f8702;
	fma.rn.f32 	%f450, %f8703, %f446, %f2;
	mul.f32 	%f451, %f449, %f449;
	mul.f32 	%f452, %f450, %f450;
	add.f32 	%f8704, %f451, %f452;
	setp.gt.f32 	%p1168, %f8704, 0f40800000;
	mov.b32 	%r1332, 112;
	@%p1168 bra 	$L__BB0_1365;
	sub.f32 	%f8705, %f451, %f452;
	add.f32 	%f8706, %f449, %f449;
	add.f32 	%f453, %f1, %f8705;
	fma.rn.f32 	%f454, %f8706, %f450, %f2;
	mul.f32 	%f455, %f453, %f453;
	mul.f32 	%f456, %f454, %f454;
	add.f32 	%f8707, %f455, %f456;
	setp.gt.f32 	%p1169, %f8707, 0f40800000;
	mov.b32 	%r1332, 113;
	@%p1169 bra 	$L__BB0_1365;
	sub.f32 	%f8708, %f455, %f456;
	add.f32 	%f8709, %f453, %f453;
	add.f32 	%f457, %f1, %f8708;
	fma.rn.f32 	%f458, %f8709, %f454, %f2;
	mul.f32 	%f459, %f457, %f457;
	mul.f32 	%f460, %f458, %f458;
	add.f32 	%f8710, %f459, %f460;
	setp.gt.f32 	%p1170, %f8710, 0f40800000;
	mov.b32 	%r1332, 114;
	@%p1170 bra 	$L__BB0_1365;
	sub.f32 	%f8711, %f459, %f460;
	add.f32 	%f8712, %f457, %f457;
	add.f32 	%f461, %f1, %f8711;
	fma.rn.f32 	%f462, %f8712, %f458, %f2;
	mul.f32 	%f463, %f461, %f461;
	mul.f32 	%f464, %f462, %f462;
	add.f32 	%f8713, %f463, %f464;
	setp.gt.f32 	%p1171, %f8713, 0f40800000;
	mov.b32 	%r1332, 115;
	@%p1171 bra 	$L__BB0_1365;
	sub.f32 	%f8714, %f463, %f464;
	add.f32 	%f8715, %f461, %f461;
	add.f32 	%f465, %f1, %f8714;
	fma.rn.f32 	%f466, %f8715, %f462, %f2;
	mul.f32 	%f467, %f465, %f465;
	mul.f32 	%f468, %f466, %f466;
	add.f32 	%f8716, %f467, %f468;
	setp.gt.f32 	%p1172, %f8716, 0f40800000;
	mov.b32 	%r1332, 116;
	@%p1172 bra 	$L__BB0_1365;
	sub.f32 	%f8717, %f467, %f468;
	add.f32 	%f8718, %f465, %f465;
	add.f32 	%f469, %f1, %f8717;
	fma.rn.f32 	%f470, %f8718, %f466, %f2;
	mul.f32 	%f471, %f469, %f469;
	mul.f32 	%f472, %f470, %f470;
	add.f32 	%f8719, %f471, %f472;
	setp.gt.f32 	%p1173, %f8719, 0f40800000;
	mov.b32 	%r1332, 117;
	@%p1173 bra 	$L__BB0_1365;
	sub.f32 	%f8720, %f471, %f472;
	add.f32 	%f8721, %f469, %f469;
	add.f32 	%f473, %f1, %f8720;
	fma.rn.f32 	%f474, %f8721, %f470, %f2;
	mul.f32 	%f475, %f473, %f473;
	mul.f32 	%f476, %f474, %f474;
	add.f32 	%f8722, %f475, %f476;
	setp.gt.f32 	%p1174, %f8722, 0f40800000;
	mov.b32 	%r1332, 118;
	@%p1174 bra 	$L__BB0_1365;
	sub.f32 	%f8723, %f475, %f476;
	add.f32 	%f8724, %f473, %f473;
	add.f32 	%f477, %f1, %f8723;
	fma.rn.f32 	%f478, %f8724, %f474, %f2;
	mul.f32 	%f479, %f477, %f477;
	mul.f32 	%f480, %f478, %f478;
	add.f32 	%f8725, %f479, %f480;
	setp.gt.f32 	%p1175, %f8725, 0f40800000;
	mov.b32 	%r1332, 119;
	@%p1175 bra 	$L__BB0_1365;
	sub.f32 	%f8726, %f479, %f480;
	add.f32 	%f8727, %f477, %f477;
	add.f32 	%f481, %f1, %f8726;
	fma.rn.f32 	%f482, %f8727, %f478, %f2;
	mul.f32 	%f483, %f481, %f481;
	mul.f32 	%f484, %f482, %f482;
	add.f32 	%f8728, %f483, %f484;
	setp.gt.f32 	%p1176, %f8728, 0f40800000;
	mov.b32 	%r1332, 120;
	@%p1176 bra 	$L__BB0_1365;
	sub.f32 	%f8729, %f483, %f484;
	add.f32 	%f8730, %f481, %f481;
	add.f32 	%f485, %f1, %f8729;
	fma.rn.f32 	%f486, %f8730, %f482, %f2;
	mul.f32 	%f487, %f485, %f485;
	mul.f32 	%f488, %f486, %f486;
	add.f32 	%f8731, %f487, %f488;
	setp.gt.f32 	%p1177, %f8731, 0f40800000;
	mov.b32 	%r1332, 121;
	@%p1177 bra 	$L__BB0_1365;
	sub.f32 	%f8732, %f487, %f488;
	add.f32 	%f8733, %f485, %f485;
	add.f32 	%f489, %f1, %f8732;
	fma.rn.f32 	%f490, %f8733, %f486, %f2;
	mul.f32 	%f491, %f489, %f489;
	mul.f32 	%f492, %f490, %f490;
	add.f32 	%f8734, %f491, %f492;
	setp.gt.f32 	%p1178, %f8734, 0f40800000;
	mov.b32 	%r1332, 122;
	@%p1178 bra 	$L__BB0_1365;
	sub.f32 	%f8735, %f491, %f492;
	add.f32 	%f8736, %f489, %f489;
	add.f32 	%f493, %f1, %f8735;
	fma.rn.f32 	%f494, %f8736, %f490, %f2;
	mul.f32 	%f495, %f493, %f493;
	mul.f32 	%f496, %f494, %f494;
	add.f32 	%f8737, %f495, %f496;
	setp.gt.f32 	%p1179, %f8737, 0f40800000;
	mov.b32 	%r1332, 123;
	@%p1179 bra 	$L__BB0_1365;
	sub.f32 	%f8738, %f495, %f496;
	add.f32 	%f8739, %f493, %f493;
	add.f32 	%f497, %f1, %f8738;
	fma.rn.f32 	%f498, %f8739, %f494, %f2;
	mul.f32 	%f499, %f497, %f497;
	mul.f32 	%f500, %f498, %f498;
	add.f32 	%f8740, %f499, %f500;
	setp.gt.f32 	%p1180, %f8740, 0f40800000;
	mov.b32 	%r1332, 124;
	@%p1180 bra 	$L__BB0_1365;
	sub.f32 	%f8741, %f499, %f500;
	add.f32 	%f8742, %f497, %f497;
	add.f32 	%f501, %f1, %f8741;
	fma.rn.f32 	%f502, %f8742, %f498, %f2;
	mul.f32 	%f503, %f501, %f501;
	mul.f32 	%f504, %f502, %f502;
	add.f32 	%f8743, %f503, %f504;
	setp.gt.f32 	%p1181, %f8743, 0f40800000;
	mov.b32 	%r1332, 125;
	@%p1181 bra 	$L__BB0_1365;
	sub.f32 	%f8744, %f503, %f504;
	add.f32 	%f8745, %f501, %f501;
	add.f32 	%f505, %f1, %f8744;
	fma.rn.f32 	%f506, %f8745, %f502, %f2;
	mul.f32 	%f507, %f505, %f505;
	mul.f32 	%f508, %f506, %f506;
	add.f32 	%f8746, %f507, %f508;
	setp.gt.f32 	%p1182, %f8746, 0f40800000;
	mov.b32 	%r1332, 126;
	@%p1182 bra 	$L__BB0_1365;
	sub.f32 	%f8747, %f507, %f508;
	add.f32 	%f8748, %f505, %f505;
	add.f32 	%f509, %f1, %f8747;
	fma.rn.f32 	%f510, %f8748, %f506, %f2;
	mul.f32 	%f511, %f509, %f509;
	mul.f32 	%f512, %f510, %f510;
	add.f32 	%f8749, %f511, %f512;
	setp.gt.f32 	%p1183, %f8749, 0f40800000;
	mov.b32 	%r1332, 127;
	@%p1183 bra 	$L__BB0_1365;
	sub.f32 	%f8750, %f511, %f512;
	add.f32 	%f8751, %f509, %f509;
	add.f32 	%f513, %f1, %f8750;
	fma.rn.f32 	%f514, %f8751, %f510, %f2;
	mul.f32 	%f515, %f513, %f513;
	mul.f32 	%f516, %f514, %f514;
	add.f32 	%f8752, %f515, %f516;
	setp.gt.f32 	%p1184, %f8752, 0f40800000;
	mov.b32 	%r1332, 128;
	@%p1184 bra 	$L__BB0_1365;
	sub.f32 	%f8753, %f515, %f516;
	add.f32 	%f8754, %f513, %f513;
	add.f32 	%f517, %f1, %f8753;
	fma.rn.f32 	%f518, %f8754, %f514, %f2;
	mul.f32 	%f519, %f517, %f517;
	mul.f32 	%f520, %f518, %f518;
	add.f32 	%f8755, %f519, %f520;
	setp.gt.f32 	%p1185, %f8755, 0f40800000;
	mov.b32 	%r1332, 129;
	@%p1185 bra 	$L__BB0_1365;
	sub.f32 	%f8756, %f519, %f520;
	add.f32 	%f8757, %f517, %f517;
	add.f32 	%f521, %f1, %f8756;
	fma.rn.f32 	%f522, %f8757, %f518, %f2;
	mul.f32 	%f523, %f521, %f521;
	mul.f32 	%f524, %f522, %f522;
	add.f32 	%f8758, %f523, %f524;
	setp.gt.f32 	%p1186, %f8758, 0f40800000;
	mov.b32 	%r1332, 130;
	@%p1186 bra 	$L__BB0_1365;
	sub.f32 	%f8759, %f523, %f524;
	add.f32 	%f8760, %f521, %f521;
	add.f32 	%f525, %f1, %f8759;
	fma.rn.f32 	%f526, %f8760, %f522, %f2;
	mul.f32 	%f527, %f525, %f525;
	mul.f32 	%f528, %f526, %f526;
	add.f32 	%f8761, %f527, %f528;
	setp.gt.f32 	%p1187, %f8761, 0f40800000;
	mov.b32 	%r1332, 131;
	@%p1187 bra 	$L__BB0_1365;
	sub.f32 	%f8762, %f527, %f528;
	add.f32 	%f8763, %f525, %f525;
	add.f32 	%f529, %f1, %f8762;
	fma.rn.f32 	%f530, %f8763, %f526, %f2;
	mul.f32 	%f531, %f529, %f529;
	mul.f32 	%f532, %f530, %f530;
	add.f32 	%f8764, %f531, %f532;
	setp.gt.f32 	%p1188, %f8764, 0f40800000;
	mov.b32 	%r1332, 132;
	@%p1188 bra 	$L__BB0_1365;
	sub.f32 	%f8765, %f531, %f532;
	add.f32 	%f8766, %f529, %f529;
	add.f32 	%f533, %f1, %f8765;
	fma.rn.f32 	%f534, %f8766, %f530, %f2;
	mul.f32 	%f535, %f533, %f533;
	mul.f32 	%f536, %f534, %f534;
	add.f32 	%f8767, %f535, %f536;
	setp.gt.f32 	%p1189, %f8767, 0f40800000;
	mov.b32 	%r1332, 133;
	@%p1189 bra 	$L__BB0_1365;
	sub.f32 	%f8768, %f535, %f536;
	add.f32 	%f8769, %f533, %f533;
	add.f32 	%f537, %f1, %f8768;
	fma.rn.f32 	%f538, %f8769, %f534, %f2;
	mul.f32 	%f539, %f537, %f537;
	mul.f32 	%f540, %f538, %f538;
	add.f32 	%f8770, %f539, %f540;
	setp.gt.f32 	%p1190, %f8770, 0f40800000;
	mov.b32 	%r1332, 134;
	@%p1190 bra 	$L__BB0_1365;
	sub.f32 	%f8771, %f539, %f540;
	add.f32 	%f8772, %f537, %f537;
	add.f32 	%f541, %f1, %f8771;
	fma.rn.f32 	%f542, %f8772, %f538, %f2;
	mul.f32 	%f543, %f541, %f541;
	mul.f32 	%f544, %f542, %f542;
	add.f32 	%f8773, %f543, %f544;
	setp.gt.f32 	%p1191, %f8773, 0f40800000;
	mov.b32 	%r1332, 135;
	@%p1191 bra 	$L__BB0_1365;
	sub.f32 	%f8774, %f543, %f544;
	add.f32 	%f8775, %f541, %f541;
	add.f32 	%f545, %f1, %f8774;
	fma.rn.f32 	%f546, %f8775, %f542, %f2;
	mul.f32 	%f547, %f545, %f545;
	mul.f32 	%f548, %f546, %f546;
	add.f32 	%f8776, %f547, %f548;
	setp.gt.f32 	%p1192, %f8776, 0f40800000;
	mov.b32 	%r1332, 136;
	@%p1192 bra 	$L__BB0_1365;
	sub.f32 	%f8777, %f547, %f548;
	add.f32 	%f8778, %f545, %f545;
	add.f32 	%f549, %f1, %f8777;
	fma.rn.f32 	%f550, %f8778, %f546, %f2;
	mul.f32 	%f551, %f549, %f549;
	mul.f32 	%f552, %f550, %f550;
	add.f32 	%f8779, %f551, %f552;
	setp.gt.f32 	%p1193, %f8779, 0f40800000;
	mov.b32 	%r1332, 137;
	@%p1193 bra 	$L__BB0_1365;
	sub.f32 	%f8780, %f551, %f552;
	add.f32 	%f8781, %f549, %f549;
	add.f32 	%f553, %f1, %f8780;
	fma.rn.f32 	%f554, %f8781, %f550, %f2;
	mul.f32 	%f555, %f553, %f553;
	mul.f32 	%f556, %f554, %f554;
	add.f32 	%f8782, %f555, %f556;
	setp.gt.f32 	%p1194, %f8782, 0f40800000;
	mov.b32 	%r1332, 138;
	@%p1194 bra 	$L__BB0_1365;
	sub.f32 	%f8783, %f555, %f556;
	add.f32 	%f8784, %f553, %f553;
	add.f32 	%f557, %f1, %f8783;
	fma.rn.f32 	%f558, %f8784, %f554, %f2;
	mul.f32 	%f559, %f557, %f557;
	mul.f32 	%f560, %f558, %f558;
	add.f32 	%f8785, %f559, %f560;
	setp.gt.f32 	%p1195, %f8785, 0f40800000;
	mov.b32 	%r1332, 139;
	@%p1195 bra 	$L__BB0_1365;
	sub.f32 	%f8786, %f559, %f560;
	add.f32 	%f8787, %f557, %f557;
	add.f32 	%f561, %f1, %f8786;
	fma.rn.f32 	%f562, %f8787, %f558, %f2;
	mul.f32 	%f563, %f561, %f561;
	mul.f32 	%f564, %f562, %f562;
	add.f32 	%f8788, %f563, %f564;
	setp.gt.f32 	%p1196, %f8788, 0f40800000;
	mov.b32 	%r1332, 140;
	@%p1196 bra 	$L__BB0_1365;
	sub.f32 	%f8789, %f563, %f564;
	add.f32 	%f8790, %f561, %f561;
	add.f32 	%f565, %f1, %f8789;
	fma.rn.f32 	%f566, %f8790, %f562, %f2;
	mul.f32 	%f567, %f565, %f565;
	mul.f32 	%f568, %f566, %f566;
	add.f32 	%f8791, %f567, %f568;
	setp.gt.f32 	%p1197, %f8791, 0f40800000;
	mov.b32 	%r1332, 141;
	@%p1197 bra 	$L__BB0_1365;
	sub.f32 	%f8792, %f567, %f568;
	add.f32 	%f8793, %f565, %f565;
	add.f32 	%f569, %f1, %f8792;
	fma.rn.f32 	%f570, %f8793, %f566, %f2;
	mul.f32 	%f571, %f569, %f569;
	mul.f32 	%f572, %f570, %f570;
	add.f32 	%f8794, %f571, %f572;
	setp.gt.f32 	%p1198, %f8794, 0f40800000;
	mov.b32 	%r1332, 142;
	@%p1198 bra 	$L__BB0_1365;
	sub.f32 	%f8795, %f571, %f572;
	add.f32 	%f8796, %f569, %f569;
	add.f32 	%f573, %f1, %f8795;
	fma.rn.f32 	%f574, %f8796, %f570, %f2;
	mul.f32 	%f575, %f573, %f573;
	mul.f32 	%f576, %f574, %f574;
	add.f32 	%f8797, %f575, %f576;
	setp.gt.f32 	%p1199, %f8797, 0f40800000;
	mov.b32 	%r1332, 143;
	@%p1199 bra 	$L__BB0_1365;
	sub.f32 	%f8798, %f575, %f576;
	add.f32 	%f8799, %f573, %f573;
	add.f32 	%f577, %f1, %f8798;
	fma.rn.f32 	%f578, %f8799, %f574, %f2;
	mul.f32 	%f579, %f577, %f577;
	mul.f32 	%f580, %f578, %f578;
	add.f32 	%f8800, %f579, %f580;
	setp.gt.f32 	%p1200, %f8800, 0f40800000;
	mov.b32 	%r1332, 144;
	@%p1200 bra 	$L__BB0_1365;
	sub.f32 	%f8801, %f579, %f580;
	add.f32 	%f8802, %f577, %f577;
	add.f32 	%f581, %f1, %f8801;
	fma.rn.f32 	%f582, %f8802, %f578, %f2;
	mul.f32 	%f583, %f581, %f581;
	mul.f32 	%f584, %f582, %f582;
	add.f32 	%f8803, %f583, %f584;
	setp.gt.f32 	%p1201, %f8803, 0f40800000;
	mov.b32 	%r1332, 145;
	@%p1201 bra 	$L__BB0_1365;
	sub.f32 	%f8804, %f583, %f584;
	add.f32 	%f8805, %f581, %f581;
	add.f32 	%f585, %f1, %f8804;
	fma.rn.f32 	%f586, %f8805, %f582, %f2;
	mul.f32 	%f587, %f585, %f585;
	mul.f32 	%f588, %f586, %f586;
	add.f32 	%f8806, %f587, %f588;
	setp.gt.f32 	%p1202, %f8806, 0f40800000;
	mov.b32 	%r1332, 146;
	@%p1202 bra 	$L__BB0_1365;
	sub.f32 	%f8807, %f587, %f588;
	add.f32 	%f8808, %f585, %f585;
	add.f32 	%f589, %f1, %f8807;
	fma.rn.f32 	%f590, %f8808, %f586, %f2;
	mul.f32 	%f591, %f589, %f589;
	mul.f32 	%f592, %f590, %f590;
	add.f32 	%f8809, %f591, %f592;
	setp.gt.f32 	%p1203, %f8809, 0f40800000;
	mov.b32 	%r1332, 147;
	@%p1203 bra 	$L__BB0_1365;
	sub.f32 	%f8810, %f591, %f592;
	add.f32 	%f8811, %f589, %f589;
	add.f32 	%f593, %f1, %f8810;
	fma.rn.f32 	%f594, %f8811, %f590, %f2;
	mul.f32 	%f595, %f593, %f593;
	mul.f32 	%f596, %f594, %f594;
	add.f32 	%f8812, %f595, %f596;
	setp.gt.f32 	%p1204, %f8812, 0f40800000;
	mov.b32 	%r1332, 148;
	@%p1204 bra 	$L__BB0_1365;
	sub.f32 	%f8813, %f595, %f596;
	add.f32 	%f8814, %f593, %f593;
	add.f32 	%f597, %f1, %f8813;
	fma.rn.f32 	%f598, %f8814, %f594, %f2;
	mul.f32 	%f599, %f597, %f597;
	mul.f32 	%f600, %f598, %f598;
	add.f32 	%f8815, %f599, %f600;
	setp.gt.f32 	%p1205, %f8815, 0f40800000;
	mov.b32 	%r1332, 149;
	@%p1205 bra 	$L__BB0_1365;
	sub.f32 	%f8816, %f599, %f600;
	add.f32 	%f8817, %f597, %f597;
	add.f32 	%f601, %f1, %f8816;
	fma.rn.f32 	%f602, %f8817, %f598, %f2;
	mul.f32 	%f603, %f601, %f601;
	mul.f32 	%f604, %f602, %f602;
	add.f32 	%f8818, %f603, %f604;
	setp.gt.f32 	%p1206, %f8818, 0f40800000;
	mov.b32 	%r1332, 150;
	@%p1206 bra 	$L__BB0_1365;
	sub.f32 	%f8819, %f603, %f604;
	add.f32 	%f8820, %f601, %f601;
	add.f32 	%f605, %f1, %f8819;
	fma.rn.f32 	%f606, %f8820, %f602, %f2;
	mul.f32 	%f607, %f605, %f605;
	mul.f32 	%f608, %f606, %f606;
	add.f32 	%f8821, %f607, %f608;
	setp.gt.f32 	%p1207, %f8821, 0f40800000;
	mov.b32 	%r1332, 151;
	@%p1207 bra 	$L__BB0_1365;
	sub.f32 	%f8822, %f607, %f608;
	add.f32 	%f8823, %f605, %f605;
	add.f32 	%f609, %f1, %f8822;
	fma.rn.f32 	%f610, %f8823, %f606, %f2;
	mul.f32 	%f611, %f609, %f609;
	mul.f32 	%f612, %f610, %f610;
	add.f32 	%f8824, %f611, %f612;
	setp.gt.f32 	%p1208, %f8824, 0f40800000;
	mov.b32 	%r1332, 152;
	@%p1208 bra 	$L__BB0_1365;
	sub.f32 	%f8825, %f611, %f612;
	add.f32 	%f8826, %f609, %f609;
	add.f32 	%f613, %f1, %f8825;
	fma.rn.f32 	%f614, %f8826, %f610, %f2;
	mul.f32 	%f615, %f613, %f613;
	mul.f32 	%f616, %f614, %f614;
	add.f32 	%f8827, %f615, %f616;
	setp.gt.f32 	%p1209, %f8827, 0f40800000;
	mov.b32 	%r1332, 153;
	@%p1209 bra 	$L__BB0_1365;
	sub.f32 	%f8828, %f615, %f616;
	add.f32 	%f8829, %f613, %f613;
	add.f32 	%f617, %f1, %f8828;
	fma.rn.f32 	%f618, %f8829, %f614, %f2;
	mul.f32 	%f619, %f617, %f617;
	mul.f32 	%f620, %f618, %f618;
	add.f32 	%f8830, %f619, %f620;
	setp.gt.f32 	%p1210, %f8830, 0f40800000;
	mov.b32 	%r1332, 154;
	@%p1210 bra 	$L__BB0_1365;
	sub.f32 	%f8831, %f619, %f620;
	add.f32 	%f8832, %f617, %f617;
	add.f32 	%f621, %f1, %f8831;
	fma.rn.f32 	%f622, %f8832, %f618, %f2;
	mul.f32 	%f623, %f621, %f621;
	mul.f32 	%f624, %f622, %f622;
	add.f32 	%f8833, %f623, %f624;
	setp.gt.f32 	%p1211, %f8833, 0f40800000;
	mov.b32 	%r1332, 155;
	@%p1211 bra 	$L__BB0_1365;
	sub.f32 	%f8834, %f623, %f624;
	add.f32 	%f8835, %f621, %f621;
	add.f32 	%f625, %f1, %f8834;
	fma.rn.f32 	%f626, %f8835, %f622, %f2;
	mul.f32 	%f627, %f625, %f625;
	mul.f32 	%f628, %f626, %f626;
	add.f32 	%f8836, %f627, %f628;
	setp.gt.f32 	%p1212, %f8836, 0f40800000;
	mov.b32 	%r1332, 156;
	@%p1212 bra 	$L__BB0_1365;
	sub.f32 	%f8837, %f627, %f628;
	add.f32 	%f8838, %f625, %f625;
	add.f32 	%f629, %f1, %f8837;
	fma.rn.f32 	%f630, %f8838, %f626, %f2;
	mul.f32 	%f631, %f629, %f629;
	mul.f32 	%f632, %f630, %f630;
	add.f32 	%f8839, %f631, %f632;
	setp.gt.f32 	%p1213, %f8839, 0f40800000;
	mov.b32 	%r1332, 157;
	@%p1213 bra 	$L__BB0_1365;
	sub.f32 	%f8840, %f631, %f632;
	add.f32 	%f8841, %f629, %f629;
	add.f32 	%f633, %f1, %f8840;
	fma.rn.f32 	%f634, %f8841, %f630, %f2;
	mul.f32 	%f635, %f633, %f633;
	mul.f32 	%f636, %f634, %f634;
	add.f32 	%f8842, %f635, %f636;
	setp.gt.f32 	%p1214, %f8842, 0f40800000;
	mov.b32 	%r1332, 158;
	@%p1214 bra 	$L__BB0_1365;
	sub.f32 	%f8843, %f635, %f636;
	add.f32 	%f8844, %f633, %f633;
	add.f32 	%f637, %f1, %f8843;
	fma.rn.f32 	%f638, %f8844, %f634, %f2;
	mul.f32 	%f639, %f637, %f637;
	mul.f32 	%f640, %f638, %f638;
	add.f32 	%f8845, %f639, %f640;
	setp.gt.f32 	%p1215, %f8845, 0f40800000;
	mov.b32 	%r1332, 159;
	@%p1215 bra 	$L__BB0_1365;
	sub.f32 	%f8846, %f639, %f640;
	add.f32 	%f8847, %f637, %f637;
	add.f32 	%f641, %f1, %f8846;
	fma.rn.f32 	%f642, %f8847, %f638, %f2;
	mul.f32 	%f643, %f641, %f641;
	mul.f32 	%f644, %f642, %f642;
	add.f32 	%f8848, %f643, %f644;
	setp.gt.f32 	%p1216, %f8848, 0f40800000;
	mov.b32 	%r1332, 160;
	@%p1216 bra 	$L__BB0_1365;
	sub.f32 	%f8849, %f643, %f644;
	add.f32 	%f8850, %f641, %f641;
	add.f32 	%f645, %f1, %f8849;
	fma.rn.f32 	%f646, %f8850, %f642, %f2;
	mul.f32 	%f647, %f645, %f645;
	mul.f32 	%f648, %f646, %f646;
	add.f32 	%f8851, %f647, %f648;
	setp.gt.f32 	%p1217, %f8851, 0f40800000;
	mov.b32 	%r1332, 161;
	@%p1217 bra 	$L__BB0_1365;
	sub.f32 	%f8852, %f647, %f648;
	add.f32 	%f8853, %f645, %f645;
	add.f32 	%f649, %f1, %f8852;
	fma.rn.f32 	%f650, %f8853, %f646, %f2;
	mul.f32 	%f651, %f649, %f649;
	mul.f32 	%f652, %f650, %f650;
	add.f32 	%f8854, %f651, %f652;
	setp.gt.f32 	%p1218, %f8854, 0f40800000;
	mov.b32 	%r1332, 162;
	@%p1218 bra 	$L__BB0_1365;
	sub.f32 	%f8855, %f651, %f652;
	add.f32 	%f8856, %f649, %f649;
	add.f32 	%f653, %f1, %f8855;
	fma.rn.f32 	%f654, %f8856, %f650, %f2;
	mul.f32 	%f655, %f653, %f653;
	mul.f32 	%f656, %f654, %f654;
	add.f32 	%f8857, %f655, %f656;
	setp.gt.f32 	%p1219, %f8857, 0f40800000;
	mov.b32 	%r1332, 163;
	@%p1219 bra 	$L__BB0_1365;
	sub.f32 	%f8858, %f655, %f656;
	add.f32 	%f8859, %f653, %f653;
	add.f32 	%f657, %f1, %f8858;
	fma.rn.f32 	%f658, %f8859, %f654, %f2;
	mul.f32 	%f659, %f657, %f657;
	mul.f32 	%f660, %f658, %f658;
	add.f32 	%f8860, %f659, %f660;
	setp.gt.f32 	%p1220, %f8860, 0f40800000;
	mov.b32 	%r1332, 164;
	@%p1220 bra 	$L__BB0_1365;
	sub.f32 	%f8861, %f659, %f660;
	add.f32 	%f8862, %f657, %f657;
	add.f32 	%f661, %f1, %f8861;
	fma.rn.f32 	%f662, %f8862, %f658, %f2;
	mul.f32 	%f663, %f661, %f661;
	mul.f32 	%f664, %f662, %f662;
	add.f32 	%f8863, %f663, %f664;
	setp.gt.f32 	%p1221, %f8863, 0f40800000;
	mov.b32 	%r1332, 165;
	@%p1221 bra 	$L__BB0_1365;
	sub.f32 	%f8864, %f663, %f664;
	add.f32 	%f8865, %f661, %f661;
	add.f32 	%f665, %f1, %f8864;
	fma.rn.f32 	%f666, %f8865, %f662, %f2;
	mul.f32 	%f667, %f665, %f665;
	mul.f32 	%f668, %f666, %f666;
	add.f32 	%f8866, %f667, %f668;
	setp.gt.f32 	%p1222, %f8866, 0f40800000;
	mov.b32 	%r1332, 166;
	@%p1222 bra 	$L__BB0_1365;
	sub.f32 	%f8867, %f667, %f668;
	add.f32 	%f8868, %f665, %f665;
	add.f32 	%f669, %f1, %f8867;
	fma.rn.f32 	%f670, %f8868, %f666, %f2;
	mul.f32 	%f671, %f669, %f669;
	mul.f32 	%f672, %f670, %f670;
	add.f32 	%f8869, %f671, %f672;
	setp.gt.f32 	%p1223, %f8869, 0f40800000;
	mov.b32 	%r1332, 167;
	@%p1223 bra 	$L__BB0_1365;
	sub.f32 	%f8870, %f671, %f672;
	add.f32 	%f8871, %f669, %f669;
	add.f32 	%f673, %f1, %f8870;
	fma.rn.f32 	%f674, %f8871, %f670, %f2;
	mul.f32 	%f675, %f673, %f673;
	mul.f32 	%f676, %f674, %f674;
	add.f32 	%f8872, %f675, %f676;
	setp.gt.f32 	%p1224, %f8872, 0f40800000;
	mov.b32 	%r1332, 168;
	@%p1224 bra 	$L__BB0_1365;
	sub.f32 	%f8873, %f675, %f676;
	add.f32 	%f8874, %f673, %f673;
	add.f32 	%f677, %f1, %f8873;
	fma.rn.f32 	%f678, %f8874, %f674, %f2;
	mul.f32 	%f679, %f677, %f677;
	mul.f32 	%f680, %f678, %f678;
	add.f32 	%f8875, %f679, %f680;
	setp.gt.f32 	%p1225, %f8875, 0f40800000;
	mov.b32 	%r1332, 169;
	@%p1225 bra 	$L__BB0_1365;
	sub.f32 	%f8876, %f679, %f680;
	add.f32 	%f8877, %f677, %f677;
	add.f32 	%f681, %f1, %f8876;
	fma.rn.f32 	%f682, %f8877, %f678, %f2;
	mul.f32 	%f683, %f681, %f681;
	mul.f32 	%f684, %f682, %f682;
	add.f32 	%f8878, %f683, %f684;
	setp.gt.f32 	%p1226, %f8878, 0f40800000;
	mov.b32 	%r1332, 170;
	@%p1226 bra 	$L__BB0_1365;
	sub.f32 	%f8879, %f683, %f684;
	add.f32 	%f8880, %f681, %f681;
	add.f32 	%f685, %f1, %f8879;
	fma.rn.f32 	%f686, %f8880, %f682, %f2;
	mul.f32 	%f687, %f685, %f685;
	mul.f32 	%f688, %f686, %f686;
	add.f32 	%f8881, %f687, %f688;
	setp.gt.f32 	%p1227, %f8881, 0f40800000;
	mov.b32 	%r1332, 171;
	@%p1227 bra 	$L__BB0_1365;
	sub.f32 	%f8882, %f687, %f688;
	add.f32 	%f8883, %f685, %f685;
	add.f32 	%f689, %f1, %f8882;
	fma.rn.f32 	%f690, %f8883, %f686, %f2;
	mul.f32 	%f691, %f689, %f689;
	mul.f32 	%f692, %f690, %f690;
	add.f32 	%f8884, %f691, %f692;
	setp.gt.f32 	%p1228, %f8884, 0f40800000;
	mov.b32 	%r1332, 172;
	@%p1228 bra 	$L__BB0_1365;
	sub.f32 	%f8885, %f691, %f692;
	add.f32 	%f8886, %f689, %f689;
	add.f32 	%f693, %f1, %f8885;
	fma.rn.f32 	%f694, %f8886, %f690, %f2;
	mul.f32 	%f695, %f693, %f693;
	mul.f32 	%f696, %f694, %f694;
	add.f32 	%f8887, %f695, %f696;
	setp.gt.f32 	%p1229, %f8887, 0f40800000;
	mov.b32 	%r1332, 173;
	@%p1229 bra 	$L__BB0_1365;
	sub.f32 	%f8888, %f695, %f696;
	add.f32 	%f8889, %f693, %f693;
	add.f32 	%f697, %f1, %f8888;
	fma.rn.f32 	%f698, %f8889, %f694, %f2;
	mul.f32 	%f699, %f697, %f697;
	mul.f32 	%f700, %f698, %f698;
	add.f32 	%f8890, %f699, %f700;
	setp.gt.f32 	%p1230, %f8890, 0f40800000;
	mov.b32 	%r1332, 174;
	@%p1230 bra 	$L__BB0_1365;
	sub.f32 	%f8891, %f699, %f700;
	add.f32 	%f8892, %f697, %f697;
	add.f32 	%f701, %f1, %f8891;
	fma.rn.f32 	%f702, %f8892, %f698, %f2;
	mul.f32 	%f703, %f701, %f701;
	mul.f32 	%f704, %f702, %f702;
	add.f32 	%f8893, %f703, %f704;
	setp.gt.f32 	%p1231, %f8893, 0f40800000;
	mov.b32 	%r1332, 175;
	@%p1231 bra 	$L__BB0_1365;
	sub.f32 	%f8894, %f703, %f704;
	add.f32 	%f8895, %f701, %f701;
	add.f32 	%f705, %f1, %f8894;
	fma.rn.f32 	%f706, %f8895, %f702, %f2;
	mul.f32 	%f707, %f705, %f705;
	mul.f32 	%f708, %f706, %f706;
	add.f32 	%f8896, %f707, %f708;
	setp.gt.f32 	%p1232, %f8896, 0f40800000;
	mov.b32 	%r1332, 176;
	@%p1232 bra 	$L__BB0_1365;
	sub.f32 	%f8897, %f707, %f708;
	add.f32 	%f8898, %f705, %f705;
	add.f32 	%f709, %f1, %f8897;
	fma.rn.f32 	%f710, %f8898, %f706, %f2;
	mul.f32 	%f711, %f709, %f709;
	mul.f32 	%f712, %f710, %f710;
	add.f32 	%f8899, %f711, %f712;
	setp.gt.f32 	%p1233, %f8899, 0f40800000;
	mov.b32 	%r1332, 177;
	@%p1233 bra 	$L__BB0_1365;
	sub.f32 	%f8900, %f711, %f712;
	add.f32 	%f8901, %f709, %f709;
	add.f32 	%f713, %f1, %f8900;
	fma.rn.f32 	%f714, %f8901, %f710, %f2;
	mul.f32 	%f715, %f713, %f713;
	mul.f32 	%f716, %f714, %f714;
	add.f32 	%f8902, %f715, %f716;
	setp.gt.f32 	%p1234, %f8902, 0f40800000;
	mov.b32 	%r1332, 178;
	@%p1234 bra 	$L__BB0_1365;
	sub.f32 	%f8903, %f715, %f716;
	add.f32 	%f8904, %f713, %f713;
	add.f32 	%f717, %f1, %f8903;
	fma.rn.f32 	%f718, %f8904, %f714, %f2;
	mul.f32 	%f719, %f717, %f717;
	mul.f32 	%f720, %f718, %f718;
	add.f32 	%f8905, %f719, %f720;
	setp.gt.f32 	%p1235, %f8905, 0f40800000;
	mov.b32 	%r1332, 179;
	@%p1235 bra 	$L__BB0_1365;
	sub.f32 	%f8906, %f719, %f720;
	add.f32 	%f8907, %f717, %f717;
	add.f32 	%f721, %f1, %f8906;
	fma.rn.f32 	%f722, %f8907, %f718, %f2;
	mul.f32 	%f723, %f721, %f721;
	mul.f32 	%f724, %f722, %f722;
	add.f32 	%f8908, %f723, %f724;
	setp.gt.f32 	%p1236, %f8908, 0f40800000;
	mov.b32 	%r1332, 180;
	@%p1236 bra 	$L__BB0_1365;
	sub.f32 	%f8909, %f723, %f724;
	add.f32 	%f8910, %f721, %f721;
	add.f32 	%f725, %f1, %f8909;
	fma.rn.f32 	%f726, %f8910, %f722, %f2;
	mul.f32 	%f727, %f725, %f725;
	mul.f32 	%f728, %f726, %f726;
	add.f32 	%f8911, %f727, %f728;
	setp.gt.f32 	%p1237, %f8911, 0f40800000;
	mov.b32 	%r1332, 181;
	@%p1237 bra 	$L__BB0_1365;
	sub.f32 	%f8912, %f727, %f728;
	add.f32 	%f8913, %f725, %f725;
	add.f32 	%f729, %f1, %f8912;
	fma.rn.f32 	%f730, %f8913, %f726, %f2;
	mul.f32 	%f731, %f729, %f729;
	mul.f32 	%f732, %f730, %f730;
	add.f32 	%f8914, %f731, %f732;
	setp.gt.f32 	%p1238, %f8914, 0f40800000;
	mov.b32 	%r1332, 182;
	@%p1238 bra 	$L__BB0_1365;
	sub.f32 	%f8915, %f731, %f732;
	add.f32 	%f8916, %f729, %f729;
	add.f32 	%f733, %f1, %f8915;
	fma.rn.f32 	%f734, %f8916, %f730, %f2;
	mul.f32 	%f735, %f733, %f733;
	mul.f32 	%f736, %f734, %f734;
	add.f32 	%f8917, %f735, %f736;
	setp.gt.f32 	%p1239, %f8917, 0f40800000;
	mov.b32 	%r1332, 183;
	@%p1239 bra 	$L__BB0_1365;
	sub.f32 	%f8918, %f735, %f736;
	add.f32 	%f8919, %f733, %f733;
	add.f32 	%f737, %f1, %f8918;
	fma.rn.f32 	%f738, %f8919, %f734, %f2;
	mul.f32 	%f739, %f737, %f737;
	mul.f32 	%f740, %f738, %f738;
	add.f32 	%f8920, %f739, %f740;
	setp.gt.f32 	%p1240, %f8920, 0f40800000;
	mov.b32 	%r1332, 184;
	@%p1240 bra 	$L__BB0_1365;
	sub.f32 	%f8921, %f739, %f740;
	add.f32 	%f8922, %f737, %f737;
	add.f32 	%f741, %f1, %f8921;
	fma.rn.f32 	%f742, %f8922, %f738, %f2;
	mul.f32 	%f743, %f741, %f741;
	mul.f32 	%f744, %f742, %f742;
	add.f32 	%f8923, %f743, %f744;
	setp.gt.f32 	%p1241, %f8923, 0f40800000;
	mov.b32 	%r1332, 185;
	@%p1241 bra 	$L__BB0_1365;
	sub.f32 	%f8924, %f743, %f744;
	add.f32 	%f8925, %f741, %f741;
	add.f32 	%f745, %f1, %f8924;
	fma.rn.f32 	%f746, %f8925, %f742, %f2;
	mul.f32 	%f747, %f745, %f745;
	mul.f32 	%f748, %f746, %f746;
	add.f32 	%f8926, %f747, %f748;
	setp.gt.f32 	%p1242, %f8926, 0f40800000;
	mov.b32 	%r1332, 186;
	@%p1242 bra 	$L__BB0_1365;
	sub.f32 	%f8927, %f747, %f748;
	add.f32 	%f8928, %f745, %f745;
	add.f32 	%f749, %f1, %f8927;
	fma.rn.f32 	%f750, %f8928, %f746, %f2;
	mul.f32 	%f751, %f749, %f749;
	mul.f32 	%f752, %f750, %f750;
	add.f32 	%f8929, %f751, %f752;
	setp.gt.f32 	%p1243, %f8929, 0f40800000;
	mov.b32 	%r1332, 187;
	@%p1243 bra 	$L__BB0_1365;
	sub.f32 	%f8930, %f751, %f752;
	add.f32 	%f8931, %f749, %f749;
	add.f32 	%f753, %f1, %f8930;
	fma.rn.f32 	%f754, %f8931, %f750, %f2;
	mul.f32 	%f755, %f753, %f753;
	mul.f32 	%f756, %f754, %f754;
	add.f32 	%f8932, %f755, %f756;
	setp.gt.f32 	%p1244, %f8932, 0f40800000;
	mov.b32 	%r1332, 188;
	@%p1244 bra 	$L__BB0_1365;
	sub.f32 	%f8933, %f755, %f756;
	add.f32 	%f8934, %f753, %f753;
	add.f32 	%f757, %f1, %f8933;
	fma.rn.f32 	%f758, %f8934, %f754, %f2;
	mul.f32 	%f759, %f757, %f757;
	mul.f32 	%f760, %f758, %f758;
	add.f32 	%f8935, %f759, %f760;
	setp.gt.f32 	%p1245, %f8935, 0f40800000;
	mov.b32 	%r1332, 189;
	@%p1245 bra 	$L__BB0_1365;
	sub.f32 	%f8936, %f759, %f760;
	add.f32 	%f8937, %f757, %f757;
	add.f32 	%f761, %f1, %f8936;
	fma.rn.f32 	%f762, %f8937, %f758, %f2;
	mul.f32 	%f763, %f761, %f761;
	mul.f32 	%f764, %f762, %f762;
	add.f32 	%f8938, %f763, %f764;
	setp.gt.f32 	%p1246, %f8938, 0f40800000;
	mov.b32 	%r1332, 190;
	@%p1246 bra 	$L__BB0_1365;
	sub.f32 	%f8939, %f763, %f764;
	add.f32 	%f8940, %f761, %f761;
	add.f32 	%f765, %f1, %f8939;
	fma.rn.f32 	%f766, %f8940, %f762, %f2;
	mul.f32 	%f767, %f765, %f765;
	mul.f32 	%f768, %f766, %f766;
	add.f32 	%f8941, %f767, %f768;
	setp.gt.f32 	%p1247, %f8941, 0f40800000;
	mov.b32 	%r1332, 191;
	@%p1247 bra 	$L__BB0_1365;
	sub.f32 	%f8942, %f767, %f768;
	add.f32 	%f8943, %f765, %f765;
	add.f32 	%f769, %f1, %f8942;
	fma.rn.f32 	%f770, %f8943, %f766, %f2;
	mul.f32 	%f771, %f769, %f769;
	mul.f32 	%f772, %f770, %f770;
	add.f32 	%f8944, %f771, %f772;
	setp.gt.f32 	%p1248, %f8944, 0f40800000;
	mov.b32 	%r1332, 192;
	@%p1248 bra 	$L__BB0_1365;
	sub.f32 	%f8945, %f771, %f772;
	add.f32 	%f8946, %f769, %f769;
	add.f32 	%f773, %f1, %f8945;
	fma.rn.f32 	%f774, %f8946, %f770, %f2;
	mul.f32 	%f775, %f773, %f773;
	mul.f32 	%f776, %f774, %f774;
	add.f32 	%f8947, %f775, %f776;
	setp.gt.f32 	%p1249, %f8947, 0f40800000;
	mov.b32 	%r1332, 193;
	@%p1249 bra 	$L__BB0_1365;
	sub.f32 	%f8948, %f775, %f776;
	add.f32 	%f8949, %f773, %f773;
	add.f32 	%f777, %f1, %f8948;
	fma.rn.f32 	%f778, %f8949, %f774, %f2;
	mul.f32 	%f779, %f777, %f777;
	mul.f32 	%f780, %f778, %f778;
	add.f32 	%f8950, %f779, %f780;
	setp.gt.f32 	%p1250, %f8950, 0f40800000;
	mov.b32 	%r1332, 194;
	@%p1250 bra 	$L__BB0_1365;
	sub.f32 	%f8951, %f779, %f780;
	add.f32 	%f8952, %f777, %f777;
	add.f32 	%f781, %f1, %f8951;
	fma.rn.f32 	%f782, %f8952, %f778, %f2;
	mul.f32 	%f783, %f781, %f781;
	mul.f32 	%f784, %f782, %f782;
	add.f32 	%f8953, %f783, %f784;
	setp.gt.f32 	%p1251, %f8953, 0f40800000;
	mov.b32 	%r1332, 195;
	@%p1251 bra 	$L__BB0_1365;
	sub.f32 	%f8954, %f783, %f784;
	add.f32 	%f8955, %f781, %f781;
	add.f32 	%f785, %f1, %f8954;
	fma.rn.f32 	%f786, %f8955, %f782, %f2;
	mul.f32 	%f787, %f785, %f785;
	mul.f32 	%f788, %f786, %f786;
	add.f32 	%f8956, %f787, %f788;
	setp.gt.f32 	%p1252, %f8956, 0f40800000;
	mov.b32 	%r1332, 196;
	@%p1252 bra 	$L__BB0_1365;
	sub.f32 	%f8957, %f787, %f788;
	add.f32 	%f8958, %f785, %f785;
	add.f32 	%f789, %f1, %f8957;
	fma.rn.f32 	%f790, %f8958, %f786, %f2;
	mul.f32 	%f791, %f789, %f789;
	mul.f32 	%f792, %f790, %f790;
	add.f32 	%f8959, %f791, %f792;
	setp.gt.f32 	%p1253, %f8959, 0f40800000;
	mov.b32 	%r1332, 197;
	@%p1253 bra 	$L__BB0_1365;
	sub.f32 	%f8960, %f791, %f792;
	add.f32 	%f8961, %f789, %f789;
	add.f32 	%f793, %f1, %f8960;
	fma.rn.f32 	%f794, %f8961, %f790, %f2;
	mul.f32 	%f795, %f793, %f793;
	mul.f32 	%f796, %f794, %f794;
	add.f32 	%f8962, %f795, %f796;
	setp.gt.f32 	%p1254, %f8962, 0f40800000;
	mov.b32 	%r1332, 198;
	@%p1254 bra 	$L__BB0_1365;
	sub.f32 	%f8963, %f795, %f796;
	add.f32 	%f8964, %f793, %f793;
	add.f32 	%f797, %f1, %f8963;
	fma.rn.f32 	%f798, %f8964, %f794, %f2;
	mul.f32 	%f799, %f797, %f797;
	mul.f32 	%f800, %f798, %f798;
	add.f32 	%f8965, %f799, %f800;
	setp.gt.f32 	%p1255, %f8965, 0f40800000;
	mov.b32 	%r1332, 199;
	@%p1255 bra 	$L__BB0_1365;
	sub.f32 	%f8966, %f799, %f800;
	add.f32 	%f8967, %f797, %f797;
	add.f32 	%f801, %f1, %f8966;
	fma.rn.f32 	%f802, %f8967, %f798, %f2;
	mul.f32 	%f803, %f801, %f801;
	mul.f32 	%f804, %f802, %f802;
	add.f32 	%f8968, %f803, %f804;
	setp.gt.f32 	%p1256, %f8968, 0f40800000;
	mov.b32 	%r1332, 200;
	@%p1256 bra 	$L__BB0_1365;
	sub.f32 	%f8969, %f803, %f804;
	add.f32 	%f8970, %f801, %f801;
	add.f32 	%f805, %f1, %f8969;
	fma.rn.f32 	%f806, %f8970, %f802, %f2;
	mul.f32 	%f807, %f805, %f805;
	mul.f32 	%f808, %f806, %f806;
	add.f32 	%f8971, %f807, %f808;
	setp.gt.f32 	%p1257, %f8971, 0f40800000;
	mov.b32 	%r1332, 201;
	@%p1257 bra 	$L__BB0_1365;
	sub.f32 	%f8972, %f807, %f808;
	add.f32 	%f8973, %f805, %f805;
	add.f32 	%f809, %f1, %f8972;
	fma.rn.f32 	%f810, %f8973, %f806, %f2;
	mul.f32 	%f811, %f809, %f809;
	mul.f32 	%f812, %f810, %f810;
	add.f32 	%f8974, %f811, %f812;
	setp.gt.f32 	%p1258, %f8974, 0f40800000;
	mov.b32 	%r1332, 202;
	@%p1258 bra 	$L__BB0_1365;
	sub.f32 	%f8975, %f811, %f812;
	add.f32 	%f8976, %f809, %f809;
	add.f32 	%f813, %f1, %f8975;
	fma.rn.f32 	%f814, %f8976, %f810, %f2;
	mul.f32 	%f815, %f813, %f813;
	mul.f32 	%f816, %f814, %f814;
	add.f32 	%f8977, %f815, %f816;
	setp.gt.f32 	%p1259, %f8977, 0f40800000;
	mov.b32 	%r1332, 203;
	@%p1259 bra 	$L__BB0_1365;
	sub.f32 	%f8978, %f815, %f816;
	add.f32 	%f8979, %f813, %f813;
	add.f32 	%f817, %f1, %f8978;
	fma.rn.f32 	%f818, %f8979, %f814, %f2;
	mul.f32 	%f819, %f817, %f817;
	mul.f32 	%f820, %f818, %f818;
	add.f32 	%f8980, %f819, %f820;
	setp.gt.f32 	%p1260, %f8980, 0f40800000;
	mov.b32 	%r1332, 204;
	@%p1260 bra 	$L__BB0_1365;
	sub.f32 	%f8981, %f819, %f820;
	add.f32 	%f8982, %f817, %f817;
	add.f32 	%f821, %f1, %f8981;
	fma.rn.f32 	%f822, %f8982, %f818, %f2;
	mul.f32 	%f823, %f821, %f821;
	mul.f32 	%f824, %f822, %f822;
	add.f32 	%f8983, %f823, %f824;
	setp.gt.f32 	%p1261, %f8983, 0f40800000;
	mov.b32 	%r1332, 205;
	@%p1261 bra 	$L__BB0_1365;
	sub.f32 	%f8984, %f823, %f824;
	add.f32 	%f8985, %f821, %f821;
	add.f32 	%f825, %f1, %f8984;
	fma.rn.f32 	%f826, %f8985, %f822, %f2;
	mul.f32 	%f827, %f825, %f825;
	mul.f32 	%f828, %f826, %f826;
	add.f32 	%f8986, %f827, %f828;
	setp.gt.f32 	%p1262, %f8986, 0f40800000;
	mov.b32 	%r1332, 206;
	@%p1262 bra 	$L__BB0_1365;
	sub.f32 	%f8987, %f827, %f828;
	add.f32 	%f8988, %f825, %f825;
	add.f32 	%f829, %f1, %f8987;
	fma.rn.f32 	%f830, %f8988, %f826, %f2;
	mul.f32 	%f831, %f829, %f829;
	mul.f32 	%f832, %f830, %f830;
	add.f32 	%f8989, %f831, %f832;
	setp.gt.f32 	%p1263, %f8989, 0f40800000;
	mov.b32 	%r1332, 207;
	@%p1263 bra 	$L__BB0_1365;
	sub.f32 	%f8990, %f831, %f832;
	add.f32 	%f8991, %f829, %f829;
	add.f32 	%f833, %f1, %f8990;
	fma.rn.f32 	%f834, %f8991, %f830, %f2;
	mul.f32 	%f835, %f833, %f833;
	mul.f32 	%f836, %f834, %f834;
	add.f32 	%f8992, %f835, %f836;
	setp.gt.f32 	%p1264, %f8992, 0f40800000;
	mov.b32 	%r1332, 208;
	@%p1264 bra 	$L__BB0_1365;
	sub.f32 	%f8993, %f835, %f836;
	add.f32 	%f8994, %f833, %f833;
	add.f32 	%f837, %f1, %f8993;
	fma.rn.f32 	%f838, %f8994, %f834, %f2;
	mul.f32 	%f839, %f837, %f837;
	mul.f32 	%f840, %f838, %f838;
	add.f32 	%f8995, %f839, %f840;
	setp.gt.f32 	%p1265, %f8995, 0f40800000;
	mov.b32 	%r1332, 209;
	@%p1265 bra 	$L__BB0_1365;
	sub.f32 	%f8996, %f839, %f840;
	add.f32 	%f8997, %f837, %f837;
	add.f32 	%f841, %f1, %f8996;
	fma.rn.f32 	%f842, %f8997, %f838, %f2;
	mul.f32 	%f843, %f841, %f841;
	mul.f32 	%f844, %f842, %f842;
	add.f32 	%f8998, %f843, %f844;
	setp.gt.f32 	%p1266, %f8998, 0f40800000;
	mov.b32 	%r1332, 210;
	@%p1266 bra 	$L__BB0_1365;
	sub.f32 	%f8999, %f843, %f844;
	add.f32 	%f9000, %f841, %f841;
	add.f32 	%f845, %f1, %f8999;
	fma.rn.f32 	%f846, %f9000, %f842, %f2;
	mul.f32 	%f847, %f845, %f845;
	mul.f32 	%f848, %f846, %f846;
	add.f32 	%f9001, %f847, %f848;
	setp.gt.f32 	%p1267, %f9001, 0f40800000;
	mov.b32 	%r1332, 211;
	@%p1267 bra 	$L__BB0_1365;
	sub.f32 	%f9002, %f847, %f848;
	add.f32 	%f9003, %f845, %f845;
	add.f32 	%f849, %f1, %f9002;
	fma.rn.f32 	%f850, %f9003, %f846, %f2;
	mul.f32 	%f851, %f849, %f849;
	mul.f32 	%f852, %f850, %f850;
	add.f32 	%f9004, %f851, %f852;
	setp.gt.f32 	%p1268, %f9004, 0f40800000;
	mov.b32 	%r1332, 212;
	@%p1268 bra 	$L__BB0_1365;
	sub.f32 	%f9005, %f851, %f852;
	add.f32 	%f9006, %f849, %f849;
	add.f32 	%f853, %f1, %f9005;
	fma.rn.f32 	%f854, %f9006, %f850, %f2;
	mul.f32 	%f855, %f853, %f853;
	mul.f32 	%f856, %f854, %f854;
	add.f32 	%f9007, %f855, %f856;
	setp.gt.f32 	%p1269, %f9007, 0f40800000;
	mov.b32 	%r1332, 213;
	@%p1269 bra 	$L__BB0_1365;
	sub.f32 	%f9008, %f855, %f856;
	add.f32 	%f9009, %f853, %f853;
	add.f32 	%f857, %f1, %f9008;
	fma.rn.f32 	%f858, %f9009, %f854, %f2;
	mul.f32 	%f859, %f857, %f857;
	mul.f32 	%f860, %f858, %f858;
	add.f32 	%f9010, %f859, %f860;
	setp.gt.f32 	%p1270, %f9010, 0f40800000;
	mov.b32 	%r1332, 214;
	@%p1270 bra 	$L__BB0_1365;
	sub.f32 	%f9011, %f859, %f860;
	add.f32 	%f9012, %f857, %f857;
	add.f32 	%f861, %f1, %f9011;
	fma.rn.f32 	%f862, %f9012, %f858, %f2;
	mul.f32 	%f863, %f861, %f861;
	mul.f32 	%f864, %f862, %f862;
	add.f32 	%f9013, %f863, %f864;
	setp.gt.f32 	%p1271, %f9013, 0f40800000;
	mov.b32 	%r1332, 215;
	@%p1271 bra 	$L__BB0_1365;
	sub.f32 	%f9014, %f863, %f864;
	add.f32 	%f9015, %f861, %f861;
	add.f32 	%f865, %f1, %f9014;
	fma.rn.f32 	%f866, %f9015, %f862, %f2;
	mul.f32 	%f867, %f865, %f865;
	mul.f32 	%f868, %f866, %f866;
	add.f32 	%f9016, %f867, %f868;
	setp.gt.f32 	%p1272, %f9016, 0f40800000;
	mov.b32 	%r1332, 216;
	@%p1272 bra 	$L__BB0_1365;
	sub.f32 	%f9017, %f867, %f868;
	add.f32 	%f9018, %f865, %f865;
	add.f32 	%f869, %f1, %f9017;
	fma.rn.f32 	%f870, %f9018, %f866, %f2;
	mul.f32 	%f871, %f869, %f869;
	mul.f32 	%f872, %f870, %f870;
	add.f32 	%f9019, %f871, %f872;
	setp.gt.f32 	%p1273, %f9019, 0f40800000;
	mov.b32 	%r1332, 217;
	@%p1273 bra 	$L__BB0_1365;
	sub.f32 	%f9020, %f871, %f872;
	add.f32 	%f9021, %f869, %f869;
	add.f32 	%f873, %f1, %f9020;
	fma.rn.f32 	%f874, %f9021, %f870, %f2;
	mul.f32 	%f875, %f873, %f873;
	mul.f32 	%f876, %f874, %f874;
	add.f32 	%f9022, %f875, %f876;
	setp.gt.f32 	%p1274, %f9022, 0f40800000;
	mov.b32 	%r1332, 218;
	@%p1274 bra 	$L__BB0_1365;
	sub.f32 	%f9023, %f875, %f876;
	add.f32 	%f9024, %f873, %f873;
	add.f32 	%f877, %f1, %f9023;
	fma.rn.f32 	%f878, %f9024, %f874, %f2;
	mul.f32 	%f879, %f877, %f877;
	mul.f32 	%f880, %f878, %f878;
	add.f32 	%f9025, %f879, %f880;
	setp.gt.f32 	%p1275, %f9025, 0f40800000;
	mov.b32 	%r1332, 219;
	@%p1275 bra 	$L__BB0_1365;
	sub.f32 	%f9026, %f879, %f880;
	add.f32 	%f9027, %f877, %f877;
	add.f32 	%f881, %f1, %f9026;
	fma.rn.f32 	%f882, %f9027, %f878, %f2;
	mul.f32 	%f883, %f881, %f881;
	mul.f32 	%f884, %f882, %f882;
	add.f32 	%f9028, %f883, %f884;
	setp.gt.f32 	%p1276, %f9028, 0f40800000;
	mov.b32 	%r1332, 220;
	@%p1276 bra 	$L__BB0_1365;
	sub.f32 	%f9029, %f883, %f884;
	add.f32 	%f9030, %f881, %f881;
	add.f32 	%f885, %f1, %f9029;
	fma.rn.f32 	%f886, %f9030, %f882, %f2;
	mul.f32 	%f887, %f885, %f885;
	mul.f32 	%f888, %f886, %f886;
	add.f32 	%f9031, %f887, %f888;
	setp.gt.f32 	%p1277, %f9031, 0f40800000;
	mov.b32 	%r1332, 221;
	@%p1277 bra 	$L__BB0_1365;
	sub.f32 	%f9032, %f887, %f888;
	add.f32 	%f9033, %f885, %f885;
	add.f32 	%f889, %f1, %f9032;
	fma.rn.f32 	%f890, %f9033, %f886, %f2;
	mul.f32 	%f891, %f889, %f889;
	mul.f32 	%f892, %f890, %f890;
	add.f32 	%f9034, %f891, %f892;
	setp.gt.f32 	%p1278, %f9034, 0f40800000;
	mov.b32 	%r1332, 222;
	@%p1278 bra 	$L__BB0_1365;
	sub.f32 	%f9035, %f891, %f892;
	add.f32 	%f9036, %f889, %f889;
	add.f32 	%f893, %f1, %f9035;
	fma.rn.f32 	%f894, %f9036, %f890, %f2;
	mul.f32 	%f895, %f893, %f893;
	mul.f32 	%f896, %f894, %f894;
	add.f32 	%f9037, %f895, %f896;
	setp.gt.f32 	%p1279, %f9037, 0f40800000;
	mov.b32 	%r1332, 223;
	@%p1279 bra 	$L__BB0_1365;
	sub.f32 	%f9038, %f895, %f896;
	add.f32 	%f9039, %f893, %f893;
	add.f32 	%f897, %f1, %f9038;
	fma.rn.f32 	%f898, %f9039, %f894, %f2;
	mul.f32 	%f899, %f897, %f897;
	mul.f32 	%f900, %f898, %f898;
	add.f32 	%f9040, %f899, %f900;
	setp.gt.f32 	%p1280, %f9040, 0f40800000;
	mov.b32 	%r1332, 224;
	@%p1280 bra 	$L__BB0_1365;
	sub.f32 	%f9041, %f899, %f900;
	add.f32 	%f9042, %f897, %f897;
	add.f32 	%f901, %f1, %f9041;
	fma.rn.f32 	%f902, %f9042, %f898, %f2;
	mul.f32 	%f903, %f901, %f901;
	mul.f32 	%f904, %f902, %f902;
	add.f32 	%f9043, %f903, %f904;
	setp.gt.f32 	%p1281, %f9043, 0f40800000;
	mov.b32 	%r1332, 225;
	@%p1281 bra 	$L__BB0_1365;
	sub.f32 	%f9044, %f903, %f904;
	add.f32 	%f9045, %f901, %f901;
	add.f32 	%f905, %f1, %f9044;
	fma.rn.f32 	%f906, %f9045, %f902, %f2;
	mul.f32 	%f907, %f905, %f905;
	mul.f32 	%f908, %f906, %f906;
	add.f32 	%f9046, %f907, %f908;
	setp.gt.f32 	%p1282, %f9046, 0f40800000;
	mov.b32 	%r1332, 226;
	@%p1282 bra 	$L__BB0_1365;
	sub.f32 	%f9047, %f907, %f908;
	add.f32 	%f9048, %f905, %f905;
	add.f32 	%f909, %f1, %f9047;
	fma.rn.f32 	%f910, %f9048, %f906, %f2;
	mul.f32 	%f911, %f909, %f909;
	mul.f32 	%f912, %f910, %f910;
	add.f32 	%f9049, %f911, %f912;
	setp.gt.f32 	%p1283, %f9049, 0f40800000;
	mov.b32 	%r1332, 227;
	@%p1283 bra 	$L__BB0_1365;
	sub.f32 	%f9050, %f911, %f912;
	add.f32 	%f9051, %f909, %f909;
	add.f32 	%f913, %f1, %f9050;
	fma.rn.f32 	%f914, %f9051, %f910, %f2;
	mul.f32 	%f915, %f913, %f913;
	mul.f32 	%f916, %f914, %f914;
	add.f32 	%f9052, %f915, %f916;
	setp.gt.f32 	%p1284, %f9052, 0f40800000;
	mov.b32 	%r1332, 228;
	@%p1284 bra 	$L__BB0_1365;
	sub.f32 	%f9053, %f915, %f916;
	add.f32 	%f9054, %f913, %f913;
	add.f32 	%f917, %f1, %f9053;
	fma.rn.f32 	%f918, %f9054, %f914, %f2;
	mul.f32 	%f919, %f917, %f917;
	mul.f32 	%f920, %f918, %f918;
	add.f32 	%f9055, %f919, %f920;
	setp.gt.f32 	%p1285, %f9055, 0f40800000;
	mov.b32 	%r1332, 229;
	@%p1285 bra 	$L__BB0_1365;
	sub.f32 	%f9056, %f919, %f920;
	add.f32 	%f9057, %f917, %f917;
	add.f32 	%f921, %f1, %f9056;
	fma.rn.f32 	%f922, %f9057, %f918, %f2;
	mul.f32 	%f923, %f921, %f921;
	mul.f32 	%f924, %f922, %f922;
	add.f32 	%f9058, %f923, %f924;
	setp.gt.f32 	%p1286, %f9058, 0f40800000;
	mov.b32 	%r1332, 230;
	@%p1286 bra 	$L__BB0_1365;
	sub.f32 	%f9059, %f923, %f924;
	add.f32 	%f9060, %f921, %f921;
	add.f32 	%f925, %f1, %f9059;
	fma.rn.f32 	%f926, %f9060, %f922, %f2;
	mul.f32 	%f927, %f925, %f925;
	mul.f32 	%f928, %f926, %f926;
	add.f32 	%f9061, %f927, %f928;
	setp.gt.f32 	%p1287, %f9061, 0f40800000;
	mov.b32 	%r1332, 231;
	@%p1287 bra 	$L__BB0_1365;
	sub.f32 	%f9062, %f927, %f928;
	add.f32 	%f9063, %f925, %f925;
	add.f32 	%f929, %f1, %f9062;
	fma.rn.f32 	%f930, %f9063, %f926, %f2;
	mul.f32 	%f931, %f929, %f929;
	mul.f32 	%f932, %f930, %f930;
	add.f32 	%f9064, %f931, %f932;
	setp.gt.f32 	%p1288, %f9064, 0f40800000;
	mov.b32 	%r1332, 232;
	@%p1288 bra 	$L__BB0_1365;
	sub.f32 	%f9065, %f931, %f932;
	add.f32 	%f9066, %f929, %f929;
	add.f32 	%f933, %f1, %f9065;
	fma.rn.f32 	%f934, %f9066, %f930, %f2;
	mul.f32 	%f935, %f933, %f933;
	mul.f32 	%f936, %f934, %f934;
	add.f32 	%f9067, %f935, %f936;
	setp.gt.f32 	%p1289, %f9067, 0f40800000;
	mov.b32 	%r1332, 233;
	@%p1289 bra 	$L__BB0_1365;
	sub.f32 	%f9068, %f935, %f936;
	add.f32 	%f9069, %f933, %f933;
	add.f32 	%f937, %f1, %f9068;
	fma.rn.f32 	%f938, %f9069, %f934, %f2;
	mul.f32 	%f939, %f937, %f937;
	mul.f32 	%f940, %f938, %f938;
	add.f32 	%f9070, %f939, %f940;
	setp.gt.f32 	%p1290, %f9070, 0f40800000;
	mov.b32 	%r1332, 234;
	@%p1290 bra 	$L__BB0_1365;
	sub.f32 	%f9071, %f939, %f940;
	add.f32 	%f9072, %f937, %f937;
	add.f32 	%f941, %f1, %f9071;
	fma.rn.f32 	%f942, %f9072, %f938, %f2;
	mul.f32 	%f943, %f941, %f941;
	mul.f32 	%f944, %f942, %f942;
	add.f32 	%f9073, %f943, %f944;
	setp.gt.f32 	%p1291, %f9073, 0f40800000;
	mov.b32 	%r1332, 235;
	@%p1291 bra 	$L__BB0_1365;
	sub.f32 	%f9074, %f943, %f944;
	add.f32 	%f9075, %f941, %f941;
	add.f32 	%f945, %f1, %f9074;
	fma.rn.f32 	%f946, %f9075, %f942, %f2;
	mul.f32 	%f947, %f945, %f945;
	mul.f32 	%f948, %f946, %f946;
	add.f32 	%f9076, %f947, %f948;
	setp.gt.f32 	%p1292, %f9076, 0f40800000;
	mov.b32 	%r1332, 236;
	@%p1292 bra 	$L__BB0_1365;
	sub.f32 	%f9077, %f947, %f948;
	add.f32 	%f9078, %f945, %f945;
	add.f32 	%f949, %f1, %f9077;
	fma.rn.f32 	%f950, %f9078, %f946, %f2;
	mul.f32 	%f951, %f949, %f949;
	mul.f32 	%f952, %f950, %f950;
	add.f32 	%f9079, %f951, %f952;
	setp.gt.f32 	%p1293, %f9079, 0f40800000;
	mov.b32 	%r1332, 237;
	@%p1293 bra 	$L__BB0_1365;
	sub.f32 	%f9080, %f951, %f952;
	add.f32 	%f9081, %f949, %f949;
	add.f32 	%f953, %f1, %f9080;
	fma.rn.f32 	%f954, %f9081, %f950, %f2;
	mul.f32 	%f955, %f953, %f953;
	mul.f32 	%f956, %f954, %f954;
	add.f32 	%f9082, %f955, %f956;
	setp.gt.f32 	%p1294, %f9082, 0f40800000;
	mov.b32 	%r1332, 238;
	@%p1294 bra 	$L__BB0_1365;
	sub.f32 	%f9083, %f955, %f956;
	add.f32 	%f9084, %f953, %f953;
	add.f32 	%f957, %f1, %f9083;
	fma.rn.f32 	%f958, %f9084, %f954, %f2;
	mul.f32 	%f959, %f957, %f957;
	mul.f32 	%f960, %f958, %f958;
	add.f32 	%f9085, %f959, %f960;
	setp.gt.f32 	%p1295, %f9085, 0f40800000;
	mov.b32 	%r1332, 239;
	@%p1295 bra 	$L__BB0_1365;
	sub.f32 	%f9086, %f959, %f960;
	add.f32 	%f9087, %f957, %f957;
	add.f32 	%f961, %f1, %f9086;
	fma.rn.f32 	%f962, %f9087, %f958, %f2;
	mul.f32 	%f963, %f961, %f961;
	mul.f32 	%f964, %f962, %f962;
	add.f32 	%f9088, %f963, %f964;
	setp.gt.f32 	%p1296, %f9088, 0f40800000;
	mov.b32 	%r1332, 240;
	@%p1296 bra 	$L__BB0_1365;
	sub.f32 	%f9089, %f963, %f964;
	add.f32 	%f9090, %f961, %f961;
	add.f32 	%f965, %f1, %f9089;
	fma.rn.f32 	%f966, %f9090, %f962, %f2;
	mul.f32 	%f967, %f965, %f965;
	mul.f32 	%f968, %f966, %f966;
	add.f32 	%f9091, %f967, %f968;
	setp.gt.f32 	%p1297, %f9091, 0f40800000;
	mov.b32 	%r1332, 241;
	@%p1297 bra 	$L__BB0_1365;
	sub.f32 	%f9092, %f967, %f968;
	add.f32 	%f9093, %f965, %f965;
	add.f32 	%f969, %f1, %f9092;
	fma.rn.f32 	%f970, %f9093, %f966, %f2;
	mul.f32 	%f971, %f969, %f969;
	mul.f32 	%f972, %f970, %f970;
	add.f32 	%f9094, %f971, %f972;
	setp.gt.f32 	%p1298, %f9094, 0f40800000;
	mov.b32 	%r1332, 242;
	@%p1298 bra 	$L__BB0_1365;
	sub.f32 	%f9095, %f971, %f972;
	add.f32 	%f9096, %f969, %f969;
	add.f32 	%f973, %f1, %f9095;
	fma.rn.f32 	%f974, %f9096, %f970, %f2;
	mul.f32 	%f975, %f973, %f973;
	mul.f32 	%f976, %f974, %f974;
	add.f32 	%f9097, %f975, %f976;
	setp.gt.f32 	%p1299, %f9097, 0f40800000;
	mov.b32 	%r1332, 243;
	@%p1299 bra 	$L__BB0_1365;
	sub.f32 	%f9098, %f975, %f976;
	add.f32 	%f9099, %f973, %f973;
	add.f32 	%f977, %f1, %f9098;
	fma.rn.f32 	%f978, %f9099, %f974, %f2;
	mul.f32 	%f979, %f977, %f977;
	mul.f32 	%f980, %f978, %f978;
	add.f32 	%f9100, %f979, %f980;
	setp.gt.f32 	%p1300, %f9100, 0f40800000;
	mov.b32 	%r1332, 244;
	@%p1300 bra 	$L__BB0_1365;
	sub.f32 	%f9101, %f979, %f980;
	add.f32 	%f9102, %f977, %f977;
	add.f32 	%f981, %f1, %f9101;
	fma.rn.f32 	%f982, %f9102, %f978, %f2;
	mul.f32 	%f983, %f981, %f981;
	mul.f32 	%f984, %f982, %f982;
	add.f32 	%f9103, %f983, %f984;
	setp.gt.f32 	%p1301, %f9103, 0f40800000;
	mov.b32 	%r1332, 245;
	@%p1301 bra 	$L__BB0_1365;
	sub.f32 	%f9104, %f983, %f984;
	add.f32 	%f9105, %f981, %f981;
	add.f32 	%f985, %f1, %f9104;
	fma.rn.f32 	%f986, %f9105, %f982, %f2;
	mul.f32 	%f987, %f985, %f985;
	mul.f32 	%f988, %f986, %f986;
	add.f32 	%f9106, %f987, %f988;
	setp.gt.f32 	%p1302, %f9106, 0f40800000;
	mov.b32 	%r1332, 246;
	@%p1302 bra 	$L__BB0_1365;
	sub.f32 	%f9107, %f987, %f988;
	add.f32 	%f9108, %f985, %f985;
	add.f32 	%f989, %f1, %f9107;
	fma.rn.f32 	%f990, %f9108, %f986, %f2;
	mul.f32 	%f991, %f989, %f989;
	mul.f32 	%f992, %f990, %f990;
	add.f32 	%f9109, %f991, %f992;
	setp.gt.f32 	%p1303, %f9109, 0f40800000;
	mov.b32 	%r1332, 247;
	@%p1303 bra 	$L__BB0_1365;
	sub.f32 	%f9110, %f991, %f992;
	add.f32 	%f9111, %f989, %f989;
	add.f32 	%f993, %f1, %f9110;
	fma.rn.f32 	%f994, %f9111, %f990, %f2;
	mul.f32 	%f995, %f993, %f993;
	mul.f32 	%f996, %f994, %f994;
	add.f32 	%f9112, %f995, %f996;
	setp.gt.f32 	%p1304, %f9112, 0f40800000;
	mov.b32 	%r1317, 248;
	mov.u32 	%r1332, %r1317;
	@%p1304 bra 	$L__BB0_1365;
	sub.f32 	%f9113, %f995, %f996;
	add.f32 	%f9114, %f993, %f993;
	add.f32 	%f997, %f1, %f9113;
	fma.rn.f32 	%f998, %f9114, %f994, %f2;
	mul.f32 	%f999, %f997, %f997;
	mul.f32 	%f1000, %f998, %f998;
	add.f32 	%f9115, %f999, %f1000;
	setp.gt.f32 	%p1305, %f9115, 0f40800000;
	mov.b32 	%r1318, 249;
	mov.u32 	%r1332, %r1318;
	@%p1305 bra 	$L__BB0_1365;
	sub.f32 	%f9116, %f999, %f1000;
	add.f32 	%f9117, %f997, %f997;
	add.f32 	%f1001, %f1, %f9116;
	fma.rn.f32 	%f1002, %f9117, %f998, %f2;
	mul.f32 	%f1003, %f1001, %f1001;
	mul.f32 	%f1004, %f1002, %f1002;
	add.f32 	%f9118, %f1003, %f1004;
	setp.gt.f32 	%p1306, %f9118, 0f40800000;
	mov.b32 	%r1319, 250;
	mov.u32 	%r1332, %r1319;
	@%p1306 bra 	$L__BB0_1365;
	sub.f32 	%f9119, %f1003, %f1004;
	add.f32 	%f9120, %f1001, %f1001;
	add.f32 	%f1005, %f1, %f9119;
	fma.rn.f32 	%f1006, %f9120, %f1002, %f2;
	mul.f32 	%f1007, %f1005, %f1005;
	mul.f32 	%f1008, %f1006, %f1006;
	add.f32 	%f9121, %f1007, %f1008;
	setp.gt.f32 	%p1307, %f9121, 0f40800000;
	mov.b32 	%r1320, 251;
	mov.u32 	%r1332, %r1320;
	@%p1307 bra 	$L__BB0_1365;
	sub.f32 	%f9122, %f1007, %f1008;
	add.f32 	%f9123, %f1005, %f1005;
	add.f32 	%f1009, %f1, %f9122;
	fma.rn.f32 	%f1010, %f9123, %f1006, %f2;
	mul.f32 	%f1011, %f1009, %f1009;
	mul.f32 	%f1012, %f1010, %f1010;
	add.f32 	%f9124, %f1011, %f1012;
	setp.gt.f32 	%p1308, %f9124, 0f40800000;
	mov.b32 	%r1321, 252;
	mov.u32 	%r1332, %r1321;
	@%p1308 bra 	$L__BB0_1365;
	sub.f32 	%f9125, %f1011, %f1012;
	add.f32 	%f9126, %f1009, %f1009;
	add.f32 	%f1013, %f1, %f9125;
	fma.rn.f32 	%f1014, %f9126, %f1010, %f2;
	mul.f32 	%f1015, %f1013, %f1013;
	mul.f32 	%f1016, %f1014, %f1014;
	add.f32 	%f9127, %f1015, %f1016;
	setp.gt.f32 	%p1309, %f9127, 0f40800000;
	mov.b32 	%r1322, 253;
	mov.u32 	%r1332, %r1322;
	@%p1309 bra 	$L__BB0_1365;
	sub.f32 	%f9128, %f1015, %f1016;
	add.f32 	%f9129, %f1013, %f1013;
	add.f32 	%f1017, %f1, %f9128;
	fma.rn.f32 	%f1018, %f9129, %f1014, %f2;
	mul.f32 	%f1019, %f1017, %f1017;
	mul.f32 	%f1020, %f1018, %f1018;
	add.f32 	%f9130, %f1019, %f1020;
	setp.gt.f32 	%p1310, %f9130, 0f40800000;
	mov.b32 	%r1323, 254;
	mov.u32 	%r1332, %r1323;
	@%p1310 bra 	$L__BB0_1365;
	sub.f32 	%f9131, %f1019, %f1020;
	add.f32 	%f9132, %f1017, %f1017;
	add.f32 	%f9133, %f1, %f9131;
	fma.rn.f32 	%f9134, %f9132, %f1018, %f2;
	mul.f32 	%f9135, %f9134, %f9134;
	fma.rn.f32 	%f9136, %f9133, %f9133, %f9135;
	setp.gt.f32 	%p1311, %f9136, 0f40800000;
	mov.b32 	%r1324, 255;
	mov.u32 	%r1332, %r1324;
	@%p1311 bra 	$L__BB0_1365;
	mov.b32 	%r1325, 256;
	mov.u32 	%r1332, %r1325;
	bra.uni 	$L__BB0_1365;
$L__BB0_300:
	mul.f32 	%f1021, %f1, %f1;
	mul.f32 	%f1022, %f2, %f2;
	add.f32 	%f5367, %f1021, %f1022;
	setp.gt.f32 	%p56, %f5367, 0f40800000;
	mov.b32 	%r68, 0;
	mov.u32 	%r1332, %r68;
	@%p56 bra 	$L__BB0_1365;
	sub.f32 	%f5368, %f1021, %f1022;
	add.f32 	%f5369, %f1, %f1;
	add.f32 	%f1023, %f1, %f5368;
	fma.rn.f32 	%f1024, %f5369, %f2, %f2;
	mul.f32 	%f1025, %f1023, %f1023;
	mul.f32 	%f1026, %f1024, %f1024;
	add.f32 	%f5370, %f1025, %f1026;
	setp.gt.f32 	%p57, %f5370, 0f40800000;
	mov.b32 	%r69, 1;
	mov.u32 	%r1332, %r69;
	@%p57 bra 	$L__BB0_1365;
	sub.f32 	%f5371, %f1025, %f1026;
	add.f32 	%f5372, %f1023, %f1023;
	add.f32 	%f1027, %f1, %f5371;
	fma.rn.f32 	%f1028, %f5372, %f1024, %f2;
	mul.f32 	%f1029, %f1027, %f1027;
	mul.f32 	%f1030, %f1028, %f1028;
	add.f32 	%f5373, %f1029, %f1030;
	setp.gt.f32 	%p58, %f5373, 0f40800000;
	mov.b32 	%r70, 2;
	mov.u32 	%r1332, %r70;
	@%p58 bra 	$L__BB0_1365;
	sub.f32 	%f5374, %f1029, %f1030;
	add.f32 	%f5375, %f1027, %f1027;
	add.f32 	%f1031, %f1, %f5374;
	fma.rn.f32 	%f1032, %f5375, %f1028, %f2;
	mul.f32 	%f1033, %f1031, %f1031;
	mul.f32 	%f1034, %f1032, %f1032;
	add.f32 	%f5376, %f1033, %f1034;
	setp.gt.f32 	%p59, %f5376, 0f40800000;
	mov.b32 	%r71, 3;
	mov.u32 	%r1332, %r71;
	@%p59 bra 	$L__BB0_1365;
	sub.f32 	%f5377, %f1033, %f1034;
	add.f32 	%f5378, %f1031, %f1031;
	add.f32 	%f1035, %f1, %f5377;
	fma.rn.f32 	%f1036, %f5378, %f1032, %f2;
	mul.f32 	%f1037, %f1035, %f1035;
	mul.f32 	%f1038, %f1036, %f1036;
	add.f32 	%f5379, %f1037, %f1038;
	setp.gt.f32 	%p60, %f5379, 0f40800000;
	mov.b32 	%r72, 4;
	mov.u32 	%r1332, %r72;
	@%p60 bra 	$L__BB0_1365;
	sub.f32 	%f5380, %f1037, %f1038;
	add.f32 	%f5381, %f1035, %f1035;
	add.f32 	%f1039, %f1, %f5380;
	fma.rn.f32 	%f1040, %f5381, %f1036, %f2;
	mul.f32 	%f1041, %f1039, %f1039;
	mul.f32 	%f1042, %f1040, %f1040;
	add.f32 	%f5382, %f1041, %f1042;
	setp.gt.f32 	%p61, %f5382, 0f40800000;
	mov.b32 	%r73, 5;
	mov.u32 	%r1332, %r73;
	@%p61 bra 	$L__BB0_1365;
	sub.f32 	%f5383, %f1041, %f1042;
	add.f32 	%f5384, %f1039, %f1039;
	add.f32 	%f1043, %f1, %f5383;
	fma.rn.f32 	%f1044, %f5384, %f1040, %f2;
	mul.f32 	%f1045, %f1043, %f1043;
	mul.f32 	%f1046, %f1044, %f1044;
	add.f32 	%f5385, %f1045, %f1046;
	setp.gt.f32 	%p62, %f5385, 0f40800000;
	mov.b32 	%r74, 6;
	mov.u32 	%r1332, %r74;
	@%p62 bra 	$L__BB0_1365;
	sub.f32 	%f5386, %f1045, %f1046;
	add.f32 	%f5387, %f1043, %f1043;
	add.f32 	%f1047, %f1, %f5386;
	fma.rn.f32 	%f1048, %f5387, %f1044, %f2;
	mul.f32 	%f1049, %f1047, %f1047;
	mul.f32 	%f1050, %f1048, %f1048;
	add.f32 	%f5388, %f1049, %f1050;
	setp.gt.f32 	%p63, %f5388, 0f40800000;
	mov.b32 	%r75, 7;
	mov.u32 	%r1332, %r75;
	@%p63 bra 	$L__BB0_1365;
	sub.f32 	%f5389, %f1049, %f1050;
	add.f32 	%f5390, %f1047, %f1047;
	add.f32 	%f1051, %f1, %f5389;
	fma.rn.f32 	%f1052, %f5390, %f1048, %f2;
	mul.f32 	%f1053, %f1051, %f1051;
	mul.f32 	%f1054, %f1052, %f1052;
	add.f32 	%f5391, %f1053, %f1054;
	setp.gt.f32 	%p64, %f5391, 0f40800000;
	mov.b32 	%r76, 8;
	mov.u32 	%r1332, %r76;
	@%p64 bra 	$L__BB0_1365;
	sub.f32 	%f5392, %f1053, %f1054;
	add.f32 	%f5393, %f1051, %f1051;
	add.f32 	%f1055, %f1, %f5392;
	fma.rn.f32 	%f1056, %f5393, %f1052, %f2;
	mul.f32 	%f1057, %f1055, %f1055;
	mul.f32 	%f1058, %f1056, %f1056;
	add.f32 	%f5394, %f1057, %f1058;
	setp.gt.f32 	%p65, %f5394, 0f40800000;
	mov.b32 	%r77, 9;
	mov.u32 	%r1332, %r77;
	@%p65 bra 	$L__BB0_1365;
	sub.f32 	%f5395, %f1057, %f1058;
	add.f32 	%f5396, %f1055, %f1055;
	add.f32 	%f1059, %f1, %f5395;
	fma.rn.f32 	%f1060, %f5396, %f1056, %f2;
	mul.f32 	%f1061, %f1059, %f1059;
	mul.f32 	%f1062, %f1060, %f1060;
	add.f32 	%f5397, %f1061, %f1062;
	setp.gt.f32 	%p66, %f5397, 0f40800000;
	mov.b32 	%r78, 10;
	mov.u32 	%r1332, %r78;
	@%p66 bra 	$L__BB0_1365;
	sub.f32 	%f5398, %f1061, %f1062;
	add.f32 	%f5399, %f1059, %f1059;
	add.f32 	%f1063, %f1, %f5398;
	fma.rn.f32 	%f1064, %f5399, %f1060, %f2;
	mul.f32 	%f1065, %f1063, %f1063;
	mul.f32 	%f1066, %f1064, %f1064;
	add.f32 	%f5400, %f1065, %f1066;
	setp.gt.f32 	%p67, %f5400, 0f40800000;
	mov.b32 	%r79, 11;
	mov.u32 	%r1332, %r79;
	@%p67 bra 	$L__BB0_1365;
	sub.f32 	%f5401, %f1065, %f1066;
	add.f32 	%f5402, %f1063, %f1063;
	add.f32 	%f1067, %f1, %f5401;
	fma.rn.f32 	%f1068, %f5402, %f1064, %f2;
	mul.f32 	%f1069, %f1067, %f1067;
	mul.f32 	%f1070, %f1068, %f1068;
	add.f32 	%f5403, %f1069, %f1070;
	setp.gt.f32 	%p68, %f5403, 0f40800000;
	mov.b32 	%r80, 12;
	mov.u32 	%r1332, %r80;
	@%p68 bra 	$L__BB0_1365;
	sub.f32 	%f5404, %f1069, %f1070;
	add.f32 	%f5405, %f1067, %f1067;
	add.f32 	%f1071, %f1, %f5404;
	fma.rn.f32 	%f1072, %f5405, %f1068, %f2;
	mul.f32 	%f1073, %f1071, %f1071;
	mul.f32 	%f1074, %f1072, %f1072;
	add.f32 	%f5406, %f1073, %f1074;
	setp.gt.f32 	%p69, %f5406, 0f40800000;
	mov.b32 	%r81, 13;
	mov.u32 	%r1332, %r81;
	@%p69 bra 	$L__BB0_1365;
	sub.f32 	%f5407, %f1073, %f1074;
	add.f32 	%f5408, %f1071, %f1071;
	add.f32 	%f1075, %f1, %f5407;
	fma.rn.f32 	%f1076, %f5408, %f1072, %f2;
	mul.f32 	%f1077, %f1075, %f1075;
	mul.f32 	%f1078, %f1076, %f1076;
	add.f32 	%f5409, %f1077, %f1078;
	setp.gt.f32 	%p70, %f5409, 0f40800000;
	mov.b32 	%r82, 14;
	mov.u32 	%r1332, %r82;
	@%p70 bra 	$L__BB0_1365;
	sub.f32 	%f5410, %f1077, %f1078;
	add.f32 	%f5411, %f1075, %f1075;
	add.f32 	%f1079, %f1, %f5410;
	fma.rn.f32 	%f1080, %f5411, %f1076, %f2;
	mul.f32 	%f1081, %f1079, %f1079;
	mul.f32 	%f1082, %f1080, %f1080;
	add.f32 	%f5412, %f1081, %f1082;
	setp.gt.f32 	%p71, %f5412, 0f40800000;
	mov.b32 	%r83, 15;
	mov.u32 	%r1332, %r83;
	@%p71 bra 	$L__BB0_1365;
	sub.f32 	%f5413, %f1081, %f1082;
	add.f32 	%f5414, %f1079, %f1079;
	add.f32 	%f1083, %f1, %f5413;
	fma.rn.f32 	%f1084, %f5414, %f1080, %f2;
	mul.f32 	%f1085, %f1083, %f1083;
	mul.f32 	%f1086, %f1084, %f1084;
	add.f32 	%f5415, %f1085, %f1086;
	setp.gt.f32 	%p72, %f5415, 0f40800000;
	mov.b32 	%r84, 16;
	mov.u32 	%r1332, %r84;
	@%p72 bra 	$L__BB0_1365;
	sub.f32 	%f5416, %f1085, %f1086;
	add.f32 	%f5417, %f1083, %f1083;
	add.f32 	%f1087, %f1, %f5416;
	fma.rn.f32 	%f1088, %f5417, %f1084, %f2;
	mul.f32 	%f1089, %f1087, %f1087;
	mul.f32 	%f1090, %f1088, %f1088;
	add.f32 	%f5418, %f1089, %f1090;
	setp.gt.f32 	%p73, %f5418, 0f40800000;
	mov.b32 	%r85, 17;
	mov.u32 	%r1332, %r85;
	@%p73 bra 	$L__BB0_1365;
	sub.f32 	%f5419, %f1089, %f1090;
	add.f32 	%f5420, %f1087, %f1087;
	add.f32 	%f1091, %f1, %f5419;
	fma.rn.f32 	%f1092, %f5420, %f1088, %f2;
	mul.f32 	%f1093, %f1091, %f1091;
	mul.f32 	%f1094, %f1092, %f1092;
	add.f32 	%f5421, %f1093, %f1094;
	setp.gt.f32 	%p74, %f5421, 0f40800000;
	mov.b32 	%r86, 18;
	mov.u32 	%r1332, %r86;
	@%p74 bra 	$L__BB0_1365;
	sub.f32 	%f5422, %f1093, %f1094;
	add.f32 	%f5423, %f1091, %f1091;
	add.f32 	%f1095, %f1, %f5422;
	fma.rn.f32 	%f1096, %f5423, %f1092, %f2;
	mul.f32 	%f1097, %f1095, %f1095;
	mul.f32 	%f1098, %f1096, %f1096;
	add.f32 	%f5424, %f1097, %f1098;
	setp.gt.f32 	%p75, %f5424, 0f40800000;
	mov.b32 	%r87, 19;
	mov.u32 	%r1332, %r87;
	@%p75 bra 	$L__BB0_1365;
	sub.f32 	%f5425, %f1097, %f1098;
	add.f32 	%f5426, %f1095, %f1095;
	add.f32 	%f1099, %f1, %f5425;
	fma.rn.f32 	%f1100, %f5426, %f1096, %f2;
	mul.f32 	%f1101, %f1099, %f1099;
	mul.f32 	%f1102, %f1100, %f1100;
	add.f32 	%f5427, %f1101, %f1102;
	setp.gt.f32 	%p76, %f5427, 0f40800000;
	mov.b32 	%r88, 20;
	mov.u32 	%r1332, %r88;
	@%p76 bra 	$L__BB0_1365;
	sub.f32 	%f5428, %f1101, %f1102;
	add.f32 	%f5429, %f1099, %f1099;
	add.f32 	%f1103, %f1, %f5428;
	fma.rn.f32 	%f1104, %f5429, %f1100, %f2;
	mul.f32 	%f1105, %f1103, %f1103;
	mul.f32 	%f1106, %f1104, %f1104;
	add.f32 	%f5430, %f1105, %f1106;
	setp.gt.f32 	%p77, %f5430, 0f40800000;
	mov.b32 	%r89, 21;
	mov.u32 	%r1332, %r89;
	@%p77 bra 	$L__BB0_1365;
	sub.f32 	%f5431, %f1105, %f1106;
	add.f32 	%f5432, %f1103, %f1103;
	add.f32 	%f1107, %f1, %f5431;
	fma.rn.f32 	%f1108, %f5432, %f1104, %f2;
	mul.f32 	%f1109, %f1107, %f1107;
	mul.f32 	%f1110, %f1108, %f1108;
	add.f32 	%f5433, %f1109, %f1110;
	setp.gt.f32 	%p78, %f5433, 0f40800000;
	mov.b32 	%r90, 22;
	mov.u32 	%r1332, %r90;
	@%p78 bra 	$L__BB0_1365;
	sub.f32 	%f5434, %f1109, %f1110;
	add.f32 	%f5435, %f1107, %f1107;
	add.f32 	%f1111, %f1, %f5434;
	fma.rn.f32 	%f1112, %f5435, %f1108, %f2;
	mul.f32 	%f1113, %f1111, %f1111;
	mul.f32 	%f1114, %f1112, %f1112;
	add.f32 	%f5436, %f1113, %f1114;
	setp.gt.f32 	%p79, %f5436, 0f40800000;
	mov.b32 	%r91, 23;
	mov.u32 	%r1332, %r91;
	@%p79 bra 	$L__BB0_1365;
	sub.f32 	%f5437, %f1113, %f1114;
	add.f32 	%f5438, %f1111, %f1111;
	add.f32 	%f1115, %f1, %f5437;
	fma.rn.f32 	%f1116, %f5438, %f1112, %f2;
	mul.f32 	%f1117, %f1115, %f1115;
	mul.f32 	%f1118, %f1116, %f1116;
	add.f32 	%f5439, %f1117, %f1118;
	setp.gt.f32 	%p80, %f5439, 0f40800000;
	mov.b32 	%r92, 24;
	mov.u32 	%r1332, %r92;
	@%p80 bra 	$L__BB0_1365;
	sub.f32 	%f5440, %f1117, %f1118;
	add.f32 	%f5441, %f1115, %f1115;
	add.f32 	%f1119, %f1, %f5440;
	fma.rn.f32 	%f1120, %f5441, %f1116, %f2;
	mul.f32 	%f1121, %f1119, %f1119;
	mul.f32 	%f1122, %f1120, %f1120;
	add.f32 	%f5442, %f1121, %f1122;
	setp.gt.f32 	%p81, %f5442, 0f40800000;
	mov.b32 	%r93, 25;
	mov.u32 	%r1332, %r93;
	@%p81 bra 	$L__BB0_1365;
	sub.f32 	%f5443, %f1121, %f1122;
	add.f32 	%f5444, %f1119, %f1119;
	add.f32 	%f1123, %f1, %f5443;
	fma.rn.f32 	%f1124, %f5444, %f1120, %f2;
	mul.f32 	%f1125, %f1123, %f1123;
	mul.f32 	%f1126, %f1124, %f1124;
	add.f32 	%f5445, %f1125, %f1126;
	setp.gt.f32 	%p82, %f5445, 0f40800000;
	mov.b32 	%r94, 26;
	mov.u32 	%r1332, %r94;
	@%p82 bra 	$L__BB0_1365;
	sub.f32 	%f5446, %f1125, %f1126;
	add.f32 	%f5447, %f1123, %f1123;
	add.f32 	%f1127, %f1, %f5446;
	fma.rn.f32 	%f1128, %f5447, %f1124, %f2;
	mul.f32 	%f1129, %f1127, %f1127;
	mul.f32 	%f1130, %f1128, %f1128;
	add.f32 	%f5448, %f1129, %f1130;
	setp.gt.f32 	%p83, %f5448, 0f40800000;
	mov.b32 	%r95, 27;
	mov.u32 	%r1332, %r95;
	@%p83 bra 	$L__BB0_1365;
	sub.f32 	%f5449, %f1129, %f1130;
	add.f32 	%f5450, %f1127, %f1127;
	add.f32 	%f1131, %f1, %f5449;
	fma.rn.f32 	%f1132, %f5450, %f1128, %f2;
	mul.f32 	%f1133, %f1131, %f1131;
	mul.f32 	%f1134, %f1132, %f1132;
	add.f32 	%f5451, %f1133, %f1134;
	setp.gt.f32 	%p84, %f5451, 0f40800000;
	mov.b32 	%r96, 28;
	mov.u32 	%r1332, %r96;
	@%p84 bra 	$L__BB0_1365;
	sub.f32 	%f5452, %f1133, %f1134;
	add.f32 	%f5453, %f1131, %f1131;
	add.f32 	%f1135, %f1, %f5452;
	fma.rn.f32 	%f1136, %f5453, %f1132, %f2;
	mul.f32 	%f1137, %f1135, %f1135;
	mul.f32 	%f1138, %f1136, %f1136;
	add.f32 	%f5454, %f1137, %f1138;
	setp.gt.f32 	%p85, %f5454, 0f40800000;
	mov.b32 	%r97, 29;
	mov.u32 	%r1332, %r97;
	@%p85 bra 	$L__BB0_1365;
	sub.f32 	%f5455, %f1137, %f1138;
	add.f32 	%f5456, %f1135, %f1135;
	add.f32 	%f1139, %f1, %f5455;
	fma.rn.f32 	%f1140, %f5456, %f1136, %f2;
	mul.f32 	%f1141, %f1139, %f1139;
	mul.f32 	%f1142, %f1140, %f1140;
	add.f32 	%f5457, %f1141, %f1142;
	setp.gt.f32 	%p86, %f5457, 0f40800000;
	mov.b32 	%r98, 30;
	mov.u32 	%r1332, %r98;
	@%p86 bra 	$L__BB0_1365;
	sub.f32 	%f5458, %f1141, %f1142;
	add.f32 	%f5459, %f1139, %f1139;
	add.f32 	%f1143, %f1, %f5458;
	fma.rn.f32 	%f1144, %f5459, %f1140, %f2;
	mul.f32 	%f1145, %f1143, %f1143;
	mul.f32 	%f1146, %f1144, %f1144;
	add.f32 	%f5460, %f1145, %f1146;
	setp.gt.f32 	%p87, %f5460, 0f40800000;
	mov.b32 	%r99, 31;
	mov.u32 	%r1332, %r99;
	@%p87 bra 	$L__BB0_1365;
	sub.f32 	%f5461, %f1145, %f1146;
	add.f32 	%f5462, %f1143, %f1143;
	add.f32 	%f1147, %f1, %f5461;
	fma.rn.f32 	%f1148, %f5462, %f1144, %f2;
	mul.f32 	%f1149, %f1147, %f1147;
	mul.f32 	%f1150, %f1148, %f1148;
	add.f32 	%f5463, %f1149, %f1150;
	setp.gt.f32 	%p88, %f5463, 0f40800000;
	mov.b32 	%r100, 32;
	mov.u32 	%r1332, %r100;
	@%p88 bra 	$L__BB0_1365;
	sub.f32 	%f5464, %f1149, %f1150;
	add.f32 	%f5465, %f1147, %f1147;
	add.f32 	%f1151, %f1, %f5464;
	fma.rn.f32 	%f1152, %f5465, %f1148, %f2;
	mul.f32 	%f1153, %f1151, %f1151;
	mul.f32 	%f1154, %f1152, %f1152;
	add.f32 	%f5466, %f1153, %f1154;
	setp.gt.f32 	%p89, %f5466, 0f40800000;
	mov.b32 	%r101, 33;
	mov.u32 	%r1332, %r101;
	@%p89 bra 	$L__BB0_1365;
	sub.f32 	%f5467, %f1153, %f1154;
	add.f32 	%f5468, %f1151, %f1151;
	add.f32 	%f1155, %f1, %f5467;
	fma.rn.f32 	%f1156, %f5468, %f1152, %f2;
	mul.f32 	%f1157, %f1155, %f1155;
	mul.f32 	%f1158, %f1156, %f1156;
	add.f32 	%f5469, %f1157, %f1158;
	setp.gt.f32 	%p90, %f5469, 0f40800000;
	mov.b32 	%r102, 34;
	mov.u32 	%r1332, %r102;
	@%p90 bra 	$L__BB0_1365;
	sub.f32 	%f5470, %f1157, %f1158;
	add.f32 	%f5471, %f1155, %f1155;
	add.f32 	%f1159, %f1, %f5470;
	fma.rn.f32 	%f1160, %f5471, %f1156, %f2;
	mul.f32 	%f1161, %f1159, %f1159;
	mul.f32 	%f1162, %f1160, %f1160;
	add.f32 	%f5472, %f1161, %f1162;
	setp.gt.f32 	%p91, %f5472, 0f40800000;
	mov.b32 	%r103, 35;
	mov.u32 	%r1332, %r103;
	@%p91 bra 	$L__BB0_1365;
	sub.f32 	%f5473, %f1161, %f1162;
	add.f32 	%f5474, %f1159, %f1159;
	add.f32 	%f1163, %f1, %f5473;
	fma.rn.f32 	%f1164, %f5474, %f1160, %f2;
	mul.f32 	%f1165, %f1163, %f1163;
	mul.f32 	%f1166, %f1164, %f1164;
	add.f32 	%f5475, %f1165, %f1166;
	setp.gt.f32 	%p92, %f5475, 0f40800000;
	mov.b32 	%r104, 36;
	mov.u32 	%r1332, %r104;
	@%p92 bra 	$L__BB0_1365;
	sub.f32 	%f5476, %f1165, %f1166;
	add.f32 	%f5477, %f1163, %f1163;
	add.f32 	%f1167, %f1, %f5476;
	fma.rn.f32 	%f1168, %f5477, %f1164, %f2;
	mul.f32 	%f1169, %f1167, %f1167;
	mul.f32 	%f1170, %f1168, %f1168;
	add.f32 	%f5478, %f1169, %f1170;
	setp.gt.f32 	%p93, %f5478, 0f40800000;
	mov.b32 	%r105, 37;
	mov.u32 	%r1332, %r105;
	@%p93 bra 	$L__BB0_1365;
	sub.f32 	%f5479, %f1169, %f1170;
	add.f32 	%f5480, %f1167, %f1167;
	add.f32 	%f1171, %f1, %f5479;
	fma.rn.f32 	%f1172, %f5480, %f1168, %f2;
	mul.f32 	%f1173, %f1171, %f1171;
	mul.f32 	%f1174, %f1172, %f1172;
	add.f32 	%f5481, %f1173, %f1174;
	setp.gt.f32 	%p94, %f5481, 0f40800000;
	mov.b32 	%r106, 38;
	mov.u32 	%r1332, %r106;
	@%p94 bra 	$L__BB0_1365;
	sub.f32 	%f5482, %f1173, %f1174;
	add.f32 	%f5483, %f1171, %f1171;
	add.f32 	%f1175, %f1, %f5482;
	fma.rn.f32 	%f1176, %f5483, %f1172, %f2;
	mul.f32 	%f1177, %f1175, %f1175;
	mul.f32 	%f1178, %f1176, %f1176;
	add.f32 	%f5484, %f1177, %f1178;
	setp.gt.f32 	%p95, %f5484, 0f40800000;
	mov.b32 	%r107, 39;
	mov.u32 	%r1332, %r107;
	@%p95 bra 	$L__BB0_1365;
	sub.f32 	%f5485, %f1177, %f1178;
	add.f32 	%f5486, %f1175, %f1175;
	add.f32 	%f1179, %f1, %f5485;
	fma.rn.f32 	%f1180, %f5486, %f1176, %f2;
	mul.f32 	%f1181, %f1179, %f1179;
	mul.f32 	%f1182, %f1180, %f1180;
	add.f32 	%f5487, %f1181, %f1182;
	setp.gt.f32 	%p96, %f5487, 0f40800000;
	mov.b32 	%r108, 40;
	mov.u32 	%r1332, %r108;
	@%p96 bra 	$L__BB0_1365;
	sub.f32 	%f5488, %f1181, %f1182;
	add.f32 	%f5489, %f1179, %f1179;
	add.f32 	%f1183, %f1, %f5488;
	fma.rn.f32 	%f1184, %f5489, %f1180, %f2;
	mul.f32 	%f1185, %f1183, %f1183;
	mul.f32 	%f1186, %f1184, %f1184;
	add.f32 	%f5490, %f1185, %f1186;
	setp.gt.f32 	%p97, %f5490, 0f40800000;
	mov.b32 	%r109, 41;
	mov.u32 	%r1332, %r109;
	@%p97 bra 	$L__BB0_1365;
	sub.f32 	%f5491, %f1185, %f1186;
	add.f32 	%f5492, %f1183, %f1183;
	add.f32 	%f1187, %f1, %f5491;
	fma.rn.f32 	%f1188, %f5492, %f1184, %f2;
	mul.f32 	%f1189, %f1187, %f1187;
	mul.f32 	%f1190, %f1188, %f1188;
	add.f32 	%f5493, %f1189, %f1190;
	setp.gt.f32 	%p98, %f5493, 0f40800000;
	mov.b32 	%r110, 42;
	mov.u32 	%r1332, %r110;
	@%p98 bra 	$L__BB0_1365;
	sub.f32 	%f5494, %f1189, %f1190;
	add.f32 	%f5495, %f1187, %f1187;
	add.f32 	%f1191, %f1, %f5494;
	fma.rn.f32 	%f1192, %f5495, %f1188, %f2;
	mul.f32 	%f1193, %f1191, %f1191;
	mul.f32 	%f1194, %f1192, %f1192;
	add.f32 	%f5496, %f1193, %f1194;
	setp.gt.f32 	%p99, %f5496, 0f40800000;
	mov.b32 	%r111, 43;
	mov.u32 	%r1332, %r111;
	@%p99 bra 	$L__BB0_1365;
	sub.f32 	%f5497, %f1193, %f1194;
	add.f32 	%f5498, %f1191, %f1191;
	add.f32 	%f1195, %f1, %f5497;
	fma.rn.f32 	%f1196, %f5498, %f1192, %f2;
	mul.f32 	%f1197, %f1195, %f1195;
	mul.f32 	%f1198, %f1196, %f1196;
	add.f32 	%f5499, %f1197, %f1198;
	setp.gt.f32 	%p100, %f5499, 0f40800000;
	mov.b32 	%r112, 44;
	mov.u32 	%r1332, %r112;
	@%p100 bra 	$L__BB0_1365;
	sub.f32 	%f5500, %f1197, %f1198;
	add.f32 	%f5501, %f1195, %f1195;
	add.f32 	%f1199, %f1, %f5500;
	fma.rn.f32 	%f1200, %f5501, %f1196, %f2;
	mul.f32 	%f1201, %f1199, %f1199;
	mul.f32 	%f1202, %f1200, %f1200;
	add.f32 	%f5502, %f1201, %f1202;
	setp.gt.f32 	%p101, %f5502, 0f40800000;
	mov.b32 	%r113, 45;
	mov.u32 	%r1332, %r113;
	@%p101 bra 	$L__BB0_1365;
	sub.f32 	%f5503, %f1201, %f1202;
	add.f32 	%f5504, %f1199, %f1199;
	add.f32 	%f1203, %f1, %f5503;
	fma.rn.f32 	%f1204, %f5504, %f1200, %f2;
	mul.f32 	%f1205, %f1203, %f1203;
	mul.f32 	%f1206, %f1204, %f1204;
	add.f32 	%f5505, %f1205, %f1206;
	setp.gt.f32 	%p102, %f5505, 0f40800000;
	mov.b32 	%r114, 46;
	mov.u32 	%r1332, %r114;
	@%p102 bra 	$L__BB0_1365;
	sub.f32 	%f5506, %f1205, %f1206;
	add.f32 	%f5507, %f1203, %f1203;
	add.f32 	%f1207, %f1, %f5506;
	fma.rn.f32 	%f1208, %f5507, %f1204, %f2;
	mul.f32 	%f1209, %f1207, %f1207;
	mul.f32 	%f1210, %f1208, %f1208;
	add.f32 	%f5508, %f1209, %f1210;
	setp.gt.f32 	%p103, %f5508, 0f40800000;
	mov.b32 	%r115, 47;
	mov.u32 	%r1332, %r115;
	@%p103 bra 	$L__BB0_1365;
	sub.f32 	%f5509, %f1209, %f1210;
	add.f32 	%f5510, %f1207, %f1207;
	add.f32 	%f1211, %f1, %f5509;
	fma.rn.f32 	%f1212, %f5510, %f1208, %f2;
	mul.f32 	%f1213, %f1211, %f1211;
	mul.f32 	%f1214, %f1212, %f1212;
	add.f32 	%f5511, %f1213, %f1214;
	setp.gt.f32 	%p104, %f5511, 0f40800000;
	mov.b32 	%r116, 48;
	mov.u32 	%r1332, %r116;
	@%p104 bra 	$L__BB0_1365;
	sub.f32 	%f5512, %f1213, %f1214;
	add.f32 	%f5513, %f1211, %f1211;
	add.f32 	%f1215, %f1, %f5512;
	fma.rn.f32 	%f1216, %f5513, %f1212, %f2;
	mul.f32 	%f1217, %f1215, %f1215;
	mul.f32 	%f1218, %f1216, %f1216;
	add.f32 	%f5514, %f1217, %f1218;
	setp.gt.f32 	%p105, %f5514, 0f40800000;
	mov.b32 	%r117, 49;
	mov.u32 	%r1332, %r117;
	@%p105 bra 	$L__BB0_1365;
	sub.f32 	%f5515, %f1217, %f1218;
	add.f32 	%f5516, %f1215, %f1215;
	add.f32 	%f1219, %f1, %f5515;
	fma.rn.f32 	%f1220, %f5516, %f1216, %f2;
	mul.f32 	%f1221, %f1219, %f1219;
	mul.f32 	%f1222, %f1220, %f1220;
	add.f32 	%f5517, %f1221, %f1222;
	setp.gt.f32 	%p106, %f5517, 0f40800000;
	mov.b32 	%r118, 50;
	mov.u32 	%r1332, %r118;
	@%p106 bra 	$L__BB0_1365;
	sub.f32 	%f5518, %f1221, %f1222;
	add.f32 	%f5519, %f1219, %f1219;
	add.f32 	%f1223, %f1, %f5518;
	fma.rn.f32 	%f1224, %f5519, %f1220, %f2;
	mul.f32 	%f1225, %f1223, %f1223;
	mul.f32 	%f1226, %f1224, %f1224;
	add.f32 	%f5520, %f1225, %f1226;
	setp.gt.f32 	%p107, %f5520, 0f40800000;
	mov.b32 	%r119, 51;
	mov.u32 	%r1332, %r119;
	@%p107 bra 	$L__BB0_1365;
	sub.f32 	%f5521, %f1225, %f1226;
	add.f32 	%f5522, %f1223, %f1223;
	add.f32 	%f1227, %f1, %f5521;
	fma.rn.f32 	%f1228, %f5522, %f1224, %f2;
	mul.f32 	%f1229, %f1227, %f1227;
	mul.f32 	%f1230, %f1228, %f1228;
	add.f32 	%f5523, %f1229, %f1230;
	setp.gt.f32 	%p108, %f5523, 0f40800000;
	mov.b32 	%r120, 52;
	mov.u32 	%r1332, %r120;
	@%p108 bra 	$L__BB0_1365;
	sub.f32 	%f5524, %f1229, %f1230;
	add.f32 	%f5525, %f1227, %f1227;
	add.f32 	%f1231, %f1, %f5524;
	fma.rn.f32 	%f1232, %f5525, %f1228, %f2;
	mul.f32 	%f1233, %f1231, %f1231;
	mul.f32 	%f1234, %f1232, %f1232;
	add.f32 	%f5526, %f1233, %f1234;
	setp.gt.f32 	%p109, %f5526, 0f40800000;
	mov.b32 	%r121, 53;
	mov.u32 	%r1332, %r121;
	@%p109 bra 	$L__BB0_1365;
	sub.f32 	%f5527, %f1233, %f1234;
	add.f32 	%f5528, %f1231, %f1231;
	add.f32 	%f1235, %f1, %f5527;
	fma.rn.f32 	%f1236, %f5528, %f1232, %f2;
	mul.f32 	%f1237, %f1235, %f1235;
	mul.f32 	%f1238, %f1236, %f1236;
	add.f32 	%f5529, %f1237, %f1238;
	setp.gt.f32 	%p110, %f5529, 0f40800000;
	mov.b32 	%r122, 54;
	mov.u32 	%r1332, %r122;
	@%p110 bra 	$L__BB0_1365;
	sub.f32 	%f5530, %f1237, %f1238;
	add.f32 	%f5531, %f1235, %f1235;
	add.f32 	%f1239, %f1, %f5530;
	fma.rn.f32 	%f1240, %f5531, %f1236, %f2;
	mul.f32 	%f1241, %f1239, %f1239;
	mul.f32 	%f1242, %f1240, %f1240;
	add.f32 	%f5532, %f1241, %f1242;
	setp.gt.f32 	%p111, %f5532, 0f40800000;
	mov.b32 	%r123, 55;
	mov.u32 	%r1332, %r123;
	@%p111 bra 	$L__BB0_1365;
	sub.f32 	%f5533, %f1241, %f1242;
	add.f32 	%f5534, %f1239, %f1239;
	add.f32 	%f1243, %f1, %f5533;
	fma.rn.f32 	%f1244, %f5534, %f1240, %f2;
	mul.f32 	%f1245, %f1243, %f1243;
	mul.f32 	%f1246, %f1244, %f1244;
	add.f32 	%f5535, %f1245, %f1246;
	setp.gt.f32 	%p112, %f5535, 0f40800000;
	mov.b32 	%r124, 56;
	mov.u32 	%r1332, %r124;
	@%p112 bra 	$L__BB0_1365;
	sub.f32 	%f5536, %f1245, %f1246;
	add.f32 	%f5537, %f1243, %f1243;
	add.f32 	%f1247, %f1, %f5536;
	fma.rn.f32 	%f1248, %f5537, %f1244, %f2;
	mul.f32 	%f1249, %f1247, %f1247;
	mul.f32 	%f1250, %f1248, %f1248;
	add.f32 	%f5538, %f1249, %f1250;
	setp.gt.f32 	%p113, %f5538, 0f40800000;
	mov.b32 	%r125, 57;
	mov.u32 	%r1332, %r125;
	@%p113 bra 	$L__BB0_1365;
	sub.f32 	%f5539, %f1249, %f1250;
	add.f32 	%f5540, %f1247, %f1247;
	add.f32 	%f1251, %f1, %f5539;
	fma.rn.f32 	%f1252, %f5540, %f1248, %f2;
	mul.f32 	%f1253, %f1251, %f1251;
	mul.f32 	%f1254, %f1252, %f1252;
	add.f32 	%f5541, %f1253, %f1254;
	setp.gt.f32 	%p114, %f5541, 0f40800000;
	mov.b32 	%r126, 58;
	mov.u32 	%r1332, %r126;
	@%p114 bra 	$L__BB0_1365;
	sub.f32 	%f5542, %f1253, %f1254;
	add.f32 	%f5543, %f1251, %f1251;
	add.f32 	%f1255, %f1, %f5542;
	fma.rn.f32 	%f1256, %f5543, %f1252, %f2;
	mul.f32 	%f1257, %f1255, %f1255;
	mul.f32 	%f1258, %f1256, %f1256;
	add.f32 	%f5544, %f1257, %f1258;
	setp.gt.f32 	%p115, %f5544, 0f40800000;
	mov.b32 	%r127, 59;
	mov.u32 	%r1332, %r127;
	@%p115 bra 	$L__BB0_1365;
	sub.f32 	%f5545, %f1257, %f1258;
	add.f32 	%f5546, %f1255, %f1255;
	add.f32 	%f1259, %f1, %f5545;
	fma.rn.f32 	%f1260, %f5546, %f1256, %f2;
	mul.f32 	%f1261, %f1259, %f1259;
	mul.f32 	%f1262, %f1260, %f1260;
	add.f32 	%f5547, %f1261, %f1262;
	setp.gt.f32 	%p116, %f5547, 0f40800000;
	mov.b32 	%r128, 60;
	mov.u32 	%r1332, %r128;
	@%p116 bra 	$L__BB0_1365;
	sub.f32 	%f5548, %f1261, %f1262;
	add.f32 	%f5549, %f1259, %f1259;
	add.f32 	%f1263, %f1, %f5548;
	fma.rn.f32 	%f1264, %f5549, %f1260, %f2;
	mul.f32 	%f1265, %f1263, %f1263;
	mul.f32 	%f1266, %f1264, %f1264;
	add.f32 	%f5550, %f1265, %f1266;
	setp.gt.f32 	%p117, %f5550, 0f40800000;
	mov.b32 	%r129, 61;
	mov.u32 	%r1332, %r129;
	@%p117 bra 	$L__BB0_1365;
	sub.f32 	%f5551, %f1265, %f1266;
	add.f32 	%f5552, %f1263, %f1263;
	add.f32 	%f1267, %f1, %f5551;
	fma.rn.f32 	%f1268, %f5552, %f1264, %f2;
	mul.f32 	%f1269, %f1267, %f1267;
	mul.f32 	%f1270, %f1268, %f1268;
	add.f32 	%f5553, %f1269, %f1270;
	setp.gt.f32 	%p118, %f5553, 0f40800000;
	mov.b32 	%r130, 62;
	mov.u32 	%r1332, %r130;
	@%p118 bra 	$L__BB0_1365;
	sub.f32 	%f5554, %f1269, %f1270;
	add.f32 	%f5555, %f1267, %f1267;
	add.f32 	%f1271, %f1, %f5554;
	fma.rn.f32 	%f1272, %f5555, %f1268, %f2;
	mul.f32 	%f1273, %f1271, %f1271;
	mul.f32 	%f1274, %f1272, %f1272;
	add.f32 	%f5556, %f1273, %f1274;
	setp.gt.f32 	%p119, %f5556, 0f40800000;
	mov.b32 	%r131, 63;
	mov.u32 	%r1332, %r131;
	@%p119 bra 	$L__BB0_1365;
	sub.f32 	%f5557, %f1273, %f1274;
	add.f32 	%f5558, %f1271, %f1271;
	add.f32 	%f1275, %f1, %f5557;
	fma.rn.f32 	%f1276, %f5558, %f1272, %f2;
	mul.f32 	%f1277, %f1275, %f1275;
	mul.f32 	%f1278, %f1276, %f1276;
	add.f32 	%f5559, %f1277, %f1278;
	setp.gt.f32 	%p120, %f5559, 0f40800000;
	mov.b32 	%r132, 64;
	mov.u32 	%r1332, %r132;
	@%p120 bra 	$L__BB0_1365;
	sub.f32 	%f5560, %f1277, %f1278;
	add.f32 	%f5561, %f1275, %f1275;
	add.f32 	%f1279, %f1, %f5560;
	fma.rn.f32 	%f1280, %f5561, %f1276, %f2;
	mul.f32 	%f1281, %f1279, %f1279;
	mul.f32 	%f1282, %f1280, %f1280;
	add.f32 	%f5562, %f1281, %f1282;
	setp.gt.f32 	%p121, %f5562, 0f40800000;
	mov.b32 	%r133, 65;
	mov.u32 	%r1332, %r133;
	@%p121 bra 	$L__BB0_1365;
	sub.f32 	%f5563, %f1281, %f1282;
	add.f32 	%f5564, %f1279, %f1279;
	add.f32 	%f1283, %f1, %f5563;
	fma.rn.f32 	%f1284, %f5564, %f1280, %f2;
	mul.f32 	%f1285, %f1283, %f1283;
	mul.f32 	%f1286, %f1284, %f1284;
	add.f32 	%f5565, %f1285, %f1286;
	setp.gt.f32 	%p122, %f5565, 0f40800000;
	mov.b32 	%r134, 66;
	mov.u32 	%r1332, %r134;
	@%p122 bra 	$L__BB0_1365;
	sub.f32 	%f5566, %f1285, %f1286;
	add.f32 	%f5567, %f1283, %f1283;
	add.f32 	%f1287, %f1, %f5566;
	fma.rn.f32 	%f1288, %f5567, %f1284, %f2;
	mul.f32 	%f1289, %f1287, %f1287;
	mul.f32 	%f1290, %f1288, %f1288;
	add.f32 	%f5568, %f1289, %f1290;
	setp.gt.f32 	%p123, %f5568, 0f40800000;
	mov.b32 	%r135, 67;
	mov.u32 	%r1332, %r135;
	@%p123 bra 	$L__BB0_1365;
	sub.f32 	%f5569, %f1289, %f1290;
	add.f32 	%f5570, %f1287, %f1287;
	add.f32 	%f1291, %f1, %f5569;
	fma.rn.f32 	%f1292, %f5570, %f1288, %f2;
	mul.f32 	%f1293, %f1291, %f1291;
	mul.f32 	%f1294, %f1292, %f1292;
	add.f32 	%f5571, %f1293, %f1294;
	setp.gt.f32 	%p124, %f5571, 0f40800000;
	mov.b32 	%r136, 68;
	mov.u32 	%r1332, %r136;
	@%p124 bra 	$L__BB0_1365;
	sub.f32 	%f5572, %f1293, %f1294;
	add.f32 	%f5573, %f1291, %f1291;
	add.f32 	%f1295, %f1, %f5572;
	fma.rn.f32 	%f1296, %f5573, %f1292, %f2;
	mul.f32 	%f1297, %f1295, %f1295;
	mul.f32 	%f1298, %f1296, %f1296;
	add.f32 	%f5574, %f1297, %f1298;
	setp.gt.f32 	%p125, %f5574, 0f40800000;
	mov.b32 	%r137, 69;
	mov.u32 	%r1332, %r137;
	@%p125 bra 	$L__BB0_1365;
	sub.f32 	%f5575, %f1297, %f1298;
	add.f32 	%f5576, %f1295, %f1295;
	add.f32 	%f1299, %f1, %f5575;
	fma.rn.f32 	%f1300, %f5576, %f1296, %f2;
	mul.f32 	%f1301, %f1299, %f1299;
	mul.f32 	%f1302, %f1300, %f1300;
	add.f32 	%f5577, %f1301, %f1302;
	setp.gt.f32 	%p126, %f5577, 0f40800000;
	mov.b32 	%r138, 70;
	mov.u32 	%r1332, %r138;
	@%p126 bra 	$L__BB0_1365;
	sub.f32 	%f5578, %f1301, %f1302;
	add.f32 	%f5579, %f1299, %f1299;
	add.f32 	%f1303, %f1, %f5578;
	fma.rn.f32 	%f1304, %f5579, %f1300, %f2;
	mul.f32 	%f1305, %f1303, %f1303;
	mul.f32 	%f1306, %f1304, %f1304;
	add.f32 	%f5580, %f1305, %f1306;
	setp.gt.f32 	%p127, %f5580, 0f40800000;
	mov.b32 	%r139, 71;
	mov.u32 	%r1332, %r139;
	@%p127 bra 	$L__BB0_1365;
	sub.f32 	%f5581, %f1305, %f1306;
	add.f32 	%f5582, %f1303, %f1303;
	add.f32 	%f1307, %f1, %f5581;
	fma.rn.f32 	%f1308, %f5582, %f1304, %f2;
	mul.f32 	%f1309, %f1307, %f1307;
	mul.f32 	%f1310, %f1308, %f1308;
	add.f32 	%f5583, %f1309, %f1310;
	setp.gt.f32 	%p128, %f5583, 0f40800000;
	mov.b32 	%r140, 72;
	mov.u32 	%r1332, %r140;
	@%p128 bra 	$L__BB0_1365;
	sub.f32 	%f5584, %f1309, %f1310;
	add.f32 	%f5585, %f1307, %f1307;
	add.f32 	%f1311, %f1, %f5584;
	fma.rn.f32 	%f1312, %f5585, %f1308, %f2;
	mul.f32 	%f1313, %f1311, %f1311;
	mul.f32 	%f1314, %f1312, %f1312;
	add.f32 	%f5586, %f1313, %f1314;
	setp.gt.f32 	%p129, %f5586, 0f40800000;
	mov.b32 	%r141, 73;
	mov.u32 	%r1332, %r141;
	@%p129 bra 	$L__BB0_1365;
	sub.f32 	%f5587, %f1313, %f1314;
	add.f32 	%f5588, %f1311, %f1311;
	add.f32 	%f1315, %f1, %f5587;
	fma.rn.f32 	%f1316, %f5588, %f1312, %f2;
	mul.f32 	%f1317, %f1315, %f1315;
	mul.f32 	%f1318, %f1316, %f1316;
	add.f32 	%f5589, %f1317, %f1318;
	setp.gt.f32 	%p130, %f5589, 0f40800000;
	mov.b32 	%r142, 74;
	mov.u32 	%r1332, %r142;
	@%p130 bra 	$L__BB0_1365;
	sub.f32 	%f5590, %f1317, %f1318;
	add.f32 	%f5591, %f1315, %f1315;
	add.f32 	%f1319, %f1, %f5590;
	fma.rn.f32 	%f1320, %f5591, %f1316, %f2;
	mul.f32 	%f1321, %f1319, %f1319;
	mul.f32 	%f1322, %f1320, %f1320;
	add.f32 	%f5592, %f1321, %f1322;
	setp.gt.f32 	%p131, %f5592, 0f40800000;
	mov.b32 	%r143, 75;
	mov.u32 	%r1332, %r143;
	@%p131 bra 	$L__BB0_1365;
	sub.f32 	%f5593, %f1321, %f1322;
	add.f32 	%f5594, %f1319, %f1319;
	add.f32 	%f1323, %f1, %f5593;
	fma.rn.f32 	%f1324, %f5594, %f1320, %f2;
	mul.f32 	%f1325, %f1323, %f1323;
	mul.f32 	%f1326, %f1324, %f1324;
	add.f32 	%f5595, %f1325, %f1326;
	setp.gt.f32 	%p132, %f5595, 0f40800000;
	mov.b32 	%r144, 76;
	mov.u32 	%r1332, %r144;
	@%p132 bra 	$L__BB0_1365;
	sub.f32 	%f5596, %f1325, %f1326;
	add.f32 	%f5597, %f1323, %f1323;
	add.f32 	%f1327, %f1, %f5596;
	fma.rn.f32 	%f1328, %f5597, %f1324, %f2;
	mul.f32 	%f1329, %f1327, %f1327;
	mul.f32 	%f1330, %f1328, %f1328;
	add.f32 	%f5598, %f1329, %f1330;
	setp.gt.f32 	%p133, %f5598, 0f40800000;
	mov.b32 	%r145, 77;
	mov.u32 	%r1332, %r145;
	@%p133 bra 	$L__BB0_1365;
	sub.f32 	%f5599, %f1329, %f1330;
	add.f32 	%f5600, %f1327, %f1327;
	add.f32 	%f1331, %f1, %f5599;
	fma.rn.f32 	%f1332, %f5600, %f1328, %f2;
	mul.f32 	%f1333, %f1331, %f1331;
	mul.f32 	%f1334, %f1332, %f1332;
	add.f32 	%f5601, %f1333, %f1334;
	setp.gt.f32 	%p134, %f5601, 0f40800000;
	mov.b32 	%r146, 78;
	mov.u32 	%r1332, %r146;
	@%p134 bra 	$L__BB0_1365;
	sub.f32 	%f5602, %f1333, %f1334;
	add.f32 	%f5603, %f1331, %f1331;
	add.f32 	%f1335, %f1, %f5602;
	fma.rn.f32 	%f1336, %f5603, %f1332, %f2;
	mul.f32 	%f1337, %f1335, %f1335;
	mul.f32 	%f1338, %f1336, %f1336;
	add.f32 	%f5604, %f1337, %f1338;
	setp.gt.f32 	%p135, %f5604, 0f40800000;
	mov.b32 	%r147, 79;
	mov.u32 	%r1332, %r147;
	@%p135 bra 	$L__BB0_1365;
	sub.f32 	%f5605, %f1337, %f1338;
	add.f32 	%f5606, %f1335, %f1335;
	add.f32 	%f1339, %f1, %f5605;
	fma.rn.f32 	%f1340, %f5606, %f1336, %f2;
	mul.f32 	%f1341, %f1339, %f1339;
	mul.f32 	%f1342, %f1340, %f1340;
	add.f32 	%f5607, %f1341, %f1342;
	setp.gt.f32 	%p136, %f5607, 0f40800000;
	mov.b32 	%r148, 80;
	mov.u32 	%r1332, %r148;
	@%p136 bra 	$L__BB0_1365;
	sub.f32 	%f5608, %f1341, %f1342;
	add.f32 	%f5609, %f1339, %f1339;
	add.f32 	%f1343, %f1, %f5608;
	fma.rn.f32 	%f1344, %f5609, %f1340, %f2;
	mul.f32 	%f1345, %f1343, %f1343;
	mul.f32 	%f1346, %f1344, %f1344;
	add.f32 	%f5610, %f1345, %f1346;
	setp.gt.f32 	%p137, %f5610, 0f40800000;
	mov.b32 	%r149, 81;
	mov.u32 	%r1332, %r149;
	@%p137 bra 	$L__BB0_1365;
	sub.f32 	%f5611, %f1345, %f1346;
	add.f32 	%f5612, %f1343, %f1343;
	add.f32 	%f1347, %f1, %f5611;
	fma.rn.f32 	%f1348, %f5612, %f1344, %f2;
	mul.f32 	%f1349, %f1347, %f1347;
	mul.f32 	%f1350, %f1348, %f1348;
	add.f32 	%f5613, %f1349, %f1350;
	setp.gt.f32 	%p138, %f5613, 0f40800000;
	mov.b32 	%r150, 82;
	mov.u32 	%r1332, %r150;
	@%p138 bra 	$L__BB0_1365;
	sub.f32 	%f5614, %f1349, %f1350;
	add.f32 	%f5615, %f1347, %f1347;
	add.f32 	%f1351, %f1, %f5614;
	fma.rn.f32 	%f1352, %f5615, %f1348, %f2;
	mul.f32 	%f1353, %f1351, %f1351;
	mul.f32 	%f1354, %f1352, %f1352;
	add.f32 	%f5616, %f1353, %f1354;
	setp.gt.f32 	%p139, %f5616, 0f40800000;
	mov.b32 	%r151, 83;
	mov.u32 	%r1332, %r151;
	@%p139 bra 	$L__BB0_1365;
	sub.f32 	%f5617, %f1353, %f1354;
	add.f32 	%f5618, %f1351, %f1351;
	add.f32 	%f1355, %f1, %f5617;
	fma.rn.f32 	%f1356, %f5618, %f1352, %f2;
	mul.f32 	%f1357, %f1355, %f1355;
	mul.f32 	%f1358, %f1356, %f1356;
	add.f32 	%f5619, %f1357, %f1358;
	setp.gt.f32 	%p140, %f5619, 0f40800000;
	mov.b32 	%r152, 84;
	mov.u32 	%r1332, %r152;
	@%p140 bra 	$L__BB0_1365;
	sub.f32 	%f5620, %f1357, %f1358;
	add.f32 	%f5621, %f1355, %f1355;
	add.f32 	%f1359, %f1, %f5620;
	fma.rn.f32 	%f1360, %f5621, %f1356, %f2;
	mul.f32 	%f1361, %f1359, %f1359;
	mul.f32 	%f1362, %f1360, %f1360;
	add.f32 	%f5622, %f1361, %f1362;
	setp.gt.f32 	%p141, %f5622, 0f40800000;
	mov.b32 	%r153, 85;
	mov.u32 	%r1332, %r153;
	@%p141 bra 	$L__BB0_1365;
	sub.f32 	%f5623, %f1361, %f1362;
	add.f32 	%f5624, %f1359, %f1359;
	add.f32 	%f1363, %f1, %f5623;
	fma.rn.f32 	%f1364, %f5624, %f1360, %f2;
	mul.f32 	%f1365, %f1363, %f1363;
	mul.f32 	%f1366, %f1364, %f1364;
	add.f32 	%f5625, %f1365, %f1366;
	setp.gt.f32 	%p142, %f5625, 0f40800000;
	mov.b32 	%r154, 86;
	mov.u32 	%r1332, %r154;
	@%p142 bra 	$L__BB0_1365;
	sub.f32 	%f5626, %f1365, %f1366;
	add.f32 	%f5627, %f1363, %f1363;
	add.f32 	%f1367, %f1, %f5626;
	fma.rn.f32 	%f1368, %f5627, %f1364, %f2;
	mul.f32 	%f1369, %f1367, %f1367;
	mul.f32 	%f1370, %f1368, %f1368;
	add.f32 	%f5628, %f1369, %f1370;
	setp.gt.f32 	%p143, %f5628, 0f40800000;
	mov.b32 	%r155, 87;
	mov.u32 	%r1332, %r155;
	@%p143 bra 	$L__BB0_1365;
	sub.f32 	%f5629, %f1369, %f1370;
	add.f32 	%f5630, %f1367, %f1367;
	add.f32 	%f1371, %f1, %f5629;
	fma.rn.f32 	%f1372, %f5630, %f1368, %f2;
	mul.f32 	%f1373, %f1371, %f1371;
	mul.f32 	%f1374, %f1372, %f1372;
	add.f32 	%f5631, %f1373, %f1374;
	setp.gt.f32 	%p144, %f5631, 0f40800000;
	mov.b32 	%r156, 88;
	mov.u32 	%r1332, %r156;
	@%p144 bra 	$L__BB0_1365;
	sub.f32 	%f5632, %f1373, %f1374;
	add.f32 	%f5633, %f1371, %f1371;
	add.f32 	%f1375, %f1, %f5632;
	fma.rn.f32 	%f1376, %f5633, %f1372, %f2;
	mul.f32 	%f1377, %f1375, %f1375;
	mul.f32 	%f1378, %f1376, %f1376;
	add.f32 	%f5634, %f1377, %f1378;
	setp.gt.f32 	%p145, %f5634, 0f40800000;
	mov.b32 	%r157, 89;
	mov.u32 	%r1332, %r157;
	@%p145 bra 	$L__BB0_1365;
	sub.f32 	%f5635, %f1377, %f1378;
	add.f32 	%f5636, %f1375, %f1375;
	add.f32 	%f1379, %f1, %f5635;
	fma.rn.f32 	%f1380, %f5636, %f1376, %f2;
	mul.f32 	%f1381, %f1379, %f1379;
	mul.f32 	%f1382, %f1380, %f1380;
	add.f32 	%f5637, %f1381, %f1382;
	setp.gt.f32 	%p146, %f5637, 0f40800000;
	mov.b32 	%r158, 90;
	mov.u32 	%r1332, %r158;
	@%p146 bra 	$L__BB0_1365;
	sub.f32 	%f5638, %f1381, %f1382;
	add.f32 	%f5639, %f1379, %f1379;
	add.f32 	%f1383, %f1, %f5638;
	fma.rn.f32 	%f1384, %f5639, %f1380, %f2;
	mul.f32 	%f1385, %f1383, %f1383;
	mul.f32 	%f1386, %f1384, %f1384;
	add.f32 	%f5640, %f1385, %f1386;
	setp.gt.f32 	%p147, %f5640, 0f40800000;
	mov.b32 	%r159, 91;
	mov.u32 	%r1332, %r159;
	@%p147 bra 	$L__BB0_1365;
	sub.f32 	%f5641, %f1385, %f1386;
	add.f32 	%f5642, %f1383, %f1383;
	add.f32 	%f1387, %f1, %f5641;
	fma.rn.f32 	%f1388, %f5642, %f1384, %f2;
	mul.f32 	%f1389, %f1387, %f1387;
	mul.f32 	%f1390, %f1388, %f1388;
	add.f32 	%f5643, %f1389, %f1390;
	setp.gt.f32 	%p148, %f5643, 0f40800000;
	mov.b32 	%r160, 92;
	mov.u32 	%r1332, %r160;
	@%p148 bra 	$L__BB0_1365;
	sub.f32 	%f5644, %f1389, %f1390;
	add.f32 	%f5645, %f1387, %f1387;
	add.f32 	%f1391, %f1, %f5644;
	fma.rn.f32 	%f1392, %f5645, %f1388, %f2;
	mul.f32 	%f1393, %f1391, %f1391;
	mul.f32 	%f1394, %f1392, %f1392;
	add.f32 	%f5646, %f1393, %f1394;
	setp.gt.f32 	%p149, %f5646, 0f40800000;
	mov.b32 	%r161, 93;
	mov.u32 	%r1332, %r161;
	@%p149 bra 	$L__BB0_1365;
	sub.f32 	%f5647, %f1393, %f1394;
	add.f32 	%f5648, %f1391, %f1391;
	add.f32 	%f1395, %f1, %f5647;
	fma.rn.f32 	%f1396, %f5648, %f1392, %f2;
	mul.f32 	%f1397, %f1395, %f1395;
	mul.f32 	%f1398, %f1396, %f1396;
	add.f32 	%f5649, %f1397, %f1398;
	setp.gt.f32 	%p150, %f5649, 0f40800000;
	mov.b32 	%r162, 94;
	mov.u32 	%r1332, %r162;
	@%p150 bra 	$L__BB0_1365;
	sub.f32 	%f5650, %f1397, %f1398;
	add.f32 	%f5651, %f1395, %f1395;
	add.f32 	%f1399, %f1, %f5650;
	fma.rn.f32 	%f1400, %f5651, %f1396, %f2;
	mul.f32 	%f1401, %f1399, %f1399;
	mul.f32 	%f1402, %f1400, %f1400;
	add.f32 	%f5652, %f1401, %f1402;
	setp.gt.f32 	%p151, %f5652, 0f40800000;
	mov.b32 	%r163, 95;
	mov.u32 	%r1332, %r163;
	@%p151 bra 	$L__BB0_1365;
	sub.f32 	%f5653, %f1401, %f1402;
	add.f32 	%f5654, %f1399, %f1399;
	add.f32 	%f1403, %f1, %f5653;
	fma.rn.f32 	%f1404, %f5654, %f1400, %f2;
	mul.f32 	%f1405, %f1403, %f1403;
	mul.f32 	%f1406, %f1404, %f1404;
	add.f32 	%f5655, %f1405, %f1406;
	setp.gt.f32 	%p152, %f5655, 0f40800000;
	mov.b32 	%r164, 96;
	mov.u32 	%r1332, %r164;
	@%p152 bra 	$L__BB0_1365;
	sub.f32 	%f5656, %f1405, %f1406;
	add.f32 	%f5657, %f1403, %f1403;
	add.f32 	%f1407, %f1, %f5656;
	fma.rn.f32 	%f1408, %f5657, %f1404, %f2;
	mul.f32 	%f1409, %f1407, %f1407;
	mul.f32 	%f1410, %f1408, %f1408;
	add.f32 	%f5658, %f1409, %f1410;
	setp.gt.f32 	%p153, %f5658, 0f40800000;
	mov.b32 	%r165, 97;
	mov.u32 	%r1332, %r165;
	@%p153 bra 	$L__BB0_1365;
	sub.f32 	%f5659, %f1409, %f1410;
	add.f32 	%f5660, %f1407, %f1407;
	add.f32 	%f1411, %f1, %f5659;
	fma.rn.f32 	%f1412, %f5660, %f1408, %f2;
	mul.f32 	%f1413, %f1411, %f1411;
	mul.f32 	%f1414, %f1412, %f1412;
	add.f32 	%f5661, %f1413, %f1414;
	setp.gt.f32 	%p154, %f5661, 0f40800000;
	mov.b32 	%r166, 98;
	mov.u32 	%r1332, %r166;
	@%p154 bra 	$L__BB0_1365;
	sub.f32 	%f5662, %f1413, %f1414;
	add.f32 	%f5663, %f1411, %f1411;
	add.f32 	%f1415, %f1, %f5662;
	fma.rn.f32 	%f1416, %f5663, %f1412, %f2;
	mul.f32 	%f1417, %f1415, %f1415;
	mul.f32 	%f1418, %f1416, %f1416;
	add.f32 	%f5664, %f1417, %f1418;
	setp.gt.f32 	%p155, %f5664, 0f40800000;
	mov.b32 	%r167, 99;
	mov.u32 	%r1332, %r167;
	@%p155 bra 	$L__BB0_1365;
	sub.f32 	%f5665, %f1417, %f1418;
	add.f32 	%f5666, %f1415, %f1415;
	add.f32 	%f1419, %f1, %f5665;
	fma.rn.f32 	%f1420, %f5666, %f1416, %f2;
	mul.f32 	%f1421, %f1419, %f1419;
	mul.f32 	%f1422, %f1420, %f1420;
	add.f32 	%f5667, %f1421, %f1422;
	setp.gt.f32 	%p156, %f5667, 0f40800000;
	mov.b32 	%r168, 100;
	mov.u32 	%r1332, %r168;
	@%p156 bra 	$L__BB0_1365;
	sub.f32 	%f5668, %f1421, %f1422;
	add.f32 	%f5669, %f1419, %f1419;
	add.f32 	%f1423, %f1, %f5668;
	fma.rn.f32 	%f1424, %f5669, %f1420, %f2;
	mul.f32 	%f1425, %f1423, %f1423;
	mul.f32 	%f1426, %f1424, %f1424;
	add.f32 	%f5670, %f1425, %f1426;
	setp.gt.f32 	%p157, %f5670, 0f40800000;
	mov.b32 	%r169, 101;
	mov.u32 	%r1332, %r169;
	@%p157 bra 	$L__BB0_1365;
	sub.f32 	%f5671, %f1425, %f1426;
	add.f32 	%f5672, %f1423, %f1423;
	add.f32 	%f1427, %f1, %f5671;
	fma.rn.f32 	%f1428, %f5672, %f1424, %f2;
	mul.f32 	%f1429, %f1427, %f1427;
	mul.f32 	%f1430, %f1428, %f1428;
	add.f32 	%f5673, %f1429, %f1430;
	setp.gt.f32 	%p158, %f5673, 0f40800000;
	mov.b32 	%r170, 102;
	mov.u32 	%r1332, %r170;
	@%p158 bra 	$L__BB0_1365;
	sub.f32 	%f5674, %f1429, %f1430;
	add.f32 	%f5675, %f1427, %f1427;
	add.f32 	%f1431, %f1, %f5674;
	fma.rn.f32 	%f1432, %f5675, %f1428, %f2;
	mul.f32 	%f1433, %f1431, %f1431;
	mul.f32 	%f1434, %f1432, %f1432;
	add.f32 	%f5676, %f1433, %f1434;
	setp.gt.f32 	%p159, %f5676, 0f40800000;
	mov.b32 	%r171, 103;
	mov.u32 	%r1332, %r171;
	@%p159 bra 	$L__BB0_1365;
	sub.f32 	%f5677, %f1433, %f1434;
	add.f32 	%f5678, %f1431, %f1431;
	add.f32 	%f1435, %f1, %f5677;
	fma.rn.f32 	%f1436, %f5678, %f1432, %f2;
	mul.f32 	%f1437, %f1435, %f1435;
	mul.f32 	%f1438, %f1436, %f1436;
	add.f32 	%f5679, %f1437, %f1438;
	setp.gt.f32 	%p160, %f5679, 0f40800000;
	mov.b32 	%r172, 104;
	mov.u32 	%r1332, %r172;
	@%p160 bra 	$L__BB0_1365;
	sub.f32 	%f5680, %f1437, %f1438;
	add.f32 	%f5681, %f1435, %f1435;
	add.f32 	%f1439, %f1, %f5680;
	fma.rn.f32 	%f1440, %f5681, %f1436, %f2;
	mul.f32 	%f1441, %f1439, %f1439;
	mul.f32 	%f1442, %f1440, %f1440;
	add.f32 	%f5682, %f1441, %f1442;
	setp.gt.f32 	%p161, %f5682, 0f40800000;
	mov.b32 	%r173, 105;
	mov.u32 	%r1332, %r173;
	@%p161 bra 	$L__BB0_1365;
	sub.f32 	%f5683, %f1441, %f1442;
	add.f32 	%f5684, %f1439, %f1439;
	add.f32 	%f1443, %f1, %f5683;
	fma.rn.f32 	%f1444, %f5684, %f1440, %f2;
	mul.f32 	%f1445, %f1443, %f1443;
	mul.f32 	%f1446, %f1444, %f1444;
	add.f32 	%f5685, %f1445, %f1446;
	setp.gt.f32 	%p162, %f5685, 0f40800000;
	mov.b32 	%r174, 106;
	mov.u32 	%r1332, %r174;
	@%p162 bra 	$L__BB0_1365;
	sub.f32 	%f5686, %f1445, %f1446;
	add.f32 	%f5687, %f1443, %f1443;
	add.f32 	%f1447, %f1, %f5686;
	fma.rn.f32 	%f1448, %f5687, %f1444, %f2;
	mul.f32 	%f1449, %f1447, %f1447;
	mul.f32 	%f1450, %f1448, %f1448;
	add.f32 	%f5688, %f1449, %f1450;
	setp.gt.f32 	%p163, %f5688, 0f40800000;
	mov.b32 	%r175, 107;
	mov.u32 	%r1332, %r175;
	@%p163 bra 	$L__BB0_1365;
	sub.f32 	%f5689, %f1449, %f1450;
	add.f32 	%f5690, %f1447, %f1447;
	add.f32 	%f1451, %f1, %f5689;
	fma.rn.f32 	%f1452, %f5690, %f1448, %f2;
	mul.f32 	%f1453, %f1451, %f1451;
	mul.f32 	%f1454, %f1452, %f1452;
	add.f32 	%f5691, %f1453, %f1454;
	setp.gt.f32 	%p164, %f5691, 0f40800000;
	mov.b32 	%r176, 108;
	mov.u32 	%r1332, %r176;
	@%p164 bra 	$L__BB0_1365;
	sub.f32 	%f5692, %f1453, %f1454;
	add.f32 	%f5693, %f1451, %f1451;
	add.f32 	%f1455, %f1, %f5692;
	fma.rn.f32 	%f1456, %f5693, %f1452, %f2;
	mul.f32 	%f1457, %f1455, %f1455;
	mul.f32 	%f1458, %f1456, %f1456;
	add.f32 	%f5694, %f1457, %f1458;
	setp.gt.f32 	%p165, %f5694, 0f40800000;
	mov.b32 	%r177, 109;
	mov.u32 	%r1332, %r177;
	@%p165 bra 	$L__BB0_1365;
	sub.f32 	%f5695, %f1457, %f1458;
	add.f32 	%f5696, %f1455, %f1455;
	add.f32 	%f1459, %f1, %f5695;
	fma.rn.f32 	%f1460, %f5696, %f1456, %f2;
	mul.f32 	%f1461, %f1459, %f1459;
	mul.f32 	%f1462, %f1460, %f1460;
	add.f32 	%f5697, %f1461, %f1462;
	setp.gt.f32 	%p166, %f5697, 0f40800000;
	mov.b32 	%r178, 110;
	mov.u32 	%r1332, %r178;
	@%p166 bra 	$L__BB0_1365;
	sub.f32 	%f5698, %f1461, %f1462;
	add.f32 	%f5699, %f1459, %f1459;
	add.f32 	%f1463, %f1, %f5698;
	fma.rn.f32 	%f1464, %f5699, %f1460, %f2;
	mul.f32 	%f1465, %f1463, %f1463;
	mul.f32 	%f1466, %f1464, %f1464;
	add.f32 	%f5700, %f1465, %f1466;
	setp.gt.f32 	%p167, %f5700, 0f40800000;
	mov.b32 	%r179, 111;
	mov.u32 	%r1332, %r179;
	@%p167 bra 	$L__BB0_1365;
	sub.f32 	%f5701, %f1465, %f1466;
	add.f32 	%f5702, %f1463, %f1463;
	add.f32 	%f1467, %f1, %f5701;
	fma.rn.f32 	%f1468, %f5702, %f1464, %f2;
	mul.f32 	%f1469, %f1467, %f1467;
	mul.f32 	%f1470, %f1468, %f1468;
	add.f32 	%f5703, %f1469, %f1470;
	setp.gt.f32 	%p168, %f5703, 0f40800000;
	mov.b32 	%r180, 112;
	mov.u32 	%r1332, %r180;
	@%p168 bra 	$L__BB0_1365;
	sub.f32 	%f5704, %f1469, %f1470;
	add.f32 	%f5705, %f1467, %f1467;
	add.f32 	%f1471, %f1, %f5704;
	fma.rn.f32 	%f1472, %f5705, %f1468, %f2;
	mul.f32 	%f1473, %f1471, %f1471;
	mul.f32 	%f1474, %f1472, %f1472;
	add.f32 	%f5706, %f1473, %f1474;
	setp.gt.f32 	%p169, %f5706, 0f40800000;
	mov.b32 	%r181, 113;
	mov.u32 	%r1332, %r181;
	@%p169 bra 	$L__BB0_1365;
	sub.f32 	%f5707, %f1473, %f1474;
	add.f32 	%f5708, %f1471, %f1471;
	add.f32 	%f1475, %f1, %f5707;
	fma.rn.f32 	%f1476, %f5708, %f1472, %f2;
	mul.f32 	%f1477, %f1475, %f1475;
	mul.f32 	%f1478, %f1476, %f1476;
	add.f32 	%f5709, %f1477, %f1478;
	setp.gt.f32 	%p170, %f5709, 0f40800000;
	mov.b32 	%r182, 114;
	mov.u32 	%r1332, %r182;
	@%p170 bra 	$L__BB0_1365;
	sub.f32 	%f5710, %f1477, %f1478;
	add.f32 	%f5711, %f1475, %f1475;
	add.f32 	%f1479, %f1, %f5710;
	fma.rn.f32 	%f1480, %f5711, %f1476, %f2;
	mul.f32 	%f1481, %f1479, %f1479;
	mul.f32 	%f1482, %f1480, %f1480;
	add.f32 	%f5712, %f1481, %f1482;
	setp.gt.f32 	%p171, %f5712, 0f40800000;
	mov.b32 	%r183, 115;
	mov.u32 	%r1332, %r183;
	@%p171 bra 	$L__BB0_1365;
	sub.f32 	%f5713, %f1481, %f1482;
	add.f32 	%f5714, %f1479, %f1479;
	add.f32 	%f1483, %f1, %f5713;
	fma.rn.f32 	%f1484, %f5714, %f1480, %f2;
	mul.f32 	%f1485, %f1483, %f1483;
	mul.f32 	%f1486, %f1484, %f1484;
	add.f32 	%f5715, %f1485, %f1486;
	setp.gt.f32 	%p172, %f5715, 0f40800000;
	mov.b32 	%r184, 116;
	mov.u32 	%r1332, %r184;
	@%p172 bra 	$L__BB0_1365;
	sub.f32 	%f5716, %f1485, %f1486;
	add.f32 	%f5717, %f1483, %f1483;
	add.f32 	%f1487, %f1, %f5716;
	fma.rn.f32 	%f1488, %f5717, %f1484, %f2;
	mul.f32 	%f1489, %f1487, %f1487;
	mul.f32 	%f1490, %f1488, %f1488;
	add.f32 	%f5718, %f1489, %f1490;
	setp.gt.f32 	%p173, %f5718, 0f40800000;
	mov.b32 	%r185, 117;
	mov.u32 	%r1332, %r185;
	@%p173 bra 	$L__BB0_1365;
	sub.f32 	%f5719, %f1489, %f1490;
	add.f32 	%f5720, %f1487, %f1487;
	add.f32 	%f1491, %f1, %f5719;
	fma.rn.f32 	%f1492, %f5720, %f1488, %f2;
	mul.f32 	%f1493, %f1491, %f1491;
	mul.f32 	%f1494, %f1492, %f1492;
	add.f32 	%f5721, %f1493, %f1494;
	setp.gt.f32 	%p174, %f5721, 0f40800000;
	mov.b32 	%r186, 118;
	mov.u32 	%r1332, %r186;
	@%p174 bra 	$L__BB0_1365;
	sub.f32 	%f5722, %f1493, %f1494;
	add.f32 	%f5723, %f1491, %f1491;
	add.f32 	%f1495, %f1, %f5722;
	fma.rn.f32 	%f1496, %f5723, %f1492, %f2;
	mul.f32 	%f1497, %f1495, %f1495;
	mul.f32 	%f1498, %f1496, %f1496;
	add.f32 	%f5724, %f1497, %f1498;
	setp.gt.f32 	%p175, %f5724, 0f40800000;
	mov.b32 	%r187, 119;
	mov.u32 	%r1332, %r187;
	@%p175 bra 	$L__BB0_1365;
	sub.f32 	%f5725, %f1497, %f1498;
	add.f32 	%f5726, %f1495, %f1495;
	add.f32 	%f1499, %f1, %f5725;
	fma.rn.f32 	%f1500, %f5726, %f1496, %f2;
	mul.f32 	%f1501, %f1499, %f1499;
	mul.f32 	%f1502, %f1500, %f1500;
	add.f32 	%f5727, %f1501, %f1502;
	setp.gt.f32 	%p176, %f5727, 0f40800000;
	mov.b32 	%r188, 120;
	mov.u32 	%r1332, %r188;
	@%p176 bra 	$L__BB0_1365;
	sub.f32 	%f5728, %f1501, %f1502;
	add.f32 	%f5729, %f1499, %f1499;
	add.f32 	%f1503, %f1, %f5728;
	fma.rn.f32 	%f1504, %f5729, %f1500, %f2;
	mul.f32 	%f1505, %f1503, %f1503;
	mul.f32 	%f1506, %f1504, %f1504;
	add.f32 	%f5730, %f1505, %f1506;
	setp.gt.f32 	%p177, %f5730, 0f40800000;
	mov.b32 	%r189, 121;
	mov.u32 	%r1332, %r189;
	@%p177 bra 	$L__BB0_1365;
	sub.f32 	%f5731, %f1505, %f1506;
	add.f32 	%f5732, %f1503, %f1503;
	add.f32 	%f1507, %f1, %f5731;
	fma.rn.f32 	%f1508, %f5732, %f1504, %f2;
	mul.f32 	%f1509, %f1507, %f1507;
	mul.f32 	%f1510, %f1508, %f1508;
	add.f32 	%f5733, %f1509, %f1510;
	setp.gt.f32 	%p178, %f5733, 0f40800000;
	mov.b32 	%r190, 122;
	mov.u32 	%r1332, %r190;
	@%p178 bra 	$L__BB0_1365;
	sub.f32 	%f5734, %f1509, %f1510;
	add.f32 	%f5735, %f1507, %f1507;
	add.f32 	%f1511, %f1, %f5734;
	fma.rn.f32 	%f1512, %f5735, %f1508, %f2;
	mul.f32 	%f1513, %f1511, %f1511;
	mul.f32 	%f1514, %f1512, %f1512;
	add.f32 	%f5736, %f1513, %f1514;
	setp.gt.f32 	%p179, %f5736, 0f40800000;
	mov.b32 	%r191, 123;
	mov.u32 	%r1332, %r191;
	@%p179 bra 	$L__BB0_1365;
	sub.f32 	%f5737, %f1513, %f1514;
	add.f32 	%f5738, %f1511, %f1511;
	add.f32 	%f1515, %f1, %f5737;
	fma.rn.f32 	%f1516, %f5738, %f1512, %f2;
	mul.f32 	%f1517, %f1515, %f1515;
	mul.f32 	%f1518, %f1516, %f1516;
	add.f32 	%f5739, %f1517, %f1518;
	setp.gt.f32 	%p180, %f5739, 0f40800000;
	mov.b32 	%r192, 124;
	mov.u32 	%r1332, %r192;
	@%p180 bra 	$L__BB0_1365;
	sub.f32 	%f5740, %f1517, %f1518;
	add.f32 	%f5741, %f1515, %f1515;
	add.f32 	%f1519, %f1, %f5740;
	fma.rn.f32 	%f1520, %f5741, %f1516, %f2;
	mul.f32 	%f1521, %f1519, %f1519;
	mul.f32 	%f1522, %f1520, %f1520;
	add.f32 	%f5742, %f1521, %f1522;
	setp.gt.f32 	%p181, %f5742, 0f40800000;
	mov.b32 	%r193, 125;
	mov.u32 	%r1332, %r193;
	@%p181 bra 	$L__BB0_1365;
	sub.f32 	%f5743, %f1521, %f1522;
	add.f32 	%f5744, %f1519, %f1519;
	add.f32 	%f1523, %f1, %f5743;
	fma.rn.f32 	%f1524, %f5744, %f1520, %f2;
	mul.f32 	%f1525, %f1523, %f1523;
	mul.f32 	%f1526, %f1524, %f1524;
	add.f32 	%f5745, %f1525, %f1526;
	setp.gt.f32 	%p182, %f5745, 0f40800000;
	mov.b32 	%r194, 126;
	mov.u32 	%r1332, %r194;
	@%p182 bra 	$L__BB0_1365;
	sub.f32 	%f5746, %f1525, %f1526;
	add.f32 	%f5747, %f1523, %f1523;
	add.f32 	%f1527, %f1, %f5746;
	fma.rn.f32 	%f1528, %f5747, %f1524, %f2;
	mul.f32 	%f1529, %f1527, %f1527;
	mul.f32 	%f1530, %f1528, %f1528;
	add.f32 	%f5748, %f1529, %f1530;
	setp.gt.f32 	%p183, %f5748, 0f40800000;
	mov.b32 	%r195, 127;
	mov.u32 	%r1332, %r195;
	@%p183 bra 	$L__BB0_1365;
	sub.f32 	%f5749, %f1529, %f1530;
	add.f32 	%f5750, %f1527, %f1527;
	add.f32 	%f1531, %f1, %f5749;
	fma.rn.f32 	%f1532, %f5750, %f1528, %f2;
	mul.f32 	%f1533, %f1531, %f1531;
	mul.f32 	%f1534, %f1532, %f1532;
	add.f32 	%f5751, %f1533, %f1534;
	setp.gt.f32 	%p184, %f5751, 0f40800000;
	mov.b32 	%r196, 128;
	mov.u32 	%r1332, %r196;
	@%p184 bra 	$L__BB0_1365;
	sub.f32 	%f5752, %f1533, %f1534;
	add.f32 	%f5753, %f1531, %f1531;
	add.f32 	%f1535, %f1, %f5752;
	fma.rn.f32 	%f1536, %f5753, %f1532, %f2;
	mul.f32 	%f1537, %f1535, %f1535;
	mul.f32 	%f1538, %f1536, %f1536;
	add.f32 	%f5754, %f1537, %f1538;
	setp.gt.f32 	%p185, %f5754, 0f40800000;
	mov.b32 	%r197, 129;
	mov.u32 	%r1332, %r197;
	@%p185 bra 	$L__BB0_1365;
	sub.f32 	%f5755, %f1537, %f1538;
	add.f32 	%f5756, %f1535, %f1535;
	add.f32 	%f1539, %f1, %f5755;
	fma.rn.f32 	%f1540, %f5756, %f1536, %f2;
	mul.f32 	%f1541, %f1539, %f1539;
	mul.f32 	%f1542, %f1540, %f1540;
	add.f32 	%f5757, %f1541, %f1542;
	setp.gt.f32 	%p186, %f5757, 0f40800000;
	mov.b32 	%r198, 130;
	mov.u32 	%r1332, %r198;
	@%p186 bra 	$L__BB0_1365;
	sub.f32 	%f5758, %f1541, %f1542;
	add.f32 	%f5759, %f1539, %f1539;
	add.f32 	%f1543, %f1, %f5758;
	fma.rn.f32 	%f1544, %f5759, %f1540, %f2;
	mul.f32 	%f1545, %f1543, %f1543;
	mul.f32 	%f1546, %f1544, %f1544;
	add.f32 	%f5760, %f1545, %f1546;
	setp.gt.f32 	%p187, %f5760, 0f40800000;
	mov.b32 	%r199, 131;
	mov.u32 	%r1332, %r199;
	@%p187 bra 	$L__BB0_1365;
	sub.f32 	%f5761, %f1545, %f1546;
	add.f32 	%f5762, %f1543, %f1543;
	add.f32 	%f1547, %f1, %f5761;
	fma.rn.f32 	%f1548, %f5762, %f1544, %f2;
	mul.f32 	%f1549, %f1547, %f1547;
	mul.f32 	%f1550, %f1548, %f1548;
	add.f32 	%f5763, %f1549, %f1550;
	setp.gt.f32 	%p188, %f5763, 0f40800000;
	mov.b32 	%r200, 132;
	mov.u32 	%r1332, %r200;
	@%p188 bra 	$L__BB0_1365;
	sub.f32 	%f5764, %f1549, %f1550;
	add.f32 	%f5765, %f1547, %f1547;
	add.f32 	%f1551, %f1, %f5764;
	fma.rn.f32 	%f1552, %f5765, %f1548, %f2;
	mul.f32 	%f1553, %f1551, %f1551;
	mul.f32 	%f1554, %f1552, %f1552;
	add.f32 	%f5766, %f1553, %f1554;
	setp.gt.f32 	%p189, %f5766, 0f40800000;
	mov.b32 	%r201, 133;
	mov.u32 	%r1332, %r201;
	@%p189 bra 	$L__BB0_1365;
	sub.f32 	%f5767, %f1553, %f1554;
	add.f32 	%f5768, %f1551, %f1551;
	add.f32 	%f1555, %f1, %f5767;
	fma.rn.f32 	%f1556, %f5768, %f1552, %f2;
	mul.f32 	%f1557, %f1555, %f1555;
	mul.f32 	%f1558, %f1556, %f1556;
	add.f32 	%f5769, %f1557, %f1558;
	setp.gt.f32 	%p190, %f5769, 0f40800000;
	mov.b32 	%r202, 134;
	mov.u32 	%r1332, %r202;
	@%p190 bra 	$L__BB0_1365;
	sub.f32 	%f5770, %f1557, %f1558;
	add.f32 	%f5771, %f1555, %f1555;
	add.f32 	%f1559, %f1, %f5770;
	fma.rn.f32 	%f1560, %f5771, %f1556, %f2;
	mul.f32 	%f1561, %f1559, %f1559;
	mul.f32 	%f1562, %f1560, %f1560;
	add.f32 	%f5772, %f1561, %f1562;
	setp.gt.f32 	%p191, %f5772, 0f40800000;
	mov.b32 	%r203, 135;
	mov.u32 	%r1332, %r203;
	@%p191 bra 	$L__BB0_1365;
	sub.f32 	%f5773, %f1561, %f1562;
	add.f32 	%f5774, %f1559, %f1559;
	add.f32 	%f1563, %f1, %f5773;
	fma.rn.f32 	%f1564, %f5774, %f1560, %f2;
	mul.f32 	%f1565, %f1563, %f1563;
	mul.f32 	%f1566, %f1564, %f1564;
	add.f32 	%f5775, %f1565, %f1566;
	setp.gt.f32 	%p192, %f5775, 0f40800000;
	mov.b32 	%r204, 136;
	mov.u32 	%r1332, %r204;
	@%p192 bra 	$L__BB0_1365;
	sub.f32 	%f5776, %f1565, %f1566;
	add.f32 	%f5777, %f1563, %f1563;
	add.f32 	%f1567, %f1, %f5776;
	fma.rn.f32 	%f1568, %f5777, %f1564, %f2;
	mul.f32 	%f1569, %f1567, %f1567;
	mul.f32 	%f1570, %f1568, %f1568;
	add.f32 	%f5778, %f1569, %f1570;
	setp.gt.f32 	%p193, %f5778, 0f40800000;
	mov.b32 	%r205, 137;
	mov.u32 	%r1332, %r205;
	@%p193 bra 	$L__BB0_1365;
	sub.f32 	%f5779, %f1569, %f1570;
	add.f32 	%f5780, %f1567, %f1567;
	add.f32 	%f1571, %f1, %f5779;
	fma.rn.f32 	%f1572, %f5780, %f1568, %f2;
	mul.f32 	%f1573, %f1571, %f1571;
	mul.f32 	%f1574, %f1572, %f1572;
	add.f32 	%f5781, %f1573, %f1574;
	setp.gt.f32 	%p194, %f5781, 0f40800000;
	mov.b32 	%r206, 138;
	mov.u32 	%r1332, %r206;
	@%p194 bra 	$L__BB0_1365;
	sub.f32 	%f5782, %f1573, %f1574;
	add.f32 	%f5783, %f1571, %f1571;
	add.f32 	%f1575, %f1, %f5782;
	fma.rn.f32 	%f1576, %f5783, %f1572, %f2;
	mul.f32 	%f1577, %f1575, %f1575;
	mul.f32 	%f1578, %f1576, %f1576;
	add.f32 	%f5784, %f1577, %f1578;
	setp.gt.f32 	%p195, %f5784, 0f40800000;
	mov.b32 	%r207, 139;
	mov.u32 	%r1332, %r207;
	@%p195 bra 	$L__BB0_1365;
	sub.f32 	%f5785, %f1577, %f1578;
	add.f32 	%f5786, %f1575, %f1575;
	add.f32 	%f1579, %f1, %f5785;
	fma.rn.f32 	%f1580, %f5786, %f1576, %f2;
	mul.f32 	%f1581, %f1579, %f1579;
	mul.f32 	%f1582, %f1580, %f1580;
	add.f32 	%f5787, %f1581, %f1582;
	setp.gt.f32 	%p196, %f5787, 0f40800000;
	mov.b32 	%r208, 140;
	mov.u32 	%r1332, %r208;
	@%p196 bra 	$L__BB0_1365;
	sub.f32 	%f5788, %f1581, %f1582;
	add.f32 	%f5789, %f1579, %f1579;
	add.f32 	%f1583, %f1, %f5788;
	fma.rn.f32 	%f1584, %f5789, %f1580, %f2;
	mul.f32 	%f1585, %f1583, %f1583;
	mul.f32 	%f1586, %f1584, %f1584;
	add.f32 	%f5790, %f1585, %f1586;
	setp.gt.f32 	%p197, %f5790, 0f40800000;
	mov.b32 	%r209, 141;
	mov.u32 	%r1332, %r209;
	@%p197 bra 	$L__BB0_1365;
	sub.f32 	%f5791, %f1585, %f1586;
	add.f32 	%f5792, %f1583, %f1583;
	add.f32 	%f1587, %f1, %f5791;
	fma.rn.f32 	%f1588, %f5792, %f1584, %f2;
	mul.f32 	%f1589, %f1587, %f1587;
	mul.f32 	%f1590, %f1588, %f1588;
	add.f32 	%f5793, %f1589, %f1590;
	setp.gt.f32 	%p198, %f5793, 0f40800000;
	mov.b32 	%r210, 142;
	mov.u32 	%r1332, %r210;
	@%p198 bra 	$L__BB0_1365;
	sub.f32 	%f5794, %f1589, %f1590;
	add.f32 	%f5795, %f1587, %f1587;
	add.f32 	%f1591, %f1, %f5794;
	fma.rn.f32 	%f1592, %f5795, %f1588, %f2;
	mul.f32 	%f1593, %f1591, %f1591;
	mul.f32 	%f1594, %f1592, %f1592;
	add.f32 	%f5796, %f1593, %f1594;
	setp.gt.f32 	%p199, %f5796, 0f40800000;
	mov.b32 	%r211, 143;
	mov.u32 	%r1332, %r211;
	@%p199 bra 	$L__BB0_1365;
	sub.f32 	%f5797, %f1593, %f1594;
	add.f32 	%f5798, %f1591, %f1591;
	add.f32 	%f1595, %f1, %f5797;
	fma.rn.f32 	%f1596, %f5798, %f1592, %f2;
	mul.f32 	%f1597, %f1595, %f1595;
	mul.f32 	%f1598, %f1596, %f1596;
	add.f32 	%f5799, %f1597, %f1598;
	setp.gt.f32 	%p200, %f5799, 0f40800000;
	mov.b32 	%r212, 144;
	mov.u32 	%r1332, %r212;
	@%p200 bra 	$L__BB0_1365;
	sub.f32 	%f5800, %f1597, %f1598;
	add.f32 	%f5801, %f1595, %f1595;
	add.f32 	%f1599, %f1, %f5800;
	fma.rn.f32 	%f1600, %f5801, %f1596, %f2;
	mul.f32 	%f1601, %f1599, %f1599;
	mul.f32 	%f1602, %f1600, %f1600;
	add.f32 	%f5802, %f1601, %f1602;
	setp.gt.f32 	%p201, %f5802, 0f40800000;
	mov.b32 	%r213, 145;
	mov.u32 	%r1332, %r213;
	@%p201 bra 	$L__BB0_1365;
	sub.f32 	%f5803, %f1601, %f1602;
	add.f32 	%f5804, %f1599, %f1599;
	add.f32 	%f1603, %f1, %f5803;
	fma.rn.f32 	%f1604, %f5804, %f1600, %f2;
	mul.f32 	%f1605, %f1603, %f1603;
	mul.f32 	%f1606, %f1604, %f1604;
	add.f32 	%f5805, %f1605, %f1606;
	setp.gt.f32 	%p202, %f5805, 0f40800000;
	mov.b32 	%r214, 146;
	mov.u32 	%r1332, %r214;
	@%p202 bra 	$L__BB0_1365;
	sub.f32 	%f5806, %f1605, %f1606;
	add.f32 	%f5807, %f1603, %f1603;
	add.f32 	%f1607, %f1, %f5806;
	fma.rn.f32 	%f1608, %f5807, %f1604, %f2;
	mul.f32 	%f1609, %f1607, %f1607;
	mul.f32 	%f1610, %f1608, %f1608;
	add.f32 	%f5808, %f1609, %f1610;
	setp.gt.f32 	%p203, %f5808, 0f40800000;
	mov.b32 	%r215, 147;
	mov.u32 	%r1332, %r215;
	@%p203 bra 	$L__BB0_1365;
	sub.f32 	%f5809, %f1609, %f1610;
	add.f32 	%f5810, %f1607, %f1607;
	add.f32 	%f1611, %f1, %f5809;
	fma.rn.f32 	%f1612, %f5810, %f1608, %f2;
	mul.f32 	%f1613, %f1611, %f1611;
	mul.f32 	%f1614, %f1612, %f1612;
	add.f32 	%f5811, %f1613, %f1614;
	setp.gt.f32 	%p204, %f5811, 0f40800000;
	mov.b32 	%r216, 148;
	mov.u32 	%r1332, %r216;
	@%p204 bra 	$L__BB0_1365;
	sub.f32 	%f5812, %f1613, %f1614;
	add.f32 	%f5813, %f1611, %f1611;
	add.f32 	%f1615, %f1, %f5812;
	fma.rn.f32 	%f1616, %f5813, %f1612, %f2;
	mul.f32 	%f1617, %f1615, %f1615;
	mul.f32 	%f1618, %f1616, %f1616;
	add.f32 	%f5814, %f1617, %f1618;
	setp.gt.f32 	%p205, %f5814, 0f40800000;
	mov.b32 	%r217, 149;
	mov.u32 	%r1332, %r217;
	@%p205 bra 	$L__BB0_1365;
	sub.f32 	%f5815, %f1617, %f1618;
	add.f32 	%f5816, %f1615, %f1615;
	add.f32 	%f1619, %f1, %f5815;
	fma.rn.f32 	%f1620, %f5816, %f1616, %f2;
	mul.f32 	%f1621, %f1619, %f1619;
	mul.f32 	%f1622, %f1620, %f1620;
	add.f32 	%f5817, %f1621, %f1622;
	setp.gt.f32 	%p206, %f5817, 0f40800000;
	mov.b32 	%r218, 150;
	mov.u32 	%r1332, %r218;
	@%p206 bra 	$L__BB0_1365;
	sub.f32 	%f5818, %f1621, %f1622;
	add.f32 	%f5819, %f1619, %f1619;
	add.f32 	%f1623, %f1, %f5818;
	fma.rn.f32 	%f1624, %f5819, %f1620, %f2;
	mul.f32 	%f1625, %f1623, %f1623;
	mul.f32 	%f1626, %f1624, %f1624;
	add.f32 	%f5820, %f1625, %f1626;
	setp.gt.f32 	%p207, %f5820, 0f40800000;
	mov.b32 	%r219, 151;
	mov.u32 	%r1332, %r219;
	@%p207 bra 	$L__BB0_1365;
	sub.f32 	%f5821, %f1625, %f1626;
	add.f32 	%f5822, %f1623, %f1623;
	add.f32 	%f1627, %f1, %f5821;
	fma.rn.f32 	%f1628, %f5822, %f1624, %f2;
	mul.f32 	%f1629, %f1627, %f1627;
	mul.f32 	%f1630, %f1628, %f1628;
	add.f32 	%f5823, %f1629, %f1630;
	setp.gt.f32 	%p208, %f5823, 0f40800000;
	mov.b32 	%r220, 152;
	mov.u32 	%r1332, %r220;
	@%p208 bra 	$L__BB0_1365;
	sub.f32 	%f5824, %f1629, %f1630;
	add.f32 	%f5825, %f1627, %f1627;
	add.f32 	%f1631, %f1, %f5824;
	fma.rn.f32 	%f1632, %f5825, %f1628, %f2;
	mul.f32 	%f1633, %f1631, %f1631;
	mul.f32 	%f1634, %f1632, %f1632;
	add.f32 	%f5826, %f1633, %f1634;
	setp.gt.f32 	%p209, %f5826, 0f40800000;
	mov.b32 	%r221, 153;
	mov.u32 	%r1332, %r221;
	@%p209 bra 	$L__BB0_1365;
	sub.f32 	%f5827, %f1633, %f1634;
	add.f32 	%f5828, %f1631, %f1631;
	add.f32 	%f1635, %f1, %f5827;
	fma.rn.f32 	%f1636, %f5828, %f1632, %f2;
	mul.f32 	%f1637, %f1635, %f1635;
	mul.f32 	%f1638, %f1636, %f1636;
	add.f32 	%f5829, %f1637, %f1638;
	setp.gt.f32 	%p210, %f5829, 0f40800000;
	mov.b32 	%r222, 154;
	mov.u32 	%r1332, %r222;
	@%p210 bra 	$L__BB0_1365;
	sub.f32 	%f5830, %f1637, %f1638;
	add.f32 	%f5831, %f1635, %f1635;
	add.f32 	%f1639, %f1, %f5830;
	fma.rn.f32 	%f1640, %f5831, %f1636, %f2;
	mul.f32 	%f1641, %f1639, %f1639;
	mul.f32 	%f1642, %f1640, %f1640;
	add.f32 	%f5832, %f1641, %f1642;
	setp.gt.f32 	%p211, %f5832, 0f40800000;
	mov.b32 	%r223, 155;
	mov.u32 	%r1332, %r223;
	@%p211 bra 	$L__BB0_1365;
	sub.f32 	%f5833, %f1641, %f1642;
	add.f32 	%f5834, %f1639, %f1639;
	add.f32 	%f1643, %f1, %f5833;
	fma.rn.f32 	%f1644, %f5834, %f1640, %f2;
	mul.f32 	%f1645, %f1643, %f1643;
	mul.f32 	%f1646, %f1644, %f1644;
	add.f32 	%f5835, %f1645, %f1646;
	setp.gt.f32 	%p212, %f5835, 0f40800000;
	mov.b32 	%r224, 156;
	mov.u32 	%r1332, %r224;
	@%p212 bra 	$L__BB0_1365;
	sub.f32 	%f5836, %f1645, %f1646;
	add.f32 	%f5837, %f1643, %f1643;
	add.f32 	%f1647, %f1, %f5836;
	fma.rn.f32 	%f1648, %f5837, %f1644, %f2;
	mul.f32 	%f1649, %f1647, %f1647;
	mul.f32 	%f1650, %f1648, %f1648;
	add.f32 	%f5838, %f1649, %f1650;
	setp.gt.f32 	%p213, %f5838, 0f40800000;
	mov.b32 	%r225, 157;
	mov.u32 	%r1332, %r225;
	@%p213 bra 	$L__BB0_1365;
	sub.f32 	%f5839, %f1649, %f1650;
	add.f32 	%f5840, %f1647, %f1647;
	add.f32 	%f1651, %f1, %f5839;
	fma.rn.f32 	%f1652, %f5840, %f1648, %f2;
	mul.f32 	%f1653, %f1651, %f1651;
	mul.f32 	%f1654, %f1652, %f1652;
	add.f32 	%f5841, %f1653, %f1654;
	setp.gt.f32 	%p214, %f5841, 0f40800000;
	mov.b32 	%r226, 158;
	mov.u32 	%r1332, %r226;
	@%p214 bra 	$L__BB0_1365;
	sub.f32 	%f5842, %f1653, %f1654;
	add.f32 	%f5843, %f1651, %f1651;
	add.f32 	%f1655, %f1, %f5842;
	fma.rn.f32 	%f1656, %f5843, %f1652, %f2;
	mul.f32 	%f1657, %f1655, %f1655;
	mul.f32 	%f1658, %f1656, %f1656;
	add.f32 	%f5844, %f1657, %f1658;
	setp.gt.f32 	%p215, %f5844, 0f40800000;
	mov.b32 	%r227, 159;
	mov.u32 	%r1332, %r227;
	@%p215 bra 	$L__BB0_1365;
	sub.f32 	%f5845, %f1657, %f1658;
	add.f32 	%f5846, %f1655, %f1655;
	add.f32 	%f1659, %f1, %f5845;
	fma.rn.f32 	%f1660, %f5846, %f1656, %f2;
	mul.f32 	%f1661, %f1659, %f1659;
	mul.f32 	%f1662, %f1660, %f1660;
	add.f32 	%f5847, %f1661, %f1662;
	setp.gt.f32 	%p216, %f5847, 0f40800000;
	mov.b32 	%r228, 160;
	mov.u32 	%r1332, %r228;
	@%p216 bra 	$L__BB0_1365;
	sub.f32 	%f5848, %f1661, %f1662;
	add.f32 	%f5849, %f1659, %f1659;
	add.f32 	%f1663, %f1, %f5848;
	fma.rn.f32 	%f1664, %f5849, %f1660, %f2;
	mul.f32 	%f1665, %f1663, %f1663;
	mul.f32 	%f1666, %f1664, %f1664;
	add.f32 	%f5850, %f1665, %f1666;
	setp.gt.f32 	%p217, %f5850, 0f40800000;
	mov.b32 	%r229, 161;
	mov.u32 	%r1332, %r229;
	@%p217 bra 	$L__BB0_1365;
	sub.f32 	%f5851, %f1665, %f1666;
	add.f32 	%f5852, %f1663, %f1663;
	add.f32 	%f1667, %f1, %f5851;
	fma.rn.f32 	%f1668, %f5852, %f1664, %f2;
	mul.f32 	%f1669, %f1667, %f1667;
	mul.f32 	%f1670, %f1668, %f1668;
	add.f32 	%f5853, %f1669, %f1670;
	setp.gt.f32 	%p218, %f5853, 0f40800000;
	mov.b32 	%r230, 162;
	mov.u32 	%r1332, %r230;
	@%p218 bra 	$L__BB0_1365;
	sub.f32 	%f5854, %f1669, %f1670;
	add.f32 	%f5855, %f1667, %f1667;
	add.f32 	%f1671, %f1, %f5854;
	fma.rn.f32 	%f1672, %f5855, %f1668, %f2;
	mul.f32 	%f1673, %f1671, %f1671;
	mul.f32 	%f1674, %f1672, %f1672;
	add.f32 	%f5856, %f1673, %f1674;
	setp.gt.f32 	%p219, %f5856, 0f40800000;
	mov.b32 	%r231, 163;
	mov.u32 	%r1332, %r231;
	@%p219 bra 	$L__BB0_1365;
	sub.f32 	%f5857, %f1673, %f1674;
	add.f32 	%f5858, %f1671, %f1671;
	add.f32 	%f1675, %f1, %f5857;
	fma.rn.f32 	%f1676, %f5858, %f1672, %f2;
	mul.f32 	%f1677, %f1675, %f1675;
	mul.f32 	%f1678, %f1676, %f1676;
	add.f32 	%f5859, %f1677, %f1678;
	setp.gt.f32 	%p220, %f5859, 0f40800000;
	mov.b32 	%r232, 164;
	mov.u32 	%r1332, %r232;
	@%p220 bra 	$L__BB0_1365;
	sub.f32 	%f5860, %f1677, %f1678;
	add.f32 	%f5861, %f1675, %f1675;
	add.f32 	%f1679, %f1, %f5860;
	fma.rn.f32 	%f1680, %f5861, %f1676, %f2;
	mul.f32 	%f1681, %f1679, %f1679;
	mul.f32 	%f1682, %f1680, %f1680;
	add.f32 	%f5862, %f1681, %f1682;
	setp.gt.f32 	%p221, %f5862, 0f40800000;
	mov.b32 	%r233, 165;
	mov.u32 	%r1332, %r233;
	@%p221 bra 	$L__BB0_1365;
	sub.f32 	%f5863, %f1681, %f1682;
	add.f32 	%f5864, %f1679, %f1679;
	add.f32 	%f1683, %f1, %f5863;
	fma.rn.f32 	%f1684, %f5864, %f1680, %f2;
	mul.f32 	%f1685, %f1683, %f1683;
	mul.f32 	%f1686, %f1684, %f1684;
	add.f32 	%f5865, %f1685, %f1686;
	setp.gt.f32 	%p222, %f5865, 0f40800000;
	mov.b32 	%r234, 166;
	mov.u32 	%r1332, %r234;
	@%p222 bra 	$L__BB0_1365;
	sub.f32 	%f5866, %f1685, %f1686;
	add.f32 	%f5867, %f1683, %f1683;
	add.f32 	%f1687, %f1, %f5866;
	fma.rn.f32 	%f1688, %f5867, %f1684, %f2;
	mul.f32 	%f1689, %f1687, %f1687;
	mul.f32 	%f1690, %f1688, %f1688;
	add.f32 	%f5868, %f1689, %f1690;
	setp.gt.f32 	%p223, %f5868, 0f40800000;
	mov.b32 	%r235, 167;
	mov.u32 	%r1332, %r235;
	@%p223 bra 	$L__BB0_1365;
	sub.f32 	%f5869, %f1689, %f1690;
	add.f32 	%f5870, %f1687, %f1687;
	add.f32 	%f1691, %f1, %f5869;
	fma.rn.f32 	%f1692, %f5870, %f1688, %f2;
	mul.f32 	%f1693, %f1691, %f1691;
	mul.f32 	%f1694, %f1692, %f1692;
	add.f32 	%f5871, %f1693, %f1694;
	setp.gt.f32 	%p224, %f5871, 0f40800000;
	mov.b32 	%r236, 168;
	mov.u32 	%r1332, %r236;
	@%p224 bra 	$L__BB0_1365;
	sub.f32 	%f5872, %f1693, %f1694;
	add.f32 	%f5873, %f1691, %f1691;
	add.f32 	%f1695, %f1, %f5872;
	fma.rn.f32 	%f1696, %f5873, %f1692, %f2;
	mul.f32 	%f1697, %f1695, %f1695;
	mul.f32 	%f1698, %f1696, %f1696;
	add.f32 	%f5874, %f1697, %f1698;
	setp.gt.f32 	%p225, %f5874, 0f40800000;
	mov.b32 	%r237, 169;
	mov.u32 	%r1332, %r237;
	@%p225 bra 	$L__BB0_1365;
	sub.f32 	%f5875, %f1697, %f1698;
	add.f32 	%f5876, %f1695, %f1695;
	add.f32 	%f1699, %f1, %f5875;
	fma.rn.f32 	%f1700, %f5876, %f1696, %f2;
	mul.f32 	%f1701, %f1699, %f1699;
	mul.f32 	%f1702, %f1700, %f1700;
	add.f32 	%f5877, %f1701, %f1702;
	setp.gt.f32 	%p226, %f5877, 0f40800000;
	mov.b32 	%r238, 170;
	mov.u32 	%r1332, %r238;
	@%p226 bra 	$L__BB0_1365;
	sub.f32 	%f5878, %f1701, %f1702;
	add.f32 	%f5879, %f1699, %f1699;
	add.f32 	%f1703, %f1, %f5878;
	fma.rn.f32 	%f1704, %f5879, %f1700, %f2;
	mul.f32 	%f1705, %f1703, %f1703;
	mul.f32 	%f1706, %f1704, %f1704;
	add.f32 	%f5880, %f1705, %f1706;
	setp.gt.f32 	%p227, %f5880, 0f40800000;
	mov.b32 	%r239, 171;
	mov.u32 	%r1332, %r239;
	@%p227 bra 	$L__BB0_1365;
	sub.f32 	%f5881, %f1705, %f1706;
	add.f32 	%f5882, %f1703, %f1703;
	add.f32 	%f1707, %f1, %f5881;
	fma.rn.f32 	%f1708, %f5882, %f1704, %f2;
	mul.f32 	%f1709, %f1707, %f1707;
	mul.f32 	%f1710, %f1708, %f1708;
	add.f32 	%f5883, %f1709, %f1710;
	setp.gt.f32 	%p228, %f5883, 0f40800000;
	mov.b32 	%r240, 172;
	mov.u32 	%r1332, %r240;
	@%p228 bra 	$L__BB0_1365;
	sub.f32 	%f5884, %f1709, %f1710;
	add.f32 	%f5885, %f1707, %f1707;
	add.f32 	%f1711, %f1, %f5884;
	fma.rn.f32 	%f1712, %f5885, %f1708, %f2;
	mul.f32 	%f1713, %f1711, %f1711;
	mul.f32 	%f1714, %f1712, %f1712;
	add.f32 	%f5886, %f1713, %f1714;
	setp.gt.f32 	%p229, %f5886, 0f40800000;
	mov.b32 	%r241, 173;
	mov.u32 	%r1332, %r241;
	@%p229 bra 	$L__BB0_1365;
	sub.f32 	%f5887, %f1713, %f1714;
	add.f32 	%f5888, %f1711, %f1711;
	add.f32 	%f1715, %f1, %f5887;
	fma.rn.f32 	%f1716, %f5888, %f1712, %f2;
	mul.f32 	%f1717, %f1715, %f1715;
	mul.f32 	%f1718, %f1716, %f1716;
	add.f32 	%f5889, %f1717, %f1718;
	setp.gt.f32 	%p230, %f5889, 0f40800000;
	mov.b32 	%r242, 174;
	mov.u32 	%r1332, %r242;
	@%p230 bra 	$L__BB0_1365;
	sub.f32 	%f5890, %f1717, %f1718;
	add.f32 	%f5891, %f1715, %f1715;
	add.f32 	%f1719, %f1, %f5890;
	fma.rn.f32 	%f1720, %f5891, %f1716, %f2;
	mul.f32 	%f1721, %f1719, %f1719;
	mul.f32 	%f1722, %f1720, %f1720;
	add.f32 	%f5892, %f1721, %f1722;
	setp.gt.f32 	%p231, %f5892, 0f40800000;
	mov.b32 	%r243, 175;
	mov.u32 	%r1332, %r243;
	@%p231 bra 	$L__BB0_1365;
	sub.f32 	%f5893, %f1721, %f1722;
	add.f32 	%f5894, %f1719, %f1719;
	add.f32 	%f1723, %f1, %f5893;
	fma.rn.f32 	%f1724, %f5894, %f1720, %f2;
	mul.f32 	%f1725, %f1723, %f1723;
	mul.f32 	%f1726, %f1724, %f1724;
	add.f32 	%f5895, %f1725, %f1726;
	setp.gt.f32 	%p232, %f5895, 0f40800000;
	mov.b32 	%r244, 176;
	mov.u32 	%r1332, %r244;
	@%p232 bra 	$L__BB0_1365;
	sub.f32 	%f5896, %f1725, %f1726;
	add.f32 	%f5897, %f1723, %f1723;
	add.f32 	%f1727, %f1, %f5896;
	fma.rn.f32 	%f1728, %f5897, %f1724, %f2;
	mul.f32 	%f1729, %f1727, %f1727;
	mul.f32 	%f1730, %f1728, %f1728;
	add.f32 	%f5898, %f1729, %f1730;
	setp.gt.f32 	%p233, %f5898, 0f40800000;
	mov.b32 	%r245, 177;
	mov.u32 	%r1332, %r245;
	@%p233 bra 	$L__BB0_1365;
	sub.f32 	%f5899, %f1729, %f1730;
	add.f32 	%f5900, %f1727, %f1727;
	add.f32 	%f1731, %f1, %f5899;
	fma.rn.f32 	%f1732, %f5900, %f1728, %f2;
	mul.f32 	%f1733, %f1731, %f1731;
	mul.f32 	%f1734, %f1732, %f1732;
	add.f32 	%f5901, %f1733, %f1734;
	setp.gt.f32 	%p234, %f5901, 0f40800000;
	mov.b32 	%r246, 178;
	mov.u32 	%r1332, %r246;
	@%p234 bra 	$L__BB0_1365;
	sub.f32 	%f5902, %f1733, %f1734;
	add.f32 	%f5903, %f1731, %f1731;
	add.f32 	%f1735, %f1, %f5902;
	fma.rn.f32 	%f1736, %f5903, %f1732, %f2;
	mul.f32 	%f1737, %f1735, %f1735;
	mul.f32 	%f1738, %f1736, %f1736;
	add.f32 	%f5904, %f1737, %f1738;
	setp.gt.f32 	%p235, %f5904, 0f40800000;
	mov.b32 	%r247, 179;
	mov.u32 	%r1332, %r247;
	@%p235 bra 	$L__BB0_1365;
	sub.f32 	%f5905, %f1737, %f1738;
	add.f32 	%f5906, %f1735, %f1735;
	add.f32 	%f1739, %f1, %f5905;
	fma.rn.f32 	%f1740, %f5906, %f1736, %f2;
	mul.f32 	%f1741, %f1739, %f1739;
	mul.f32 	%f1742, %f1740, %f1740;
	add.f32 	%f5907, %f1741, %f1742;
	setp.gt.f32 	%p236, %f5907, 0f40800000;
	mov.b32 	%r248, 180;
	mov.u32 	%r1332, %r248;
	@%p236 bra 	$L__BB0_1365;
	sub.f32 	%f5908, %f1741, %f1742;
	add.f32 	%f5909, %f1739, %f1739;
	add.f32 	%f1743, %f1, %f5908;
	fma.rn.f32 	%f1744, %f5909, %f1740, %f2;
	mul.f32 	%f1745, %f1743, %f1743;
	mul.f32 	%f1746, %f1744, %f1744;
	add.f32 	%f5910, %f1745, %f1746;
	setp.gt.f32 	%p237, %f5910, 0f40800000;
	mov.b32 	%r249, 181;
	mov.u32 	%r1332, %r249;
	@%p237 bra 	$L__BB0_1365;
	sub.f32 	%f5911, %f1745, %f1746;
	add.f32 	%f5912, %f1743, %f1743;
	add.f32 	%f1747, %f1, %f5911;
	fma.rn.f32 	%f1748, %f5912, %f1744, %f2;
	mul.f32 	%f1749, %f1747, %f1747;
	mul.f32 	%f1750, %f1748, %f1748;
	add.f32 	%f5913, %f1749, %f1750;
	setp.gt.f32 	%p238, %f5913, 0f40800000;
	mov.b32 	%r250, 182;
	mov.u32 	%r1332, %r250;
	@%p238 bra 	$L__BB0_1365;
	sub.f32 	%f5914, %f1749, %f1750;
	add.f32 	%f5915, %f1747, %f1747;
	add.f32 	%f1751, %f1, %f5914;
	fma.rn.f32 	%f1752, %f5915, %f1748, %f2;
	mul.f32 	%f1753, %f1751, %f1751;
	mul.f32 	%f1754, %f1752, %f1752;
	add.f32 	%f5916, %f1753, %f1754;
	setp.gt.f32 	%p239, %f5916, 0f40800000;
	mov.b32 	%r251, 183;
	mov.u32 	%r1332, %r251;
	@%p239 bra 	$L__BB0_1365;
	sub.f32 	%f5917, %f1753, %f1754;
	add.f32 	%f5918, %f1751, %f1751;
	add.f32 	%f1755, %f1, %f5917;
	fma.rn.f32 	%f1756, %f5918, %f1752, %f2;
	mul.f32 	%f1757, %f1755, %f1755;
	mul.f32 	%f1758, %f1756, %f1756;
	add.f32 	%f5919, %f1757, %f1758;
	setp.gt.f32 	%p240, %f5919, 0f40800000;
	mov.b32 	%r252, 184;
	mov.u32 	%r1332, %r252;
	@%p240 bra 	$L__BB0_1365;
	sub.f32 	%f5920, %f1757, %f1758;
	add.f32 	%f5921, %f1755, %f1755;
	add.f32 	%f1759, %f1, %f5920;
	fma.rn.f32 	%f1760, %f5921, %f1756, %f2;
	mul.f32 	%f1761, %f1759, %f1759;
	mul.f32 	%f1762, %f1760, %f1760;
	add.f32 	%f5922, %f1761, %f1762;
	setp.gt.f32 	%p241, %f5922, 0f40800000;
	mov.b32 	%r253, 185;
	mov.u32 	%r1332, %r253;
	@%p241 bra 	$L__BB0_1365;
	sub.f32 	%f5923, %f1761, %f1762;
	add.f32 	%f5924, %f1759, %f1759;
	add.f32 	%f1763, %f1, %f5923;
	fma.rn.f32 	%f1764, %f5924, %f1760, %f2;
	mul.f32 	%f1765, %f1763, %f1763;
	mul.f32 	%f1766, %f1764, %f1764;
	add.f32 	%f5925, %f1765, %f1766;
	setp.gt.f32 	%p242, %f5925, 0f40800000;
	mov.b32 	%r254, 186;
	mov.u32 	%r1332, %r254;
	@%p242 bra 	$L__BB0_1365;
	sub.f32 	%f5926, %f1765, %f1766;
	add.f32 	%f5927, %f1763, %f1763;
	add.f32 	%f1767, %f1, %f5926;
	fma.rn.f32 	%f1768, %f5927, %f1764, %f2;
	mul.f32 	%f1769, %f1767, %f1767;
	mul.f32 	%f1770, %f1768, %f1768;
	add.f32 	%f5928, %f1769, %f1770;
	setp.gt.f32 	%p243, %f5928, 0f40800000;
	mov.b32 	%r255, 187;
	mov.u32 	%r1332, %r255;
	@%p243 bra 	$L__BB0_1365;
	sub.f32 	%f5929, %f1769, %f1770;
	add.f32 	%f5930, %f1767, %f1767;
	add.f32 	%f1771, %f1, %f5929;
	fma.rn.f32 	%f1772, %f5930, %f1768, %f2;
	mul.f32 	%f1773, %f1771, %f1771;
	mul.f32 	%f1774, %f1772, %f1772;
	add.f32 	%f5931, %f1773, %f1774;
	setp.gt.f32 	%p244, %f5931, 0f40800000;
	mov.b32 	%r256, 188;
	mov.u32 	%r1332, %r256;
	@%p244 bra 	$L__BB0_1365;
	sub.f32 	%f5932, %f1773, %f1774;
	add.f32 	%f5933, %f1771, %f1771;
	add.f32 	%f1775, %f1, %f5932;
	fma.rn.f32 	%f1776, %f5933, %f1772, %f2;
	mul.f32 	%f1777, %f1775, %f1775;
	mul.f32 	%f1778, %f1776, %f1776;
	add.f32 	%f5934, %f1777, %f1778;
	setp.gt.f32 	%p245, %f5934, 0f40800000;
	mov.b32 	%r257, 189;
	mov.u32 	%r1332, %r257;
	@%p245 bra 	$L__BB0_1365;
	sub.f32 	%f5935, %f1777, %f1778;
	add.f32 	%f5936, %f1775, %f1775;
	add.f32 	%f1779, %f1, %f5935;
	fma.rn.f32 	%f1780, %f5936, %f1776, %f2;
	mul.f32 	%f1781, %f1779, %f1779;
	mul.f32 	%f1782, %f1780, %f1780;
	add.f32 	%f5937, %f1781, %f1782;
	setp.gt.f32 	%p246, %f5937, 0f40800000;
	mov.b32 	%r258, 190;
	mov.u32 	%r1332, %r258;
	@%p246 bra 	$L__BB0_1365;
	sub.f32 	%f5938, %f1781, %f1782;
	add.f32 	%f5939, %f1779, %f1779;
	add.f32 	%f1783, %f1, %f5938;
	fma.rn.f32 	%f1784, %f5939, %f1780, %f2;
	mul.f32 	%f1785, %f1783, %f1783;
	mul.f32 	%f1786, %f1784, %f1784;
	add.f32 	%f5940, %f1785, %f1786;
	setp.gt.f32 	%p247, %f5940, 0f40800000;
	mov.b32 	%r259, 191;
	mov.u32 	%r1332, %r259;
	@%p247 bra 	$L__BB0_1365;
	sub.f32 	%f5941, %f1785, %f1786;
	add.f32 	%f5942, %f1783, %f1783;
	add.f32 	%f1787, %f1, %f5941;
	fma.rn.f32 	%f1788, %f5942, %f1784, %f2;
	mul.f32 	%f1789, %f1787, %f1787;
	mul.f32 	%f1790, %f1788, %f1788;
	add.f32 	%f5943, %f1789, %f1790;
	setp.gt.f32 	%p248, %f5943, 0f40800000;
	mov.b32 	%r260, 192;
	mov.u32 	%r1332, %r260;
	@%p248 bra 	$L__BB0_1365;
	sub.f32 	%f5944, %f1789, %f1790;
	add.f32 	%f5945, %f1787, %f1787;
	add.f32 	%f1791, %f1, %f5944;
	fma.rn.f32 	%f1792, %f5945, %f1788, %f2;
	mul.f32 	%f1793, %f1791, %f1791;
	mul.f32 	%f1794, %f1792, %f1792;
	add.f32 	%f5946, %f1793, %f1794;
	setp.gt.f32 	%p249, %f5946, 0f40800000;
	mov.b32 	%r261, 193;
	mov.u32 	%r1332, %r261;
	@%p249 bra 	$L__BB0_1365;
	sub.f32 	%f5947, %f1793, %f1794;
	add.f32 	%f5948, %f1791, %f1791;
	add.f32 	%f1795, %f1, %f5947;
	fma.rn.f32 	%f1796, %f5948, %f1792, %f2;
	mul.f32 	%f1797, %f1795, %f1795;
	mul.f32 	%f1798, %f1796, %f1796;
	add.f32 	%f5949, %f1797, %f1798;
	setp.gt.f32 	%p250, %f5949, 0f40800000;
	mov.b32 	%r262, 194;
	mov.u32 	%r1332, %r262;
	@%p250 bra 	$L__BB0_1365;
	sub.f32 	%f5950, %f1797, %f1798;
	add.f32 	%f5951, %f1795, %f1795;
	add.f32 	%f1799, %f1, %f5950;
	fma.rn.f32 	%f1800, %f5951, %f1796, %f2;
	mul.f32 	%f1801, %f1799, %f1799;
	mul.f32 	%f1802, %f1800, %f1800;
	add.f32 	%f5952, %f1801, %f1802;
	setp.gt.f32 	%p251, %f5952, 0f40800000;
	mov.b32 	%r263, 195;
	mov.u32 	%r1332, %r263;
	@%p251 bra 	$L__BB0_1365;
	sub.f32 	%f5953, %f1801, %f1802;
	add.f32 	%f5954, %f1799, %f1799;
	add.f32 	%f1803, %f1, %f5953;
	fma.rn.f32 	%f1804, %f5954, %f1800, %f2;
	mul.f32 	%f1805, %f1803, %f1803;
	mul.f32 	%f1806, %f1804, %f1804;
	add.f32 	%f5955, %f1805, %f1806;
	setp.gt.f32 	%p252, %f5955, 0f40800000;
	mov.b32 	%r264, 196;
	mov.u32 	%r1332, %r264;
	@%p252 bra 	$L__BB0_1365;
	sub.f32 	%f5956, %f1805, %f1806;
	add.f32 	%f5957, %f1803, %f1803;
	add.f32 	%f1807, %f1, %f5956;
	fma.rn.f32 	%f1808, %f5957, %f1804, %f2;
	mul.f32 	%f1809, %f1807, %f1807;
	mul.f32 	%f1810, %f1808, %f1808;
	add.f32 	%f5958, %f1809, %f1810;
	setp.gt.f32 	%p253, %f5958, 0f40800000;
	mov.b32 	%r265, 197;
	mov.u32 	%r1332, %r265;
	@%p253 bra 	$L__BB0_1365;
	sub.f32 	%f5959, %f1809, %f1810;
	add.f32 	%f5960, %f1807, %f1807;
	add.f32 	%f1811, %f1, %f5959;
	fma.rn.f32 	%f1812, %f5960, %f1808, %f2;
	mul.f32 	%f1813, %f1811, %f1811;
	mul.f32 	%f1814, %f1812, %f1812;
	add.f32 	%f5961, %f1813, %f1814;
	setp.gt.f32 	%p254, %f5961, 0f40800000;
	mov.b32 	%r266, 198;
	mov.u32 	%r1332, %r266;
	@%p254 bra 	$L__BB0_1365;
	sub.f32 	%f5962, %f1813, %f1814;
	add.f32 	%f5963, %f1811, %f1811;
	add.f32 	%f1815, %f1, %f5962;
	fma.rn.f32 	%f1816, %f5963, %f1812, %f2;
	mul.f32 	%f1817, %f1815, %f1815;
	mul.f32 	%f1818, %f1816, %f1816;
	add.f32 	%f5964, %f1817, %f1818;
	setp.gt.f32 	%p255, %f5964, 0f40800000;
	mov.b32 	%r267, 199;
	mov.u32 	%r1332, %r267;
	@%p255 bra 	$L__BB0_1365;
	sub.f32 	%f5965, %f1817, %f1818;
	add.f32 	%f5966, %f1815, %f1815;
	add.f32 	%f1819, %f1, %f5965;
	fma.rn.f32 	%f1820, %f5966, %f1816, %f2;
	mul.f32 	%f1821, %f1819, %f1819;
	mul.f32 	%f1822, %f1820, %f1820;
	add.f32 	%f5967, %f1821, %f1822;
	setp.gt.f32 	%p256, %f5967, 0f40800000;
	mov.b32 	%r268, 200;
	mov.u32 	%r1332, %r268;
	@%p256 bra 	$L__BB0_1365;
	sub.f32 	%f5968, %f1821, %f1822;
	add.f32 	%f5969, %f1819, %f1819;
	add.f32 	%f1823, %f1, %f5968;
	fma.rn.f32 	%f1824, %f5969, %f1820, %f2;
	mul.f32 	%f1825, %f1823, %f1823;
	mul.f32 	%f1826, %f1824, %f1824;
	add.f32 	%f5970, %f1825, %f1826;
	setp.gt.f32 	%p257, %f5970, 0f40800000;
	mov.b32 	%r269, 201;
	mov.u32 	%r1332, %r269;
	@%p257 bra 	$L__BB0_1365;
	sub.f32 	%f5971, %f1825, %f1826;
	add.f32 	%f5972, %f1823, %f1823;
	add.f32 	%f1827, %f1, %f5971;
	fma.rn.f32 	%f1828, %f5972, %f1824, %f2;
	mul.f32 	%f1829, %f1827, %f1827;
	mul.f32 	%f1830, %f1828, %f1828;
	add.f32 	%f5973, %f1829, %f1830;
	setp.gt.f32 	%p258, %f5973, 0f40800000;
	mov.b32 	%r270, 202;
	mov.u32 	%r1332, %r270;
	@%p258 bra 	$L__BB0_1365;
	sub.f32 	%f5974, %f1829, %f1830;
	add.f32 	%f5975, %f1827, %f1827;
	add.f32 	%f1831, %f1, %f5974;
	fma.rn.f32 	%f1832, %f5975, %f1828, %f2;
	mul.f32 	%f1833, %f1831, %f1831;
	mul.f32 	%f1834, %f1832, %f1832;
	add.f32 	%f5976, %f1833, %f1834;
	setp.gt.f32 	%p259, %f5976, 0f40800000;
	mov.b32 	%r271, 203;
	mov.u32 	%r1332, %r271;
	@%p259 bra 	$L__BB0_1365;
	sub.f32 	%f5977, %f1833, %f1834;
	add.f32 	%f5978, %f1831, %f1831;
	add.f32 	%f1835, %f1, %f5977;
	fma.rn.f32 	%f1836, %f5978, %f1832, %f2;
	mul.f32 	%f1837, %f1835, %f1835;
	mul.f32 	%f1838, %f1836, %f1836;
	add.f32 	%f5979, %f1837, %f1838;
	setp.gt.f32 	%p260, %f5979, 0f40800000;
	mov.b32 	%r272, 204;
	mov.u32 	%r1332, %r272;
	@%p260 bra 	$L__BB0_1365;
	sub.f32 	%f5980, %f1837, %f1838;
	add.f32 	%f5981, %f1835, %f1835;
	add.f32 	%f1839, %f1, %f5980;
	fma.rn.f32 	%f1840, %f5981, %f1836, %f2;
	mul.f32 	%f1841, %f1839, %f1839;
	mul.f32 	%f1842, %f1840, %f1840;
	add.f32 	%f5982, %f1841, %f1842;
	setp.gt.f32 	%p261, %f5982, 0f40800000;
	mov.b32 	%r273, 205;
	mov.u32 	%r1332, %r273;
	@%p261 bra 	$L__BB0_1365;
	sub.f32 	%f5983, %f1841, %f1842;
	add.f32 	%f5984, %f1839, %f1839;
	add.f32 	%f1843, %f1, %f5983;
	fma.rn.f32 	%f1844, %f5984, %f1840, %f2;
	mul.f32 	%f1845, %f1843, %f1843;
	mul.f32 	%f1846, %f1844, %f1844;
	add.f32 	%f5985, %f1845, %f1846;
	setp.gt.f32 	%p262, %f5985, 0f40800000;
	mov.b32 	%r274, 206;
	mov.u32 	%r1332, %r274;
	@%p262 bra 	$L__BB0_1365;
	sub.f32 	%f5986, %f1845, %f1846;
	add.f32 	%f5987, %f1843, %f1843;
	add.f32 	%f1847, %f1, %f5986;
	fma.rn.f32 	%f1848, %f5987, %f1844, %f2;
	mul.f32 	%f1849, %f1847, %f1847;
	mul.f32 	%f1850, %f1848, %f1848;
	add.f32 	%f5988, %f1849, %f1850;
	setp.gt.f32 	%p263, %f5988, 0f40800000;
	mov.b32 	%r275, 207;
	mov.u32 	%r1332, %r275;
	@%p263 bra 	$L__BB0_1365;
	sub.f32 	%f5989, %f1849, %f1850;
	add.f32 	%f5990, %f1847, %f1847;
	add.f32 	%f1851, %f1, %f5989;
	fma.rn.f32 	%f1852, %f5990, %f1848, %f2;
	mul.f32 	%f1853, %f1851, %f1851;
	mul.f32 	%f1854, %f1852, %f1852;
	add.f32 	%f5991, %f1853, %f1854;
	setp.gt.f32 	%p264, %f5991, 0f40800000;
	mov.b32 	%r276, 208;
	mov.u32 	%r1332, %r276;
	@%p264 bra 	$L__BB0_1365;
	sub.f32 	%f5992, %f1853, %f1854;
	add.f32 	%f5993, %f1851, %f1851;
	add.f32 	%f1855, %f1, %f5992;
	fma.rn.f32 	%f1856, %f5993, %f1852, %f2;
	mul.f32 	%f1857, %f1855, %f1855;
	mul.f32 	%f1858, %f1856, %f1856;
	add.f32 	%f5994, %f1857, %f1858;
	setp.gt.f32 	%p265, %f5994, 0f40800000;
	mov.b32 	%r277, 209;
	mov.u32 	%r1332, %r277;
	@%p265 bra 	$L__BB0_1365;
	sub.f32 	%f5995, %f1857, %f1858;
	add.f32 	%f5996, %f1855, %f1855;
	add.f32 	%f1859, %f1, %f5995;
	fma.rn.f32 	%f1860, %f5996, %f1856, %f2;
	mul.f32 	%f1861, %f1859, %f1859;
	mul.f32 	%f1862, %f1860, %f1860;
	add.f32 	%f5997, %f1861, %f1862;
	setp.gt.f32 	%p266, %f5997, 0f40800000;
	mov.b32 	%r278, 210;
	mov.u32 	%r1332, %r278;
	@%p266 bra 	$L__BB0_1365;
	sub.f32 	%f5998, %f1861, %f1862;
	add.f32 	%f5999, %f1859, %f1859;
	add.f32 	%f1863, %f1, %f5998;
	fma.rn.f32 	%f1864, %f5999, %f1860, %f2;
	mul.f32 	%f1865, %f1863, %f1863;
	mul.f32 	%f1866, %f1864, %f1864;
	add.f32 	%f6000, %f1865, %f1866;
	setp.gt.f32 	%p267, %f6000, 0f40800000;
	mov.b32 	%r279, 211;
	mov.u32 	%r1332, %r279;
	@%p267 bra 	$L__BB0_1365;
	sub.f32 	%f6001, %f1865, %f1866;
	add.f32 	%f6002, %f1863, %f1863;
	add.f32 	%f1867, %f1, %f6001;
	fma.rn.f32 	%f1868, %f6002, %f1864, %f2;
	mul.f32 	%f1869, %f1867, %f1867;
	mul.f32 	%f1870, %f1868, %f1868;
	add.f32 	%f6003, %f1869, %f1870;
	setp.gt.f32 	%p268, %f6003, 0f40800000;
	mov.b32 	%r280, 212;
	mov.u32 	%r1332, %r280;
	@%p268 bra 	$L__BB0_1365;
	sub.f32 	%f6004, %f1869, %f1870;
	add.f32 	%f6005, %f1867, %f1867;
	add.f32 	%f1871, %f1, %f6004;
	fma.rn.f32 	%f1872, %f6005, %f1868, %f2;
	mul.f32 	%f1873, %f1871, %f1871;
	mul.f32 	%f1874, %f1872, %f1872;
	add.f32 	%f6006, %f1873, %f1874;
	setp.gt.f32 	%p269, %f6006, 0f40800000;
	mov.b32 	%r281, 213;
	mov.u32 	%r1332, %r281;
	@%p269 bra 	$L__BB0_1365;
	sub.f32 	%f6007, %f1873, %f1874;
	add.f32 	%f6008, %f1871, %f1871;
	add.f32 	%f1875, %f1, %f6007;
	fma.rn.f32 	%f1876, %f6008, %f1872, %f2;
	mul.f32 	%f1877, %f1875, %f1875;
	mul.f32 	%f1878, %f1876, %f1876;
	add.f32 	%f6009, %f1877, %f1878;
	setp.gt.f32 	%p270, %f6009, 0f40800000;
	mov.b32 	%r282, 214;
	mov.u32 	%r1332, %r282;
	@%p270 bra 	$L__BB0_1365;
	sub.f32 	%f6010, %f1877, %f1878;
	add.f32 	%f6011, %f1875, %f1875;
	add.f32 	%f1879, %f1, %f6010;
	fma.rn.f32 	%f1880, %f6011, %f1876, %f2;
	mul.f32 	%f1881, %f1879, %f1879;
	mul.f32 	%f1882, %f1880, %f1880;
	add.f32 	%f6012, %f1881, %f1882;
	setp.gt.f32 	%p271, %f6012, 0f40800000;
	mov.b32 	%r283, 215;
	mov.u32 	%r1332, %r283;
	@%p271 bra 	$L__BB0_1365;
	sub.f32 	%f6013, %f1881, %f1882;
	add.f32 	%f6014, %f1879, %f1879;
	add.f32 	%f1883, %f1, %f6013;
	fma.rn.f32 	%f1884, %f6014, %f1880, %f2;
	mul.f32 	%f1885, %f1883, %f1883;
	mul.f32 	%f1886, %f1884, %f1884;
	add.f32 	%f6015, %f1885, %f1886;
	setp.gt.f32 	%p272, %f6015, 0f40800000;
	mov.b32 	%r284, 216;
	mov.u32 	%r1332, %r284;
	@%p272 bra 	$L__BB0_1365;
	sub.f32 	%f6016, %f1885, %f1886;
	add.f32 	%f6017, %f1883, %f1883;
	add.f32 	%f1887, %f1, %f6016;
	fma.rn.f32 	%f1888, %f6017, %f1884, %f2;
	mul.f32 	%f1889, %f1887, %f1887;
	mul.f32 	%f1890, %f1888, %f1888;
	add.f32 	%f6018, %f1889, %f1890;
	setp.gt.f32 	%p273, %f6018, 0f40800000;
	mov.b32 	%r285, 217;
	mov.u32 	%r1332, %r285;
	@%p273 bra 	$L__BB0_1365;
	sub.f32 	%f6019, %f1889, %f1890;
	add.f32 	%f6020, %f1887, %f1887;
	add.f32 	%f1891, %f1, %f6019;
	fma.rn.f32 	%f1892, %f6020, %f1888, %f2;
	mul.f32 	%f1893, %f1891, %f1891;
	mul.f32 	%f1894, %f1892, %f1892;
	add.f32 	%f6021, %f1893, %f1894;
	setp.gt.f32 	%p274, %f6021, 0f40800000;
	mov.b32 	%r286, 218;
	mov.u32 	%r1332, %r286;
	@%p274 bra 	$L__BB0_1365;
	sub.f32 	%f6022, %f1893, %f1894;
	add.f32 	%f6023, %f1891, %f1891;
	add.f32 	%f1895, %f1, %f6022;
	fma.rn.f32 	%f1896, %f6023, %f1892, %f2;
	mul.f32 	%f1897, %f1895, %f1895;
	mul.f32 	%f1898, %f1896, %f1896;
	add.f32 	%f6024, %f1897, %f1898;
	setp.gt.f32 	%p275, %f6024, 0f40800000;
	mov.b32 	%r287, 219;
	mov.u32 	%r1332, %r287;
	@%p275 bra 	$L__BB0_1365;
	sub.f32 	%f6025, %f1897, %f1898;
	add.f32 	%f6026, %f1895, %f1895;
	add.f32 	%f1899, %f1, %f6025;
	fma.rn.f32 	%f1900, %f6026, %f1896, %f2;
	mul.f32 	%f1901, %f1899, %f1899;
	mul.f32 	%f1902, %f1900, %f1900;
	add.f32 	%f6027, %f1901, %f1902;
	setp.gt.f32 	%p276, %f6027, 0f40800000;
	mov.b32 	%r288, 220;
	mov.u32 	%r1332, %r288;
	@%p276 bra 	$L__BB0_1365;
	sub.f32 	%f6028, %f1901, %f1902;
	add.f32 	%f6029, %f1899, %f1899;
	add.f32 	%f1903, %f1, %f6028;
	fma.rn.f32 	%f1904, %f6029, %f1900, %f2;
	mul.f32 	%f1905, %f1903, %f1903;
	mul.f32 	%f1906, %f1904, %f1904;
	add.f32 	%f6030, %f1905, %f1906;
	setp.gt.f32 	%p277, %f6030, 0f40800000;
	mov.b32 	%r289, 221;
	mov.u32 	%r1332, %r289;
	@%p277 bra 	$L__BB0_1365;
	sub.f32 	%f6031, %f1905, %f1906;
	add.f32 	%f6032, %f1903, %f1903;
	add.f32 	%f1907, %f1, %f6031;
	fma.rn.f32 	%f1908, %f6032, %f1904, %f2;
	mul.f32 	%f1909, %f1907, %f1907;
	mul.f32 	%f1910, %f1908, %f1908;
	add.f32 	%f6033, %f1909, %f1910;
	setp.gt.f32 	%p278, %f6033, 0f40800000;
	mov.b32 	%r290, 222;
	mov.u32 	%r1332, %r290;
	@%p278 bra 	$L__BB0_1365;
	sub.f32 	%f6034, %f1909, %f1910;
	add.f32 	%f6035, %f1907, %f1907;
	add.f32 	%f1911, %f1, %f6034;
	fma.rn.f32 	%f1912, %f6035, %f1908, %f2;
	mul.f32 	%f1913, %f1911, %f1911;
	mul.f32 	%f1914, %f1912, %f1912;
	add.f32 	%f6036, %f1913, %f1914;
	setp.gt.f32 	%p279, %f6036, 0f40800000;
	mov.b32 	%r291, 223;
	mov.u32 	%r1332, %r291;
	@%p279 bra 	$L__BB0_1365;
	sub.f32 	%f6037, %f1913, %f1914;
	add.f32 	%f6038, %f1911, %f1911;
	add.f32 	%f1915, %f1, %f6037;
	fma.rn.f32 	%f1916, %f6038, %f1912, %f2;
	mul.f32 	%f1917, %f1915, %f1915;
	mul.f32 	%f1918, %f1916, %f1916;
	add.f32 	%f6039, %f1917, %f1918;
	setp.gt.f32 	%p280, %f6039, 0f40800000;
	mov.b32 	%r292, 224;
	mov.u32 	%r1332, %r292;
	@%p280 bra 	$L__BB0_1365;
	sub.f32 	%f6040, %f1917, %f1918;
	add.f32 	%f6041, %f1915, %f1915;
	add.f32 	%f1919, %f1, %f6040;
	fma.rn.f32 	%f1920, %f6041, %f1916, %f2;
	mul.f32 	%f1921, %f1919, %f1919;
	mul.f32 	%f1922, %f1920, %f1920;
	add.f32 	%f6042, %f1921, %f1922;
	setp.gt.f32 	%p281, %f6042, 0f40800000;
	mov.b32 	%r293, 225;
	mov.u32 	%r1332, %r293;
	@%p281 bra 	$L__BB0_1365;
	sub.f32 	%f6043, %f1921, %f1922;
	add.f32 	%f6044, %f1919, %f1919;
	add.f32 	%f1923, %f1, %f6043;
	fma.rn.f32 	%f1924, %f6044, %f1920, %f2;
	mul.f32 	%f1925, %f1923, %f1923;
	mul.f32 	%f1926, %f1924, %f1924;
	add.f32 	%f6045, %f1925, %f1926;
	setp.gt.f32 	%p282, %f6045, 0f40800000;
	mov.b32 	%r294, 226;
	mov.u32 	%r1332, %r294;
	@%p282 bra 	$L__BB0_1365;
	sub.f32 	%f6046, %f1925, %f1926;
	add.f32 	%f6047, %f1923, %f1923;
	add.f32 	%f1927, %f1, %f6046;
	fma.rn.f32 	%f1928, %f6047, %f1924, %f2;
	mul.f32 	%f1929, %f1927, %f1927;
	mul.f32 	%f1930, %f1928, %f1928;
	add.f32 	%f6048, %f1929, %f1930;
	setp.gt.f32 	%p283, %f6048, 0f40800000;
	mov.b32 	%r295, 227;
	mov.u32 	%r1332, %r295;
	@%p283 bra 	$L__BB0_1365;
	sub.f32 	%f6049, %f1929, %f1930;
	add.f32 	%f6050, %f1927, %f1927;
	add.f32 	%f1931, %f1, %f6049;
	fma.rn.f32 	%f1932, %f6050, %f1928, %f2;
	mul.f32 	%f1933, %f1931, %f1931;
	mul.f32 	%f1934, %f1932, %f1932;
	add.f32 	%f6051, %f1933, %f1934;
	setp.gt.f32 	%p284, %f6051, 0f40800000;
	mov.b32 	%r296, 228;
	mov.u32 	%r1332, %r296;
	@%p284 bra 	$L__BB0_1365;
	sub.f32 	%f6052, %f1933, %f1934;
	add.f32 	%f6053, %f1931, %f1931;
	add.f32 	%f1935, %f1, %f6052;
	fma.rn.f32 	%f1936, %f6053, %f1932, %f2;
	mul.f32 	%f1937, %f1935, %f1935;
	mul.f32 	%f1938, %f1936, %f1936;
	add.f32 	%f6054, %f1937, %f1938;
	setp.gt.f32 	%p285, %f6054, 0f40800000;
	mov.b32 	%r297, 229;
	mov.u32 	%r1332, %r297;
	@%p285 bra 	$L__BB0_1365;
	sub.f32 	%f6055, %f1937, %f1938;
	add.f32 	%f6056, %f1935, %f1935;
	add.f32 	%f1939, %f1, %f6055;
	fma.rn.f32 	%f1940, %f6056, %f1936, %f2;
	mul.f32 	%f1941, %f1939, %f1939;
	mul.f32 	%f1942, %f1940, %f1940;
	add.f32 	%f6057, %f1941, %f1942;
	setp.gt.f32 	%p286, %f6057, 0f40800000;
	mov.b32 	%r298, 230;
	mov.u32 	%r1332, %r298;
	@%p286 bra 	$L__BB0_1365;
	sub.f32 	%f6058, %f1941, %f1942;
	add.f32 	%f6059, %f1939, %f1939;
	add.f32 	%f1943, %f1, %f6058;
	fma.rn.f32 	%f1944, %f6059, %f1940, %f2;
	mul.f32 	%f1945, %f1943, %f1943;
	mul.f32 	%f1946, %f1944, %f1944;
	add.f32 	%f6060, %f1945, %f1946;
	setp.gt.f32 	%p287, %f6060, 0f40800000;
	mov.b32 	%r299, 231;
	mov.u32 	%r1332, %r299;
	@%p287 bra 	$L__BB0_1365;
	sub.f32 	%f6061, %f1945, %f1946;
	add.f32 	%f6062, %f1943, %f1943;
	add.f32 	%f1947, %f1, %f6061;
	fma.rn.f32 	%f1948, %f6062, %f1944, %f2;
	mul.f32 	%f1949, %f1947, %f1947;
	mul.f32 	%f1950, %f1948, %f1948;
	add.f32 	%f6063, %f1949, %f1950;
	setp.gt.f32 	%p288, %f6063, 0f40800000;
	mov.b32 	%r300, 232;
	mov.u32 	%r1332, %r300;
	@%p288 bra 	$L__BB0_1365;
	sub.f32 	%f6064, %f1949, %f1950;
	add.f32 	%f6065, %f1947, %f1947;
	add.f32 	%f1951, %f1, %f6064;
	fma.rn.f32 	%f1952, %f6065, %f1948, %f2;
	mul.f32 	%f1953, %f1951, %f1951;
	mul.f32 	%f1954, %f1952, %f1952;
	add.f32 	%f6066, %f1953, %f1954;
	setp.gt.f32 	%p289, %f6066, 0f40800000;
	mov.b32 	%r301, 233;
	mov.u32 	%r1332, %r301;
	@%p289 bra 	$L__BB0_1365;
	sub.f32 	%f6067, %f1953, %f1954;
	add.f32 	%f6068, %f1951, %f1951;
	add.f32 	%f1955, %f1, %f6067;
	fma.rn.f32 	%f1956, %f6068, %f1952, %f2;
	mul.f32 	%f1957, %f1955, %f1955;
	mul.f32 	%f1958, %f1956, %f1956;
	add.f32 	%f6069, %f1957, %f1958;
	setp.gt.f32 	%p290, %f6069, 0f40800000;
	mov.b32 	%r302, 234;
	mov.u32 	%r1332, %r302;
	@%p290 bra 	$L__BB0_1365;
	sub.f32 	%f6070, %f1957, %f1958;
	add.f32 	%f6071, %f1955, %f1955;
	add.f32 	%f1959, %f1, %f6070;
	fma.rn.f32 	%f1960, %f6071, %f1956, %f2;
	mul.f32 	%f1961, %f1959, %f1959;
	mul.f32 	%f1962, %f1960, %f1960;
	add.f32 	%f6072, %f1961, %f1962;
	setp.gt.f32 	%p291, %f6072, 0f40800000;
	mov.b32 	%r303, 235;
	mov.u32 	%r1332, %r303;
	@%p291 bra 	$L__BB0_1365;
	sub.f32 	%f6073, %f1961, %f1962;
	add.f32 	%f6074, %f1959, %f1959;
	add.f32 	%f1963, %f1, %f6073;
	fma.rn.f32 	%f1964, %f6074, %f1960, %f2;
	mul.f32 	%f1965, %f1963, %f1963;
	mul.f32 	%f1966, %f1964, %f1964;
	add.f32 	%f6075, %f1965, %f1966;
	setp.gt.f32 	%p292, %f6075, 0f40800000;
	mov.b32 	%r304, 236;
	mov.u32 	%r1332, %r304;
	@%p292 bra 	$L__BB0_1365;
	sub.f32 	%f6076, %f1965, %f1966;
	add.f32 	%f6077, %f1963, %f1963;
	add.f32 	%f1967, %f1, %f6076;
	fma.rn.f32 	%f1968, %f6077, %f1964, %f2;
	mul.f32 	%f1969, %f1967, %f1967;
	mul.f32 	%f1970, %f1968, %f1968;
	add.f32 	%f6078, %f1969, %f1970;
	setp.gt.f32 	%p293, %f6078, 0f40800000;
	mov.b32 	%r305, 237;
	mov.u32 	%r1332, %r305;
	@%p293 bra 	$L__BB0_1365;
	sub.f32 	%f6079, %f1969, %f1970;
	add.f32 	%f6080, %f1967, %f1967;
	add.f32 	%f1971, %f1, %f6079;
	fma.rn.f32 	%f1972, %f6080, %f1968, %f2;
	mul.f32 	%f1973, %f1971, %f1971;
	mul.f32 	%f1974, %f1972, %f1972;
	add.f32 	%f6081, %f1973, %f1974;
	setp.gt.f32 	%p294, %f6081, 0f40800000;
	mov.b32 	%r306, 238;
	mov.u32 	%r1332, %r306;
	@%p294 bra 	$L__BB0_1365;
	sub.f32 	%f6082, %f1973, %f1974;
	add.f32 	%f6083, %f1971, %f1971;
	add.f32 	%f1975, %f1, %f6082;
	fma.rn.f32 	%f1976, %f6083, %f1972, %f2;
	mul.f32 	%f1977, %f1975, %f1975;
	mul.f32 	%f1978, %f1976, %f1976;
	add.f32 	%f6084, %f1977, %f1978;
	setp.gt.f32 	%p295, %f6084, 0f40800000;
	mov.b32 	%r307, 239;
	mov.u32 	%r1332, %r307;
	@%p295 bra 	$L__BB0_1365;
	sub.f32 	%f6085, %f1977, %f1978;
	add.f32 	%f6086, %f1975, %f1975;
	add.f32 	%f1979, %f1, %f6085;
	fma.rn.f32 	%f1980, %f6086, %f1976, %f2;
	mul.f32 	%f1981, %f1979, %f1979;
	mul.f32 	%f1982, %f1980, %f1980;
	add.f32 	%f6087, %f1981, %f1982;
	setp.gt.f32 	%p296, %f6087, 0f40800000;
	mov.b32 	%r308, 240;
	mov.u32 	%r1332, %r308;
	@%p296 bra 	$L__BB0_1365;
	sub.f32 	%f6088, %f1981, %f1982;
	add.f32 	%f6089, %f1979, %f1979;
	add.f32 	%f1983, %f1, %f6088;
	fma.rn.f32 	%f1984, %f6089, %f1980, %f2;
	mul.f32 	%f1985, %f1983, %f1983;
	mul.f32 	%f1986, %f1984, %f1984;
	add.f32 	%f6090, %f1985, %f1986;
	setp.gt.f32 	%p297, %f6090, 0f40800000;
	mov.b32 	%r309, 241;
	mov.u32 	%r1332, %r309;
	@%p297 bra 	$L__BB0_1365;
	sub.f32 	%f6091, %f1985, %f1986;
	add.f32 	%f6092, %f1983, %f1983;
	add.f32 	%f1987, %f1, %f6091;
	fma.rn.f32 	%f1988, %f6092, %f1984, %f2;
	mul.f32 	%f1989, %f1987, %f1987;
	mul.f32 	%f1990, %f1988, %f1988;
	add.f32 	%f6093, %f1989, %f1990;
	setp.gt.f32 	%p298, %f6093, 0f40800000;
	mov.b32 	%r310, 242;
	mov.u32 	%r1332, %r310;
	@%p298 bra 	$L__BB0_1365;
	sub.f32 	%f6094, %f1989, %f1990;
	add.f32 	%f6095, %f1987, %f1987;
	add.f32 	%f1991, %f1, %f6094;
	fma.rn.f32 	%f1992, %f6095, %f1988, %f2;
	mul.f32 	%f1993, %f1991, %f1991;
	mul.f32 	%f1994, %f1992, %f1992;
	add.f32 	%f6096, %f1993, %f1994;
	setp.gt.f32 	%p299, %f6096, 0f40800000;
	mov.b32 	%r311, 243;
	mov.u32 	%r1332, %r311;
	@%p299 bra 	$L__BB0_1365;
	sub.f32 	%f6097, %f1993, %f1994;
	add.f32 	%f6098, %f1991, %f1991;
	add.f32 	%f1995, %f1, %f6097;
	fma.rn.f32 	%f1996, %f6098, %f1992, %f2;
	mul.f32 	%f1997, %f1995, %f1995;
	mul.f32 	%f1998, %f1996, %f1996;
	add.f32 	%f6099, %f1997, %f1998;
	setp.gt.f32 	%p300, %f6099, 0f40800000;
	mov.b32 	%r312, 244;
	mov.u32 	%r1332, %r312;
	@%p300 bra 	$L__BB0_1365;
	sub.f32 	%f6100, %f1997, %f1998;
	add.f32 	%f6101, %f1995, %f1995;
	add.f32 	%f1999, %f1, %f6100;
	fma.rn.f32 	%f2000, %f6101, %f1996, %f2;
	mul.f32 	%f2001, %f1999, %f1999;
	mul.f32 	%f2002, %f2000, %f2000;
	add.f32 	%f6102, %f2001, %f2002;
	setp.gt.f32 	%p301, %f6102, 0f40800000;
	mov.b32 	%r313, 245;
	mov.u32 	%r1332, %r313;
	@%p301 bra 	$L__BB0_1365;
	sub.f32 	%f6103, %f2001, %f2002;
	add.f32 	%f6104, %f1999, %f1999;
	add.f32 	%f2003, %f1, %f6103;
	fma.rn.f32 	%f2004, %f6104, %f2000, %f2;
	mul.f32 	%f2005, %f2003, %f2003;
	mul.f32 	%f2006, %f2004, %f2004;
	add.f32 	%f6105, %f2005, %f2006;
	setp.gt.f32 	%p302, %f6105, 0f40800000;
	mov.b32 	%r314, 246;
	mov.u32 	%r1332, %r314;
	@%p302 bra 	$L__BB0_1365;
	sub.f32 	%f6106, %f2005, %f2006;
	add.f32 	%f6107, %f2003, %f2003;
	add.f32 	%f2007, %f1, %f6106;
	fma.rn.f32 	%f2008, %f6107, %f2004, %f2;
	mul.f32 	%f2009, %f2007, %f2007;
	mul.f32 	%f2010, %f2008, %f2008;
	add.f32 	%f6108, %f2009, %f2010;
	setp.gt.f32 	%p303, %f6108, 0f40800000;
	mov.b32 	%r315, 247;
	mov.u32 	%r1332, %r315;
	@%p303 bra 	$L__BB0_1365;
	sub.f32 	%f6109, %f2009, %f2010;
	add.f32 	%f6110, %f2007, %f2007;
	add.f32 	%f2011, %f1, %f6109;
	fma.rn.f32 	%f2012, %f6110, %f2008, %f2;
	mul.f32 	%f2013, %f2011, %f2011;
	mul.f32 	%f2014, %f2012, %f2012;
	add.f32 	%f6111, %f2013, %f2014;
	setp.gt.f32 	%p304, %f6111, 0f40800000;
	mov.b32 	%r316, 248;
	mov.u32 	%r1332, %r316;
	@%p304 bra 	$L__BB0_1365;
	sub.f32 	%f6112, %f2013, %f2014;
	add.f32 	%f6113, %f2011, %f2011;
	add.f32 	%f2015, %f1, %f6112;
	fma.rn.f32 	%f2016, %f6113, %f2012, %f2;
	mul.f32 	%f2017, %f2015, %f2015;
	mul.f32 	%f2018, %f2016, %f2016;
	add.f32 	%f6114, %f2017, %f2018;
	setp.gt.f32 	%p305, %f6114, 0f40800000;
	mov.b32 	%r317, 249;
	mov.u32 	%r1332, %r317;
	@%p305 bra 	$L__BB0_1365;
	sub.f32 	%f6115, %f2017, %f2018;
	add.f32 	%f6116, %f2015, %f2015;
	add.f32 	%f2019, %f1, %f6115;
	fma.rn.f32 	%f2020, %f6116, %f2016, %f2;
	mul.f32 	%f2021, %f2019, %f2019;
	mul.f32 	%f2022, %f2020, %f2020;
	add.f32 	%f6117, %f2021, %f2022;
	setp.gt.f32 	%p306, %f6117, 0f40800000;
	mov.b32 	%r318, 250;
	mov.u32 	%r1332, %r318;
	@%p306 bra 	$L__BB0_1365;
	sub.f32 	%f6118, %f2021, %f2022;
	add.f32 	%f6119, %f2019, %f2019;
	add.f32 	%f2023, %f1, %f6118;
	fma.rn.f32 	%f2024, %f6119, %f2020, %f2;
	mul.f32 	%f2025, %f2023, %f2023;
	mul.f32 	%f2026, %f2024, %f2024;
	add.f32 	%f6120, %f2025, %f2026;
	setp.gt.f32 	%p307, %f6120, 0f40800000;
	mov.b32 	%r319, 251;
	mov.u32 	%r1332, %r319;
	@%p307 bra 	$L__BB0_1365;
	sub.f32 	%f6121, %f2025, %f2026;
	add.f32 	%f6122, %f2023, %f2023;
	add.f32 	%f2027, %f1, %f6121;
	fma.rn.f32 	%f2028, %f6122, %f2024, %f2;
	mul.f32 	%f2029, %f2027, %f2027;
	mul.f32 	%f2030, %f2028, %f2028;
	add.f32 	%f6123, %f2029, %f2030;
	setp.gt.f32 	%p308, %f6123, 0f40800000;
	mov.b32 	%r320, 252;
	mov.u32 	%r1332, %r320;
	@%p308 bra 	$L__BB0_1365;
	sub.f32 	%f6124, %f2029, %f2030;
	add.f32 	%f6125, %f2027, %f2027;
	add.f32 	%f2031, %f1, %f6124;
	fma.rn.f32 	%f2032, %f6125, %f2028, %f2;
	mul.f32 	%f2033, %f2031, %f2031;
	mul.f32 	%f2034, %f2032, %f2032;
	add.f32 	%f6126, %f2033, %f2034;
	setp.gt.f32 	%p309, %f6126, 0f40800000;
	mov.b32 	%r321, 253;
	mov.u32 	%r1332, %r321;
	@%p309 bra 	$L__BB0_1365;
	sub.f32 	%f6127, %f2033, %f2034;
	add.f32 	%f6128, %f2031, %f2031;
	add.f32 	%f2035, %f1, %f6127;
	fma.rn.f32 	%f2036, %f6128, %f2032, %f2;
	mul.f32 	%f2037, %f2035, %f2035;
	mul.f32 	%f2038, %f2036, %f2036;
	add.f32 	%f6129, %f2037, %f2038;
	setp.gt.f32 	%p310, %f6129, 0f40800000;
	mov.b32 	%r322, 254;
	mov.u32 	%r1332, %r322;
	@%p310 bra 	$L__BB0_1365;
	sub.f32 	%f6130, %f2037, %f2038;
	add.f32 	%f6131, %f2035, %f2035;
	add.f32 	%f2039, %f1, %f6130;
	fma.rn.f32 	%f2040, %f6131, %f2036, %f2;
	mul.f32 	%f2041, %f2039, %f2039;
	mul.f32 	%f2042, %f2040, %f2040;
	add.f32 	%f6132, %f2041, %f2042;
	setp.gt.f32 	%p311, %f6132, 0f40800000;
	mov.b32 	%r323, 255;
	mov.u32 	%r1332, %r323;
	@%p311 bra 	$L__BB0_1365;
	sub.f32 	%f6133, %f2041, %f2042;
	add.f32 	%f6134, %f2039, %f2039;
	add.f32 	%f2043, %f1, %f6133;
	fma.rn.f32 	%f2044, %f6134, %f2040, %f2;
	mul.f32 	%f2045, %f2043, %f2043;
	mul.f32 	%f2046, %f2044, %f2044;
	add.f32 	%f6135, %f2045, %f2046;
	setp.gt.f32 	%p312, %f6135, 0f40800000;
	mov.b32 	%r324, 256;
	mov.u32 	%r1332, %r324;
	@%p312 bra 	$L__BB0_1365;
	sub.f32 	%f6136, %f2045, %f2046;
	add.f32 	%f6137, %f2043, %f2043;
	add.f32 	%f2047, %f1, %f6136;
	fma.rn.f32 	%f2048, %f6137, %f2044, %f2;
	mul.f32 	%f2049, %f2047, %f2047;
	mul.f32 	%f2050, %f2048, %f2048;
	add.f32 	%f6138, %f2049, %f2050;
	setp.gt.f32 	%p313, %f6138, 0f40800000;
	mov.b32 	%r325, 257;
	mov.u32 	%r1332, %r325;
	@%p313 bra 	$L__BB0_1365;
	sub.f32 	%f6139, %f2049, %f2050;
	add.f32 	%f6140, %f2047, %f2047;
	add.f32 	%f2051, %f1, %f6139;
	fma.rn.f32 	%f2052, %f6140, %f2048, %f2;
	mul.f32 	%f2053, %f2051, %f2051;
	mul.f32 	%f2054, %f2052, %f2052;
	add.f32 	%f6141, %f2053, %f2054;
	setp.gt.f32 	%p314, %f6141, 0f40800000;
	mov.b32 	%r326, 258;
	mov.u32 	%r1332, %r326;
	@%p314 bra 	$L__BB0_1365;
	sub.f32 	%f6142, %f2053, %f2054;
	add.f32 	%f6143, %f2051, %f2051;
	add.f32 	%f2055, %f1, %f6142;
	fma.rn.f32 	%f2056, %f6143, %f2052, %f2;
	mul.f32 	%f2057, %f2055, %f2055;
	mul.f32 	%f2058, %f2056, %f2056;
	add.f32 	%f6144, %f2057, %f2058;
	setp.gt.f32 	%p315, %f6144, 0f40800000;
	mov.b32 	%r327, 259;
	mov.u32 	%r1332, %r327;
	@%p315 bra 	$L__BB0_1365;
	sub.f32 	%f6145, %f2057, %f2058;
	add.f32 	%f6146, %f2055, %f2055;
	add.f32 	%f2059, %f1, %f6145;
	fma.rn.f32 	%f2060, %f6146, %f2056, %f2;
	mul.f32 	%f2061, %f2059, %f2059;
	mul.f32 	%f2062, %f2060, %f2060;
	add.f32 	%f6147, %f2061, %f2062;
	setp.gt.f32 	%p316, %f6147, 0f40800000;
	mov.b32 	%r328, 260;
	mov.u32 	%r1332, %r328;
	@%p316 bra 	$L__BB0_1365;
	sub.f32 	%f6148, %f2061, %f2062;
	add.f32 	%f6149, %f2059, %f2059;
	add.f32 	%f2063, %f1, %f6148;
	fma.rn.f32 	%f2064, %f6149, %f2060, %f2;
	mul.f32 	%f2065, %f2063, %f2063;
	mul.f32 	%f2066, %f2064, %f2064;
	add.f32 	%f6150, %f2065, %f2066;
	setp.gt.f32 	%p317, %f6150, 0f40800000;
	mov.b32 	%r329, 261;
	mov.u32 	%r1332, %r329;
	@%p317 bra 	$L__BB0_1365;
	sub.f32 	%f6151, %f2065, %f2066;
	add.f32 	%f6152, %f2063, %f2063;
	add.f32 	%f2067, %f1, %f6151;
	fma.rn.f32 	%f2068, %f6152, %f2064, %f2;
	mul.f32 	%f2069, %f2067, %f2067;
	mul.f32 	%f2070, %f2068, %f2068;
	add.f32 	%f6153, %f2069, %f2070;
	setp.gt.f32 	%p318, %f6153, 0f40800000;
	mov.b32 	%r330, 262;
	mov.u32 	%r1332, %r330;
	@%p318 bra 	$L__BB0_1365;
	sub.f32 	%f6154, %f2069, %f2070;
	add.f32 	%f6155, %f2067, %f2067;
	add.f32 	%f2071, %f1, %f6154;
	fma.rn.f32 	%f2072, %f6155, %f2068, %f2;
	mul.f32 	%f2073, %f2071, %f2071;
	mul.f32 	%f2074, %f2072, %f2072;
	add.f32 	%f6156, %f2073, %f2074;
	setp.gt.f32 	%p319, %f6156, 0f40800000;
	mov.b32 	%r331, 263;
	mov.u32 	%r1332, %r331;
	@%p319 bra 	$L__BB0_1365;
	sub.f32 	%f6157, %f2073, %f2074;
	add.f32 	%f6158, %f2071, %f2071;
	add.f32 	%f2075, %f1, %f6157;
	fma.rn.f32 	%f2076, %f6158, %f2072, %f2;
	mul.f32 	%f2077, %f2075, %f2075;
	mul.f32 	%f2078, %f2076, %f2076;
	add.f32 	%f6159, %f2077, %f2078;
	setp.gt.f32 	%p320, %f6159, 0f40800000;
	mov.b32 	%r332, 264;
	mov.u32 	%r1332, %r332;
	@%p320 bra 	$L__BB0_1365;
	sub.f32 	%f6160, %f2077, %f2078;
	add.f32 	%f6161, %f2075, %f2075;
	add.f32 	%f2079, %f1, %f6160;
	fma.rn.f32 	%f2080, %f6161, %f2076, %f2;
	mul.f32 	%f2081, %f2079, %f2079;
	mul.f32 	%f2082, %f2080, %f2080;
	add.f32 	%f6162, %f2081, %f2082;
	setp.gt.f32 	%p321, %f6162, 0f40800000;
	mov.b32 	%r333, 265;
	mov.u32 	%r1332, %r333;
	@%p321 bra 	$L__BB0_1365;
	sub.f32 	%f6163, %f2081, %f2082;
	add.f32 	%f6164, %f2079, %f2079;
	add.f32 	%f2083, %f1, %f6163;
	fma.rn.f32 	%f2084, %f6164, %f2080, %f2;
	mul.f32 	%f2085, %f2083, %f2083;
	mul.f32 	%f2086, %f2084, %f2084;
	add.f32 	%f6165, %f2085, %f2086;
	setp.gt.f32 	%p322, %f6165, 0f40800000;
	mov.b32 	%r334, 266;
	mov.u32 	%r1332, %r334;
	@%p322 bra 	$L__BB0_1365;
	sub.f32 	%f6166, %f2085, %f2086;
	add.f32 	%f6167, %f2083, %f2083;
	add.f32 	%f2087, %f1, %f6166;
	fma.rn.f32 	%f2088, %f6167, %f2084, %f2;
	mul.f32 	%f2089, %f2087, %f2087;
	mul.f32 	%f2090, %f2088, %f2088;
	add.f32 	%f6168, %f2089, %f2090;
	setp.gt.f32 	%p323, %f6168, 0f40800000;
	mov.b32 	%r335, 267;
	mov.u32 	%r1332, %r335;
	@%p323 bra 	$L__BB0_1365;
	sub.f32 	%f6169, %f2089, %f2090;
	add.f32 	%f6170, %f2087, %f2087;
	add.f32 	%f2091, %f1, %f6169;
	fma.rn.f32 	%f2092, %f6170, %f2088, %f2;
	mul.f32 	%f2093, %f2091, %f2091;
	mul.f32 	%f2094, %f2092, %f2092;
	add.f32 	%f6171, %f2093, %f2094;
	setp.gt.f32 	%p324, %f6171, 0f40800000;
	mov.b32 	%r336, 268;
	mov.u32 	%r1332, %r336;
	@%p324 bra 	$L__BB0_1365;
	sub.f32 	%f6172, %f2093, %f2094;
	add.f32 	%f6173, %f2091, %f2091;
	add.f32 	%f2095, %f1, %f6172;
	fma.rn.f32 	%f2096, %f6173, %f2092, %f2;
	mul.f32 	%f2097, %f2095, %f2095;
	mul.f32 	%f2098, %f2096, %f2096;
	add.f32 	%f6174, %f2097, %f2098;
	setp.gt.f32 	%p325, %f6174, 0f40800000;
	mov.b32 	%r337, 269;
	mov.u32 	%r1332, %r337;
	@%p325 bra 	$L__BB0_1365;
	sub.f32 	%f6175, %f2097, %f2098;
	add.f32 	%f6176, %f2095, %f2095;
	add.f32 	%f2099, %f1, %f6175;
	fma.rn.f32 	%f2100, %f6176, %f2096, %f2;
	mul.f32 	%f2101, %f2099, %f2099;
	mul.f32 	%f2102, %f2100, %f2100;
	add.f32 	%f6177, %f2101, %f2102;
	setp.gt.f32 	%p326, %f6177, 0f40800000;
	mov.b32 	%r338, 270;
	mov.u32 	%r1332, %r338;
	@%p326 bra 	$L__BB0_1365;
	sub.f32 	%f6178, %f2101, %f2102;
	add.f32 	%f6179, %f2099, %f2099;
	add.f32 	%f2103, %f1, %f6178;
	fma.rn.f32 	%f2104, %f6179, %f2100, %f2;
	mul.f32 	%f2105, %f2103, %f2103;
	mul.f32 	%f2106, %f2104, %f2104;
	add.f32 	%f6180, %f2105, %f2106;
	setp.gt.f32 	%p327, %f6180, 0f40800000;
	mov.b32 	%r339, 271;
	mov.u32 	%r1332, %r339;
	@%p327 bra 	$L__BB0_1365;
	sub.f32 	%f6181, %f2105, %f2106;
	add.f32 	%f6182, %f2103, %f2103;
	add.f32 	%f2107, %f1, %f6181;
	fma.rn.f32 	%f2108, %f6182, %f2104, %f2;
	mul.f32 	%f2109, %f2107, %f2107;
	mul.f32 	%f2110, %f2108, %f2108;
	add.f32 	%f6183, %f2109, %f2110;
	setp.gt.f32 	%p328, %f6183, 0f40800000;
	mov.b32 	%r340, 272;
	mov.u32 	%r1332, %r340;
	@%p328 bra 	$L__BB0_1365;
	sub.f32 	%f6184, %f2109, %f2110;
	add.f32 	%f6185, %f2107, %f2107;
	add.f32 	%f2111, %f1, %f6184;
	fma.rn.f32 	%f2112, %f6185, %f2108, %f2;
	mul.f32 	%f2113, %f2111, %f2111;
	mul.f32 	%f2114, %f2112, %f2112;
	add.f32 	%f6186, %f2113, %f2114;
	setp.gt.f32 	%p329, %f6186, 0f40800000;
	mov.b32 	%r341, 273;
	mov.u32 	%r1332, %r341;
	@%p329 bra 	$L__BB0_1365;
	sub.f32 	%f6187, %f2113, %f2114;
	add.f32 	%f6188, %f2111, %f2111;
	add.f32 	%f2115, %f1, %f6187;
	fma.rn.f32 	%f2116, %f6188, %f2112, %f2;
	mul.f32 	%f2117, %f2115, %f2115;
	mul.f32 	%f2118, %f2116, %f2116;
	add.f32 	%f6189, %f2117, %f2118;
	setp.gt.f32 	%p330, %f6189, 0f40800000;
	mov.b32 	%r342, 274;
	mov.u32 	%r1332, %r342;
	@%p330 bra 	$L__BB0_1365;
	sub.f32 	%f6190, %f2117, %f2118;
	add.f32 	%f6191, %f2115, %f2115;
	add.f32 	%f2119, %f1, %f6190;
	fma.rn.f32 	%f2120, %f6191, %f2116, %f2;
	mul.f32 	%f2121, %f2119, %f2119;
	mul.f32 	%f2122, %f2120, %f2120;
	add.f32 	%f6192, %f2121, %f2122;
	setp.gt.f32 	%p331, %f6192, 0f40800000;
	mov.b32 	%r343, 275;
	mov.u32 	%r1332, %r343;
	@%p331 bra 	$L__BB0_1365;
	sub.f32 	%f6193, %f2121, %f2122;
	add.f32 	%f6194, %f2119, %f2119;
	add.f32 	%f2123, %f1, %f6193;
	fma.rn.f32 	%f2124, %f6194, %f2120, %f2;
	mul.f32 	%f2125, %f2123, %f2123;
	mul.f32 	%f2126, %f2124, %f2124;
	add.f32 	%f6195, %f2125, %f2126;
	setp.gt.f32 	%p332, %f6195, 0f40800000;
	mov.b32 	%r344, 276;
	mov.u32 	%r1332, %r344;
	@%p332 bra 	$L__BB0_1365;
	sub.f32 	%f6196, %f2125, %f2126;
	add.f32 	%f6197, %f2123, %f2123;
	add.f32 	%f2127, %f1, %f6196;
	fma.rn.f32 	%f2128, %f6197, %f2124, %f2;
	mul.f32 	%f2129, %f2127, %f2127;
	mul.f32 	%f2130, %f2128, %f2128;
	add.f32 	%f6198, %f2129, %f2130;
	setp.gt.f32 	%p333, %f6198, 0f40800000;
	mov.b32 	%r345, 277;
	mov.u32 	%r1332, %r345;
	@%p333 bra 	$L__BB0_1365;
	sub.f32 	%f6199, %f2129, %f2130;
	add.f32 	%f6200, %f2127, %f2127;
	add.f32 	%f2131, %f1, %f6199;
	fma.rn.f32 	%f2132, %f6200, %f2128, %f2;
	mul.f32 	%f2133, %f2131, %f2131;
	mul.f32 	%f2134, %f2132, %f2132;
	add.f32 	%f6201, %f2133, %f2134;
	setp.gt.f32 	%p334, %f6201, 0f40800000;
	mov.b32 	%r346, 278;
	mov.u32 	%r1332, %r346;
	@%p334 bra 	$L__BB0_1365;
	sub.f32 	%f6202, %f2133, %f2134;
	add.f32 	%f6203, %f2131, %f2131;
	add.f32 	%f2135, %f1, %f6202;
	fma.rn.f32 	%f2136, %f6203, %f2132, %f2;
	mul.f32 	%f2137, %f2135, %f2135;
	mul.f32 	%f2138, %f2136, %f2136;
	add.f32 	%f6204, %f2137, %f2138;
	setp.gt.f32 	%p335, %f6204, 0f40800000;
	mov.b32 	%r347, 279;
	mov.u32 	%r1332, %r347;
	@%p335 bra 	$L__BB0_1365;
	sub.f32 	%f6205, %f2137, %f2138;
	add.f32 	%f6206, %f2135, %f2135;
	add.f32 	%f2139, %f1, %f6205;
	fma.rn.f32 	%f2140, %f6206, %f2136, %f2;
	mul.f32 	%f2141, %f2139, %f2139;
	mul.f32 	%f2142, %f2140, %f2140;
	add.f32 	%f6207, %f2141, %f2142;
	setp.gt.f32 	%p336, %f6207, 0f40800000;
	mov.b32 	%r348, 280;
	mov.u32 	%r1332, %r348;
	@%p336 bra 	$L__BB0_1365;
	sub.f32 	%f6208, %f2141, %f2142;
	add.f32 	%f6209, %f2139, %f2139;
	add.f32 	%f2143, %f1, %f6208;
	fma.rn.f32 	%f2144, %f6209, %f2140, %f2;
	mul.f32 	%f2145, %f2143, %f2143;
	mul.f32 	%f2146, %f2144, %f2144;
	add.f32 	%f6210, %f2145, %f2146;
	setp.gt.f32 	%p337, %f6210, 0f40800000;
	mov.b32 	%r349, 281;
	mov.u32 	%r1332, %r349;
	@%p337 bra 	$L__BB0_1365;
	sub.f32 	%f6211, %f2145, %f2146;
	add.f32 	%f6212, %f2143, %f2143;
	add.f32 	%f2147, %f1, %f6211;
	fma.rn.f32 	%f2148, %f6212, %f2144, %f2;
	mul.f32 	%f2149, %f2147, %f2147;
	mul.f32 	%f2150, %f2148, %f2148;
	add.f32 	%f6213, %f2149, %f2150;
	setp.gt.f32 	%p338, %f6213, 0f40800000;
	mov.b32 	%r350, 282;
	mov.u32 	%r1332, %r350;
	@%p338 bra 	$L__BB0_1365;
	sub.f32 	%f6214, %f2149, %f2150;
	add.f32 	%f6215, %f2147, %f2147;
	add.f32 	%f2151, %f1, %f6214;
	fma.rn.f32 	%f2152, %f6215, %f2148, %f2;
	mul.f32 	%f2153, %f2151, %f2151;
	mul.f32 	%f2154, %f2152, %f2152;
	add.f32 	%f6216, %f2153, %f2154;
	setp.gt.f32 	%p339, %f6216, 0f40800000;
	mov.b32 	%r351, 283;
	mov.u32 	%r1332, %r351;
	@%p339 bra 	$L__BB0_1365;
	sub.f32 	%f6217, %f2153, %f2154;
	add.f32 	%f6218, %f2151, %f2151;
	add.f32 	%f2155, %f1, %f6217;
	fma.rn.f32 	%f2156, %f6218, %f2152, %f2;
	mul.f32 	%f2157, %f2155, %f2155;
	mul.f32 	%f2158, %f2156, %f2156;
	add.f32 	%f6219, %f2157, %f2158;
	setp.gt.f32 	%p340, %f6219, 0f40800000;
	mov.b32 	%r352, 284;
	mov.u32 	%r1332, %r352;
	@%p340 bra 	$L__BB0_1365;
	sub.f32 	%f6220, %f2157, %f2158;
	add.f32 	%f6221, %f2155, %f2155;
	add.f32 	%f2159, %f1, %f6220;
	fma.rn.f32 	%f2160, %f6221, %f2156, %f2;
	mul.f32 	%f2161, %f2159, %f2159;
	mul.f32 	%f2162, %f2160, %f2160;
	add.f32 	%f6222, %f2161, %f2162;
	setp.gt.f32 	%p341, %f6222, 0f40800000;
	mov.b32 	%r353, 285;
	mov.u32 	%r1332, %r353;
	@%p341 bra 	$L__BB0_1365;
	sub.f32 	%f6223, %f2161, %f2162;
	add.f32 	%f6224, %f2159, %f2159;
	add.f32 	%f2163, %f1, %f6223;
	fma.rn.f32 	%f2164, %f6224, %f2160, %f2;
	mul.f32 	%f2165, %f2163, %f2163;
	mul.f32 	%f2166, %f2164, %f2164;
	add.f32 	%f6225, %f2165, %f2166;
	setp.gt.f32 	%p342, %f6225, 0f40800000;
	mov.b32 	%r354, 286;
	mov.u32 	%r1332, %r354;
	@%p342 bra 	$L__BB0_1365;
	sub.f32 	%f6226, %f2165, %f2166;
	add.f32 	%f6227, %f2163, %f2163;
	add.f32 	%f2167, %f1, %f6226;
	fma.rn.f32 	%f2168, %f6227, %f2164, %f2;
	mul.f32 	%f2169, %f2167, %f2167;
	mul.f32 	%f2170, %f2168, %f2168;
	add.f32 	%f6228, %f2169, %f2170;
	setp.gt.f32 	%p343, %f6228, 0f40800000;
	mov.b32 	%r355, 287;
	mov.u32 	%r1332, %r355;
	@%p343 bra 	$L__BB0_1365;
	sub.f32 	%f6229, %f2169, %f2170;
	add.f32 	%f6230, %f2167, %f2167;
	add.f32 	%f2171, %f1, %f6229;
	fma.rn.f32 	%f2172, %f6230, %f2168, %f2;
	mul.f32 	%f2173, %f2171, %f2171;
	mul.f32 	%f2174, %f2172, %f2172;
	add.f32 	%f6231, %f2173, %f2174;
	setp.gt.f32 	%p344, %f6231, 0f40800000;
	mov.b32 	%r356, 288;
	mov.u32 	%r1332, %r356;
	@%p344 bra 	$L__BB0_1365;
	sub.f32 	%f6232, %f2173, %f2174;
	add.f32 	%f6233, %f2171, %f2171;
	add.f32 	%f2175, %f1, %f6232;
	fma.rn.f32 	%f2176, %f6233, %f2172, %f2;
	mul.f32 	%f2177, %f2175, %f2175;
	mul.f32 	%f2178, %f2176, %f2176;
	add.f32 	%f6234, %f2177, %f2178;
	setp.gt.f32 	%p345, %f6234, 0f40800000;
	mov.b32 	%r357, 289;
	mov.u32 	%r1332, %r357;
	@%p345 bra 	$L__BB0_1365;
	sub.f32 	%f6235, %f2177, %f2178;
	add.f32 	%f6236, %f2175, %f2175;
	add.f32 	%f2179, %f1, %f6235;
	fma.rn.f32 	%f2180, %f6236, %f2176, %f2;
	mul.f32 	%f2181, %f2179, %f2179;
	mul.f32 	%f2182, %f2180, %f2180;
	add.f32 	%f6237, %f2181, %f2182;
	setp.gt.f32 	%p346, %f6237, 0f40800000;
	mov.b32 	%r358, 290;
	mov.u32 	%r1332, %r358;
	@%p346 bra 	$L__BB0_1365;
	sub.f32 	%f6238, %f2181, %f2182;
	add.f32 	%f6239, %f2179, %f2179;
	add.f32 	%f2183, %f1, %f6238;
	fma.rn.f32 	%f2184, %f6239, %f2180, %f2;
	mul.f32 	%f2185, %f2183, %f2183;
	mul.f32 	%f2186, %f2184, %f2184;
	add.f32 	%f6240, %f2185, %f2186;
	setp.gt.f32 	%p347, %f6240, 0f40800000;
	mov.b32 	%r359, 291;
	mov.u32 	%r1332, %r359;
	@%p347 bra 	$L__BB0_1365;
	sub.f32 	%f6241, %f2185, %f2186;
	add.f32 	%f6242, %f2183, %f2183;
	add.f32 	%f2187, %f1, %f6241;
	fma.rn.f32 	%f2188, %f6242, %f2184, %f2;
	mul.f32 	%f2189, %f2187, %f2187;
	mul.f32 	%f2190, %f2188, %f2188;
	add.f32 	%f6243, %f2189, %f2190;
	setp.gt.f32 	%p348, %f6243, 0f40800000;
	mov.b32 	%r360, 292;
	mov.u32 	%r1332, %r360;
	@%p348 bra 	$L__BB0_1365;
	sub.f32 	%f6244, %f2189, %f2190;
	add.f32 	%f6245, %f2187, %f2187;
	add.f32 	%f2191, %f1, %f6244;
	fma.rn.f32 	%f2192, %f6245, %f2188, %f2;
	mul.f32 	%f2193, %f2191, %f2191;
	mul.f32 	%f2194, %f2192, %f2192;
	add.f32 	%f6246, %f2193, %f2194;
	setp.gt.f32 	%p349, %f6246, 0f40800000;
	mov.b32 	%r361, 293;
	mov.u32 	%r1332, %r361;
	@%p349 bra 	$L__BB0_1365;
	sub.f32 	%f6247, %f2193, %f2194;
	add.f32 	%f6248, %f2191, %f2191;
	add.f32 	%f2195, %f1, %f6247;
	fma.rn.f32 	%f2196, %f6248, %f2192, %f2;
	mul.f32 	%f2197, %f2195, %f2195;
	mul.f32 	%f2198, %f2196, %f2196;
	add.f32 	%f6249, %f2197, %f2198;
	setp.gt.f32 	%p350, %f6249, 0f40800000;
	mov.b32 	%r362, 294;
	mov.u32 	%r1332, %r362;
	@%p350 bra 	$L__BB0_1365;
	sub.f32 	%f6250, %f2197, %f2198;
	add.f32 	%f6251, %f2195, %f2195;
	add.f32 	%f2199, %f1, %f6250;
	fma.rn.f32 	%f2200, %f6251, %f2196, %f2;
	mul.f32 	%f2201, %f2199, %f2199;
	mul.f32 	%f2202, %f2200, %f2200;
	add.f32 	%f6252, %f2201, %f2202;
	setp.gt.f32 	%p351, %f6252, 0f40800000;
	mov.b32 	%r363, 295;
	mov.u32 	%r1332, %r363;
	@%p351 bra 	$L__BB0_1365;
	sub.f32 	%f6253, %f2201, %f2202;
	add.f32 	%f6254, %f2199, %f2199;
	add.f32 	%f2203, %f1, %f6253;
	fma.rn.f32 	%f2204, %f6254, %f2200, %f2;
	mul.f32 	%f2205, %f2203, %f2203;
	mul.f32 	%f2206, %f2204, %f2204;
	add.f32 	%f6255, %f2205, %f2206;
	setp.gt.f32 	%p352, %f6255, 0f40800000;
	mov.b32 	%r364, 296;
	mov.u32 	%r1332, %r364;
	@%p352 bra 	$L__BB0_1365;
	sub.f32 	%f6256, %f2205, %f2206;
	add.f32 	%f6257, %f2203, %f2203;
	add.f32 	%f2207, %f1, %f6256;
	fma.rn.f32 	%f2208, %f6257, %f2204, %f2;
	mul.f32 	%f2209, %f2207, %f2207;
	mul.f32 	%f2210, %f2208, %f2208;
	add.f32 	%f6258, %f2209, %f2210;
	setp.gt.f32 	%p353, %f6258, 0f40800000;
	mov.b32 	%r365, 297;
	mov.u32 	%r1332, %r365;
	@%p353 bra 	$L__BB0_1365;
	sub.f32 	%f6259, %f2209, %f2210;
	add.f32 	%f6260, %f2207, %f2207;
	add.f32 	%f2211, %f1, %f6259;
	fma.rn.f32 	%f2212, %f6260, %f2208, %f2;
	mul.f32 	%f2213, %f2211, %f2211;
	mul.f32 	%f2214, %f2212, %f2212;
	add.f32 	%f6261, %f2213, %f2214;
	setp.gt.f32 	%p354, %f6261, 0f40800000;
	mov.b32 	%r366, 298;
	mov.u32 	%r1332, %r366;
	@%p354 bra 	$L__BB0_1365;
	sub.f32 	%f6262, %f2213, %f2214;
	add.f32 	%f6263, %f2211, %f2211;
	add.f32 	%f2215, %f1, %f6262;
	fma.rn.f32 	%f2216, %f6263, %f2212, %f2;
	mul.f32 	%f2217, %f2215, %f2215;
	mul.f32 	%f2218, %f2216, %f2216;
	add.f32 	%f6264, %f2217, %f2218;
	setp.gt.f32 	%p355, %f6264, 0f40800000;
	mov.b32 	%r367, 299;
	mov.u32 	%r1332, %r367;
	@%p355 bra 	$L__BB0_1365;
	sub.f32 	%f6265, %f2217, %f2218;
	add.f32 	%f6266, %f2215, %f2215;
	add.f32 	%f2219, %f1, %f6265;
	fma.rn.f32 	%f2220, %f6266, %f2216, %f2;
	mul.f32 	%f2221, %f2219, %f2219;
	mul.f32 	%f2222, %f2220, %f2220;
	add.f32 	%f6267, %f2221, %f2222;
	setp.gt.f32 	%p356, %f6267, 0f40800000;
	mov.b32 	%r368, 300;
	mov.u32 	%r1332, %r368;
	@%p356 bra 	$L__BB0_1365;
	sub.f32 	%f6268, %f2221, %f2222;
	add.f32 	%f6269, %f2219, %f2219;
	add.f32 	%f2223, %f1, %f6268;
	fma.rn.f32 	%f2224, %f6269, %f2220, %f2;
	mul.f32 	%f2225, %f2223, %f2223;
	mul.f32 	%f2226, %f2224, %f2224;
	add.f32 	%f6270, %f2225, %f2226;
	setp.gt.f32 	%p357, %f6270, 0f40800000;
	mov.b32 	%r369, 301;
	mov.u32 	%r1332, %r369;
	@%p357 bra 	$L__BB0_1365;
	sub.f32 	%f6271, %f2225, %f2226;
	add.f32 	%f6272, %f2223, %f2223;
	add.f32 	%f2227, %f1, %f6271;
	fma.rn.f32 	%f2228, %f6272, %f2224, %f2;
	mul.f32 	%f2229, %f2227, %f2227;
	mul.f32 	%f2230, %f2228, %f2228;
	add.f32 	%f6273, %f2229, %f2230;
	setp.gt.f32 	%p358, %f6273, 0f40800000;
	mov.b32 	%r370, 302;
	mov.u32 	%r1332, %r370;
	@%p358 bra 	$L__BB0_1365;
	sub.f32 	%f6274, %f2229, %f2230;
	add.f32 	%f6275, %f2227, %f2227;
	add.f32 	%f2231, %f1, %f6274;
	fma.rn.f32 	%f2232, %f6275, %f2228, %f2;
	mul.f32 	%f2233, %f2231, %f2231;
	mul.f32 	%f2234, %f2232, %f2232;
	add.f32 	%f6276, %f2233, %f2234;
	setp.gt.f32 	%p359, %f6276, 0f40800000;
	mov.b32 	%r371, 303;
	mov.u32 	%r1332, %r371;
	@%p359 bra 	$L__BB0_1365;
	sub.f32 	%f6277, %f2233, %f2234;
	add.f32 	%f6278, %f2231, %f2231;
	add.f32 	%f2235, %f1, %f6277;
	fma.rn.f32 	%f2236, %f6278, %f2232, %f2;
	mul.f32 	%f2237, %f2235, %f2235;
	mul.f32 	%f2238, %f2236, %f2236;
	add.f32 	%f6279, %f2237, %f2238;
	setp.gt.f32 	%p360, %f6279, 0f40800000;
	mov.b32 	%r372, 304;
	mov.u32 	%r1332, %r372;
	@%p360 bra 	$L__BB0_1365;
	sub.f32 	%f6280, %f2237, %f2238;
	add.f32 	%f6281, %f2235, %f2235;
	add.f32 	%f2239, %f1, %f6280;
	fma.rn.f32 	%f2240, %f6281, %f2236, %f2;
	mul.f32 	%f2241, %f2239, %f2239;
	mul.f32 	%f2242, %f2240, %f2240;
	add.f32 	%f6282, %f2241, %f2242;
	setp.gt.f32 	%p361, %f6282, 0f40800000;
	mov.b32 	%r373, 305;
	mov.u32 	%r1332, %r373;
	@%p361 bra 	$L__BB0_1365;
	sub.f32 	%f6283, %f2241, %f2242;
	add.f32 	%f6284, %f2239, %f2239;
	add.f32 	%f2243, %f1, %f6283;
	fma.rn.f32 	%f2244, %f6284, %f2240, %f2;
	mul.f32 	%f2245, %f2243, %f2243;
	mul.f32 	%f2246, %f2244, %f2244;
	add.f32 	%f6285, %f2245, %f2246;
	setp.gt.f32 	%p362, %f6285, 0f40800000;
	mov.b32 	%r374, 306;
	mov.u32 	%r1332, %r374;
	@%p362 bra 	$L__BB0_1365;
	sub.f32 	%f6286, %f2245, %f2246;
	add.f32 	%f6287, %f2243, %f2243;
	add.f32 	%f2247, %f1, %f6286;
	fma.rn.f32 	%f2248, %f6287, %f2244, %f2;
	mul.f32 	%f2249, %f2247, %f2247;
	mul.f32 	%f2250, %f2248, %f2248;
	add.f32 	%f6288, %f2249, %f2250;
	setp.gt.f32 	%p363, %f6288, 0f40800000;
	mov.b32 	%r375, 307;
	mov.u32 	%r1332, %r375;
	@%p363 bra 	$L__BB0_1365;
	sub.f32 	%f6289, %f2249, %f2250;
	add.f32 	%f6290, %f2247, %f2247;
	add.f32 	%f2251, %f1, %f6289;
	fma.rn.f32 	%f2252, %f6290, %f2248, %f2;
	mul.f32 	%f2253, %f2251, %f2251;
	mul.f32 	%f2254, %f2252, %f2252;
	add.f32 	%f6291, %f2253, %f2254;
	setp.gt.f32 	%p364, %f6291, 0f40800000;
	mov.b32 	%r376, 308;
	mov.u32 	%r1332, %r376;
	@%p364 bra 	$L__BB0_1365;
	sub.f32 	%f6292, %f2253, %f2254;
	add.f32 	%f6293, %f2251, %f2251;
	add.f32 	%f2255, %f1, %f6292;
	fma.rn.f32 	%f2256, %f6293, %f2252, %f2;
	mul.f32 	%f2257, %f2255, %f2255;
	mul.f32 	%f2258, %f2256, %f2256;
	add.f32 	%f6294, %f2257, %f2258;
	setp.gt.f32 	%p365, %f6294, 0f40800000;
	mov.b32 	%r377, 309;
	mov.u32 	%r1332, %r377;
	@%p365 bra 	$L__BB0_1365;
	sub.f32 	%f6295, %f2257, %f2258;
	add.f32 	%f6296, %f2255, %f2255;
	add.f32 	%f2259, %f1, %f6295;
	fma.rn.f32 	%f2260, %f6296, %f2256, %f2;
	mul.f32 	%f2261, %f2259, %f2259;
	mul.f32 	%f2262, %f2260, %f2260;
	add.f32 	%f6297, %f2261, %f2262;
	setp.gt.f32 	%p366, %f6297, 0f40800000;
	mov.b32 	%r378, 310;
	mov.u32 	%r1332, %r378;
	@%p366 bra 	$L__BB0_1365;
	sub.f32 	%f6298, %f2261, %f2262;
	add.f32 	%f6299, %f2259, %f2259;
	add.f32 	%f2263, %f1, %f6298;
	fma.rn.f32 	%f2264, %f6299, %f2260, %f2;
	mul.f32 	%f2265, %f2263, %f2263;
	mul.f32 	%f2266, %f2264, %f2264;
	add.f32 	%f6300, %f2265, %f2266;
	setp.gt.f32 	%p367, %f6300, 0f40800000;
	mov.b32 	%r379, 311;
	mov.u32 	%r1332, %r379;
	@%p367 bra 	$L__BB0_1365;
	sub.f32 	%f6301, %f2265, %f2266;
	add.f32 	%f6302, %f2263, %f2263;
	add.f32 	%f2267, %f1, %f6301;
	fma.rn.f32 	%f2268, %f6302, %f2264, %f2;
	mul.f32 	%f2269, %f2267, %f2267;
	mul.f32 	%f2270, %f2268, %f2268;
	add.f32 	%f6303, %f2269, %f2270;
	setp.gt.f32 	%p368, %f6303, 0f40800000;
	mov.b32 	%r380, 312;
	mov.u32 	%r1332, %r380;
	@%p368 bra 	$L__BB0_1365;
	sub.f32 	%f6304, %f2269, %f2270;
	add.f32 	%f6305, %f2267, %f2267;
	add.f32 	%f2271, %f1, %f6304;
	fma.rn.f32 	%f2272, %f6305, %f2268, %f2;
	mul.f32 	%f2273, %f2271, %f2271;
	mul.f32 	%f2274, %f2272, %f2272;
	add.f32 	%f6306, %f2273, %f2274;
	setp.gt.f32 	%p369, %f6306, 0f40800000;
	mov.b32 	%r381, 313;
	mov.u32 	%r1332, %r381;
	@%p369 bra 	$L__BB0_1365;
	sub.f32 	%f6307, %f2273, %f2274;
	add.f32 	%f6308, %f2271, %f2271;
	add.f32 	%f2275, %f1, %f6307;
	fma.rn.f32 	%f2276, %f6308, %f2272, %f2;
	mul.f32 	%f2277, %f2275, %f2275;
	mul.f32 	%f2278, %f2276, %f2276;
	add.f32 	%f6309, %f2277, %f2278;
	setp.gt.f32 	%p370, %f6309, 0f40800000;
	mov.b32 	%r382, 314;
	mov.u32 	%r1332, %r382;
	@%p370 bra 	$L__BB0_1365;
	sub.f32 	%f6310, %f2277, %f2278;
	add.f32 	%f6311, %f2275, %f2275;
	add.f32 	%f2279, %f1, %f6310;
	fma.rn.f32 	%f2280, %f6311, %f2276, %f2;
	mul.f32 	%f2281, %f2279, %f2279;
	mul.f32 	%f2282, %f2280, %f2280;
	add.f32 	%f6312, %f2281, %f2282;
	setp.gt.f32 	%p371, %f6312, 0f40800000;
	mov.b32 	%r383, 315;
	mov.u32 	%r1332, %r383;
	@%p371 bra 	$L__BB0_1365;
	sub.f32 	%f6313, %f2281, %f2282;
	add.f32 	%f6314, %f2279, %f2279;
	add.f32 	%f2283, %f1, %f6313;
	fma.rn.f32 	%f2284, %f6314, %f2280, %f2;
	mul.f32 	%f2285, %f2283, %f2283;
	mul.f32 	%f2286, %f2284, %f2284;
	add.f32 	%f6315, %f2285, %f2286;
	setp.gt.f32 	%p372, %f6315, 0f40800000;
	mov.b32 	%r384, 316;
	mov.u32 	%r1332, %r384;
	@%p372 bra 	$L__BB0_1365;
	sub.f32 	%f6316, %f2285, %f2286;
	add.f32 	%f6317, %f2283, %f2283;
	add.f32 	%f2287, %f1, %f6316;
	fma.rn.f32 	%f2288, %f6317, %f2284, %f2;
	mul.f32 	%f2289, %f2287, %f2287;
	mul.f32 	%f2290, %f2288, %f2288;
	add.f32 	%f6318, %f2289, %f2290;
	setp.gt.f32 	%p373, %f6318, 0f40800000;
	mov.b32 	%r385, 317;
	mov.u32 	%r1332, %r385;
	@%p373 bra 	$L__BB0_1365;
	sub.f32 	%f6319, %f2289, %f2290;
	add.f32 	%f6320, %f2287, %f2287;
	add.f32 	%f2291, %f1, %f6319;
	fma.rn.f32 	%f2292, %f6320, %f2288, %f2;
	mul.f32 	%f2293, %f2291, %f2291;
	mul.f32 	%f2294, %f2292, %f2292;
	add.f32 	%f6321, %f2293, %f2294;
	setp.gt.f32 	%p374, %f6321, 0f40800000;
	mov.b32 	%r386, 318;
	mov.u32 	%r1332, %r386;
	@%p374 bra 	$L__BB0_1365;
	sub.f32 	%f6322, %f2293, %f2294;
	add.f32 	%f6323, %f2291, %f2291;
	add.f32 	%f2295, %f1, %f6322;
	fma.rn.f32 	%f2296, %f6323, %f2292, %f2;
	mul.f32 	%f2297, %f2295, %f2295;
	mul.f32 	%f2298, %f2296, %f2296;
	add.f32 	%f6324, %f2297, %f2298;
	setp.gt.f32 	%p375, %f6324, 0f40800000;
	mov.b32 	%r387, 319;
	mov.u32 	%r1332, %r387;
	@%p375 bra 	$L__BB0_1365;
	sub.f32 	%f6325, %f2297, %f2298;
	add.f32 	%f6326, %f2295, %f2295;
	add.f32 	%f2299, %f1, %f6325;
	fma.rn.f32 	%f2300, %f6326, %f2296, %f2;
	mul.f32 	%f2301, %f2299, %f2299;
	mul.f32 	%f2302, %f2300, %f2300;
	add.f32 	%f6327, %f2301, %f2302;
	setp.gt.f32 	%p376, %f6327, 0f40800000;
	mov.b32 	%r388, 320;
	mov.u32 	%r1332, %r388;
	@%p376 bra 	$L__BB0_1365;
	sub.f32 	%f6328, %f2301, %f2302;
	add.f32 	%f6329, %f2299, %f2299;
	add.f32 	%f2303, %f1, %f6328;
	fma.rn.f32 	%f2304, %f6329, %f2300, %f2;
	mul.f32 	%f2305, %f2303, %f2303;
	mul.f32 	%f2306, %f2304, %f2304;
	add.f32 	%f6330, %f2305, %f2306;
	setp.gt.f32 	%p377, %f6330, 0f40800000;
	mov.b32 	%r389, 321;
	mov.u32 	%r1332, %r389;
	@%p377 bra 	$L__BB0_1365;
	sub.f32 	%f6331, %f2305, %f2306;
	add.f32 	%f6332, %f2303, %f2303;
	add.f32 	%f2307, %f1, %f6331;
	fma.rn.f32 	%f2308, %f6332, %f2304, %f2;
	mul.f32 	%f2309, %f2307, %f2307;
	mul.f32 	%f2310, %f2308, %f2308;
	add.f32 	%f6333, %f2309, %f2310;
	setp.gt.f32 	%p378, %f6333, 0f40800000;
	mov.b32 	%r390, 322;
	mov.u32 	%r1332, %r390;
	@%p378 bra 	$L__BB0_1365;
	sub.f32 	%f6334, %f2309, %f2310;
	add.f32 	%f6335, %f2307, %f2307;
	add.f32 	%f2311, %f1, %f6334;
	fma.rn.f32 	%f2312, %f6335, %f2308, %f2;
	mul.f32 	%f2313, %f2311, %f2311;
	mul.f32 	%f2314, %f2312, %f2312;
	add.f32 	%f6336, %f2313, %f2314;
	setp.gt.f32 	%p379, %f6336, 0f40800000;
	mov.b32 	%r391, 323;
	mov.u32 	%r1332, %r391;
	@%p379 bra 	$L__BB0_1365;
	sub.f32 	%f6337, %f2313, %f2314;
	add.f32 	%f6338, %f2311, %f2311;
	add.f32 	%f2315, %f1, %f6337;
	fma.rn.f32 	%f2316, %f6338, %f2312, %f2;
	mul.f32 	%f2317, %f2315, %f2315;
	mul.f32 	%f2318, %f2316, %f2316;
	add.f32 	%f6339, %f2317, %f2318;
	setp.gt.f32 	%p380, %f6339, 0f40800000;
	mov.b32 	%r392, 324;
	mov.u32 	%r1332, %r392;
	@%p380 bra 	$L__BB0_1365;
	sub.f32 	%f6340, %f2317, %f2318;
	add.f32 	%f6341, %f2315, %f2315;
	add.f32 	%f2319, %f1, %f6340;
	fma.rn.f32 	%f2320, %f6341, %f2316, %f2;
	mul.f32 	%f2321, %f2319, %f2319;
	mul.f32 	%f2322, %f2320, %f2320;
	add.f32 	%f6342, %f2321, %f2322;
	setp.gt.f32 	%p381, %f6342, 0f40800000;
	mov.b32 	%r393, 325;
	mov.u32 	%r1332, %r393;
	@%p381 bra 	$L__BB0_1365;
	sub.f32 	%f6343, %f2321, %f2322;
	add.f32 	%f6344, %f2319, %f2319;
	add.f32 	%f2323, %f1, %f6343;
	fma.rn.f32 	%f2324, %f6344, %f2320, %f2;
	mul.f32 	%f2325, %f2323, %f2323;
	mul.f32 	%f2326, %f2324, %f2324;
	add.f32 	%f6345, %f2325, %f2326;
	setp.gt.f32 	%p382, %f6345, 0f40800000;
	mov.b32 	%r394, 326;
	mov.u32 	%r1332, %r394;
	@%p382 bra 	$L__BB0_1365;
	sub.f32 	%f6346, %f2325, %f2326;
	add.f32 	%f6347, %f2323, %f2323;
	add.f32 	%f2327, %f1, %f6346;
	fma.rn.f32 	%f2328, %f6347, %f2324, %f2;
	mul.f32 	%f2329, %f2327, %f2327;
	mul.f32 	%f2330, %f2328, %f2328;
	add.f32 	%f6348, %f2329, %f2330;
	setp.gt.f32 	%p383, %f6348, 0f40800000;
	mov.b32 	%r395, 327;
	mov.u32 	%r1332, %r395;
	@%p383 bra 	$L__BB0_1365;
	sub.f32 	%f6349, %f2329, %f2330;
	add.f32 	%f6350, %f2327, %f2327;
	add.f32 	%f2331, %f1, %f6349;
	fma.rn.f32 	%f2332, %f6350, %f2328, %f2;
	mul.f32 	%f2333, %f2331, %f2331;
	mul.f32 	%f2334, %f2332, %f2332;
	add.f32 	%f6351, %f2333, %f2334;
	setp.gt.f32 	%p384, %f6351, 0f40800000;
	mov.b32 	%r396, 328;
	mov.u32 	%r1332, %r396;
	@%p384 bra 	$L__BB0_1365;
	sub.f32 	%f6352, %f2333, %f2334;
	add.f32 	%f6353, %f2331, %f2331;
	add.f32 	%f2335, %f1, %f6352;
	fma.rn.f32 	%f2336, %f6353, %f2332, %f2;
	mul.f32 	%f2337, %f2335, %f2335;
	mul.f32 	%f2338, %f2336, %f2336;
	add.f32 	%f6354, %f2337, %f2338;
	setp.gt.f32 	%p385, %f6354, 0f40800000;
	mov.b32 	%r397, 329;
	mov.u32 	%r1332, %r397;
	@%p385 bra 	$L__BB0_1365;
	sub.f32 	%f6355, %f2337, %f2338;
	add.f32 	%f6356, %f2335, %f2335;
	add.f32 	%f2339, %f1, %f6355;
	fma.rn.f32 	%f2340, %f6356, %f2336, %f2;
	mul.f32 	%f2341, %f2339, %f2339;
	mul.f32 	%f2342, %f2340, %f2340;
	add.f32 	%f6357, %f2341, %f2342;
	setp.gt.f32 	%p386, %f6357, 0f40800000;
	mov.b32 	%r398, 330;
	mov.u32 	%r1332, %r398;
	@%p386 bra 	$L__BB0_1365;
	sub.f32 	%f6358, %f2341, %f2342;
	add.f32 	%f6359, %f2339, %f2339;
	add.f32 	%f2343, %f1, %f6358;
	fma.rn.f32 	%f2344, %f6359, %f2340, %f2;
	mul.f32 	%f2345, %f2343, %f2343;
	mul.f32 	%f2346, %f2344, %f2344;
	add.f32 	%f6360, %f2345, %f2346;
	setp.gt.f32 	%p387, %f6360, 0f40800000;
	mov.b32 	%r399, 331;
	mov.u32 	%r1332, %r399;
	@%p387 bra 	$L__BB0_1365;
	sub.f32 	%f6361, %f2345, %f2346;
	add.f32 	%f6362, %f2343, %f2343;
	add.f32 	%f2347, %f1, %f6361;
	fma.rn.f32 	%f2348, %f6362, %f2344, %f2;
	mul.f32 	%f2349, %f2347, %f2347;
	mul.f32 	%f2350, %f2348, %f2348;
	add.f32 	%f6363, %f2349, %f2350;
	setp.gt.f32 	%p388, %f6363, 0f40800000;
	mov.b32 	%r400, 332;
	mov.u32 	%r1332, %r400;
	@%p388 bra 	$L__BB0_1365;
	sub.f32 	%f6364, %f2349, %f2350;
	add.f32 	%f6365, %f2347, %f2347;
	add.f32 	%f2351, %f1, %f6364;
	fma.rn.f32 	%f2352, %f6365, %f2348, %f2;
	mul.f32 	%f2353, %f2351, %f2351;
	mul.f32 	%f2354, %f2352, %f2352;
	add.f32 	%f6366, %f2353, %f2354;
	setp.gt.f32 	%p389, %f6366, 0f40800000;
	mov.b32 	%r401, 333;
	mov.u32 	%r1332, %r401;
	@%p389 bra 	$L__BB0_1365;
	sub.f32 	%f6367, %f2353, %f2354;
	add.f32 	%f6368, %f2351, %f2351;
	add.f32 	%f2355, %f1, %f6367;
	fma.rn.f32 	%f2356, %f6368, %f2352, %f2;
	mul.f32 	%f2357, %f2355, %f2355;
	mul.f32 	%f2358, %f2356, %f2356;
	add.f32 	%f6369, %f2357, %f2358;
	setp.gt.f32 	%p390, %f6369, 0f40800000;
	mov.b32 	%r402, 334;
	mov.u32 	%r1332, %r402;
	@%p390 bra 	$L__BB0_1365;
	sub.f32 	%f6370, %f2357, %f2358;
	add.f32 	%f6371, %f2355, %f2355;
	add.f32 	%f2359, %f1, %f6370;
	fma.rn.f32 	%f2360, %f6371, %f2356, %f2;
	mul.f32 	%f2361, %f2359, %f2359;
	mul.f32 	%f2362, %f2360, %f2360;
	add.f32 	%f6372, %f2361, %f2362;
	setp.gt.f32 	%p391, %f6372, 0f40800000;
	mov.b32 	%r403, 335;
	mov.u32 	%r1332, %r403;
	@%p391 bra 	$L__BB0_1365;
	sub.f32 	%f6373, %f2361, %f2362;
	add.f32 	%f6374, %f2359, %f2359;
	add.f32 	%f2363, %f1, %f6373;
	fma.rn.f32 	%f2364, %f6374, %f2360, %f2;
	mul.f32 	%f2365, %f2363, %f2363;
	mul.f32 	%f2366, %f2364, %f2364;
	add.f32 	%f6375, %f2365, %f2366;
	setp.gt.f32 	%p392, %f6375, 0f40800000;
	mov.b32 	%r404, 336;
	mov.u32 	%r1332, %r404;
	@%p392 bra 	$L__BB0_1365;
	sub.f32 	%f6376, %f2365, %f2366;
	add.f32 	%f6377, %f2363, %f2363;
	add.f32 	%f2367, %f1, %f6376;
	fma.rn.f32 	%f2368, %f6377, %f2364, %f2;
	mul.f32 	%f2369, %f2367, %f2367;
	mul.f32 	%f2370, %f2368, %f2368;
	add.f32 	%f6378, %f2369, %f2370;
	setp.gt.f32 	%p393, %f6378, 0f40800000;
	mov.b32 	%r405, 337;
	mov.u32 	%r1332, %r405;
	@%p393 bra 	$L__BB0_1365;
	sub.f32 	%f6379, %f2369, %f2370;
	add.f32 	%f6380, %f2367, %f2367;
	add.f32 	%f2371, %f1, %f6379;
	fma.rn.f32 	%f2372, %f6380, %f2368, %f2;
	mul.f32 	%f2373, %f2371, %f2371;
	mul.f32 	%f2374, %f2372, %f2372;
	add.f32 	%f6381, %f2373, %f2374;
	setp.gt.f32 	%p394, %f6381, 0f40800000;
	mov.b32 	%r406, 338;
	mov.u32 	%r1332, %r406;
	@%p394 bra 	$L__BB0_1365;
	sub.f32 	%f6382, %f2373, %f2374;
	add.f32 	%f6383, %f2371, %f2371;
	add.f32 	%f2375, %f1, %f6382;
	fma.rn.f32 	%f2376, %f6383, %f2372, %f2;
	mul.f32 	%f2377, %f2375, %f2375;
	mul.f32 	%f2378, %f2376, %f2376;
	add.f32 	%f6384, %f2377, %f2378;
	setp.gt.f32 	%p395, %f6384, 0f40800000;
	mov.b32 	%r407, 339;
	mov.u32 	%r1332, %r407;
	@%p395 bra 	$L__BB0_1365;
	sub.f32 	%f6385, %f2377, %f2378;
	add.f32 	%f6386, %f2375, %f2375;
	add.f32 	%f2379, %f1, %f6385;
	fma.rn.f32 	%f2380, %f6386, %f2376, %f2;
	mul.f32 	%f2381, %f2379, %f2379;
	mul.f32 	%f2382, %f2380, %f2380;
	add.f32 	%f6387, %f2381, %f2382;
	setp.gt.f32 	%p396, %f6387, 0f40800000;
	mov.b32 	%r408, 340;
	mov.u32 	%r1332, %r408;
	@%p396 bra 	$L__BB0_1365;
	sub.f32 	%f6388, %f2381, %f2382;
	add.f32 	%f6389, %f2379, %f2379;
	add.f32 	%f2383, %f1, %f6388;
	fma.rn.f32 	%f2384, %f6389, %f2380, %f2;
	mul.f32 	%f2385, %f2383, %f2383;
	mul.f32 	%f2386, %f2384, %f2384;
	add.f32 	%f6390, %f2385, %f2386;
	setp.gt.f32 	%p397, %f6390, 0f40800000;
	mov.b32 	%r409, 341;
	mov.u32 	%r1332, %r409;
	@%p397 bra 	$L__BB0_1365;
	sub.f32 	%f6391, %f2385, %f2386;
	add.f32 	%f6392, %f2383, %f2383;
	add.f32 	%f2387, %f1, %f6391;
	fma.rn.f32 	%f2388, %f6392, %f2384, %f2;
	mul.f32 	%f2389, %f2387, %f2387;
	mul.f32 	%f2390, %f2388, %f2388;
	add.f32 	%f6393, %f2389, %f2390;
	setp.gt.f32 	%p398, %f6393, 0f40800000;
	mov.b32 	%r410, 342;
	mov.u32 	%r1332, %r410;
	@%p398 bra 	$L__BB0_1365;
	sub.f32 	%f6394, %f2389, %f2390;
	add.f32 	%f6395, %f2387, %f2387;
	add.f32 	%f2391, %f1, %f6394;
	fma.rn.f32 	%f2392, %f6395, %f2388, %f2;
	mul.f32 	%f2393, %f2391, %f2391;
	mul.f32 	%f2394, %f2392, %f2392;
	add.f32 	%f6396, %f2393, %f2394;
	setp.gt.f32 	%p399, %f6396, 0f40800000;
	mov.b32 	%r411, 343;
	mov.u32 	%r1332, %r411;
	@%p399 bra 	$L__BB0_1365;
	sub.f32 	%f6397, %f2393, %f2394;
	add.f32 	%f6398, %f2391, %f2391;
	add.f32 	%f2395, %f1, %f6397;
	fma.rn.f32 	%f2396, %f6398, %f2392, %f2;
	mul.f32 	%f2397, %f2395, %f2395;
	mul.f32 	%f2398, %f2396, %f2396;
	add.f32 	%f6399, %f2397, %f2398;
	setp.gt.f32 	%p400, %f6399, 0f40800000;
	mov.b32 	%r412, 344;
	mov.u32 	%r1332, %r412;
	@%p400 bra 	$L__BB0_1365;
	sub.f32 	%f6400, %f2397, %f2398;
	add.f32 	%f6401, %f2395, %f2395;
	add.f32 	%f2399, %f1, %f6400;
	fma.rn.f32 	%f2400, %f6401, %f2396, %f2;
	mul.f32 	%f2401, %f2399, %f2399;
	mul.f32 	%f2402, %f2400, %f2400;
	add.f32 	%f6402, %f2401, %f2402;
	setp.gt.f32 	%p401, %f6402, 0f40800000;
	mov.b32 	%r413, 345;
	mov.u32 	%r1332, %r413;
	@%p401 bra 	$L__BB0_1365;
	sub.f32 	%f6403, %f2401, %f2402;
	add.f32 	%f6404, %f2399, %f2399;
	add.f32 	%f2403, %f1, %f6403;
	fma.rn.f32 	%f2404, %f6404, %f2400, %f2;
	mul.f32 	%f2405, %f2403, %f2403;
	mul.f32 	%f2406, %f2404, %f2404;
	add.f32 	%f6405, %f2405, %f2406;
	setp.gt.f32 	%p402, %f6405, 0f40800000;
	mov.b32 	%r414, 346;
	mov.u32 	%r1332, %r414;
	@%p402 bra 	$L__BB0_1365;
	sub.f32 	%f6406, %f2405, %f2406;
	add.f32 	%f6407, %f2403, %f2403;
	add.f32 	%f2407, %f1, %f6406;
	fma.rn.f32 	%f2408, %f6407, %f2404, %f2;
	mul.f32 	%f2409, %f2407, %f2407;
	mul.f32 	%f2410, %f2408, %f2408;
	add.f32 	%f6408, %f2409, %f2410;
	setp.gt.f32 	%p403, %f6408, 0f40800000;
	mov.b32 	%r415, 347;
	mov.u32 	%r1332, %r415;
	@%p403 bra 	$L__BB0_1365;
	sub.f32 	%f6409, %f2409, %f2410;
	add.f32 	%f6410, %f2407, %f2407;
	add.f32 	%f2411, %f1, %f6409;
	fma.rn.f32 	%f2412, %f6410, %f2408, %f2;
	mul.f32 	%f2413, %f2411, %f2411;
	mul.f32 	%f2414, %f2412, %f2412;
	add.f32 	%f6411, %f2413, %f2414;
	setp.gt.f32 	%p404, %f6411, 0f40800000;
	mov.b32 	%r416, 348;
	mov.u32 	%r1332, %r416;
	@%p404 bra 	$L__BB0_1365;
	sub.f32 	%f6412, %f2413, %f2414;
	add.f32 	%f6413, %f2411, %f2411;
	add.f32 	%f2415, %f1, %f6412;
	fma.rn.f32 	%f2416, %f6413, %f2412, %f2;
	mul.f32 	%f2417, %f2415, %f2415;
	mul.f32 	%f2418, %f2416, %f2416;
	add.f32 	%f6414, %f2417, %f2418;
	setp.gt.f32 	%p405, %f6414, 0f40800000;
	mov.b32 	%r417, 349;
	mov.u32 	%r1332, %r417;
	@%p405 bra 	$L__BB0_1365;
	sub.f32 	%f6415, %f2417, %f2418;
	add.f32 	%f6416, %f2415, %f2415;
	add.f32 	%f2419, %f1, %f6415;
	fma.rn.f32 	%f2420, %f6416, %f2416, %f2;
	mul.f32 	%f2421, %f2419, %f2419;
	mul.f32 	%f2422, %f2420, %f2420;
	add.f32 	%f6417, %f2421, %f2422;
	setp.gt.f32 	%p406, %f6417, 0f40800000;
	mov.b32 	%r418, 350;
	mov.u32 	%r1332, %r418;
	@%p406 bra 	$L__BB0_1365;
	sub.f32 	%f6418, %f2421, %f2422;
	add.f32 	%f6419, %f2419, %f2419;
	add.f32 	%f2423, %f1, %f6418;
	fma.rn.f32 	%f2424, %f6419, %f2420, %f2;
	mul.f32 	%f2425, %f2423, %f2423;
	mul.f32 	%f2426, %f2424, %f2424;
	add.f32 	%f6420, %f2425, %f2426;
	setp.gt.f32 	%p407, %f6420, 0f40800000;
	mov.b32 	%r419, 351;
	mov.u32 	%r1332, %r419;
	@%p407 bra 	$L__BB0_1365;
	sub.f32 	%f6421, %f2425, %f2426;
	add.f32 	%f6422, %f2423, %f2423;
	add.f32 	%f2427, %f1, %f6421;
	fma.rn.f32 	%f2428, %f6422, %f2424, %f2;
	mul.f32 	%f2429, %f2427, %f2427;
	mul.f32 	%f2430, %f2428, %f2428;
	add.f32 	%f6423, %f2429, %f2430;
	setp.gt.f32 	%p408, %f6423, 0f40800000;
	mov.b32 	%r420, 352;
	mov.u32 	%r1332, %r420;
	@%p408 bra 	$L__BB0_1365;
	sub.f32 	%f6424, %f2429, %f2430;
	add.f32 	%f6425, %f2427, %f2427;
	add.f32 	%f2431, %f1, %f6424;
	fma.rn.f32 	%f2432, %f6425, %f2428, %f2;
	mul.f32 	%f2433, %f2431, %f2431;
	mul.f32 	%f2434, %f2432, %f2432;
	add.f32 	%f6426, %f2433, %f2434;
	setp.gt.f32 	%p409, %f6426, 0f40800000;
	mov.b32 	%r421, 353;
	mov.u32 	%r1332, %r421;
	@%p409 bra 	$L__BB0_1365;
	sub.f32 	%f6427, %f2433, %f2434;
	add.f32 	%f6428, %f2431, %f2431;
	add.f32 	%f2435, %f1, %f6427;
	fma.rn.f32 	%f2436, %f6428, %f2432, %f2;
	mul.f32 	%f2437, %f2435, %f2435;
	mul.f32 	%f2438, %f2436, %f2436;
	add.f32 	%f6429, %f2437, %f2438;
	setp.gt.f32 	%p410, %f6429, 0f40800000;
	mov.b32 	%r422, 354;
	mov.u32 	%r1332, %r422;
	@%p410 bra 	$L__BB0_1365;
	sub.f32 	%f6430, %f2437, %f2438;
	add.f32 	%f6431, %f2435, %f2435;
	add.f32 	%f2439, %f1, %f6430;
	fma.rn.f32 	%f2440, %f6431, %f2436, %f2;
	mul.f32 	%f2441, %f2439, %f2439;
	mul.f32 	%f2442, %f2440, %f2440;
	add.f32 	%f6432, %f2441, %f2442;
	setp.gt.f32 	%p411, %f6432, 0f40800000;
	mov.b32 	%r423, 355;
	mov.u32 	%r1332, %r423;
	@%p411 bra 	$L__BB0_1365;
	sub.f32 	%f6433, %f2441, %f2442;
	add.f32 	%f6434, %f2439, %f2439;
	add.f32 	%f2443, %f1, %f6433;
	fma.rn.f32 	%f2444, %f6434, %f2440, %f2;
	mul.f32 	%f2445, %f2443, %f2443;
	mul.f32 	%f2446, %f2444, %f2444;
	add.f32 	%f6435, %f2445, %f2446;
	setp.gt.f32 	%p412, %f6435, 0f40800000;
	mov.b32 	%r424, 356;
	mov.u32 	%r1332, %r424;
	@%p412 bra 	$L__BB0_1365;
	sub.f32 	%f6436, %f2445, %f2446;
	add.f32 	%f6437, %f2443, %f2443;
	add.f32 	%f2447, %f1, %f6436;
	fma.rn.f32 	%f2448, %f6437, %f2444, %f2;
	mul.f32 	%f2449, %f2447, %f2447;
	mul.f32 	%f2450, %f2448, %f2448;
	add.f32 	%f6438, %f2449, %f2450;
	setp.gt.f32 	%p413, %f6438, 0f40800000;
	mov.b32 	%r425, 357;
	mov.u32 	%r1332, %r425;
	@%p413 bra 	$L__BB0_1365;
	sub.f32 	%f6439, %f2449, %f2450;
	add.f32 	%f6440, %f2447, %f2447;
	add.f32 	%f2451, %f1, %f6439;
	fma.rn.f32 	%f2452, %f6440, %f2448, %f2;
	mul.f32 	%f2453, %f2451, %f2451;
	mul.f32 	%f2454, %f2452, %f2452;
	add.f32 	%f6441, %f2453, %f2454;
	setp.gt.f32 	%p414, %f6441, 0f40800000;
	mov.b32 	%r426, 358;
	mov.u32 	%r1332, %r426;
	@%p414 bra 	$L__BB0_1365;
	sub.f32 	%f6442, %f2453, %f2454;
	add.f32 	%f6443, %f2451, %f2451;
	add.f32 	%f2455, %f1, %f6442;
	fma.rn.f32 	%f2456, %f6443, %f2452, %f2;
	mul.f32 	%f2457, %f2455, %f2455;
	mul.f32 	%f2458, %f2456, %f2456;
	add.f32 	%f6444, %f2457, %f2458;
	setp.gt.f32 	%p415, %f6444, 0f40800000;
	mov.b32 	%r427, 359;
	mov.u32 	%r1332, %r427;
	@%p415 bra 	$L__BB0_1365;
	sub.f32 	%f6445, %f2457, %f2458;
	add.f32 	%f6446, %f2455, %f2455;
	add.f32 	%f2459, %f1, %f6445;
	fma.rn.f32 	%f2460, %f6446, %f2456, %f2;
	mul.f32 	%f2461, %f2459, %f2459;
	mul.f32 	%f2462, %f2460, %f2460;
	add.f32 	%f6447, %f2461, %f2462;
	setp.gt.f32 	%p416, %f6447, 0f40800000;
	mov.b32 	%r428, 360;
	mov.u32 	%r1332, %r428;
	@%p416 bra 	$L__BB0_1365;
	sub.f32 	%f6448, %f2461, %f2462;
	add.f32 	%f6449, %f2459, %f2459;
	add.f32 	%f2463, %f1, %f6448;
	fma.rn.f32 	%f2464, %f6449, %f2460, %f2;
	mul.f32 	%f2465, %f2463, %f2463;
	mul.f32 	%f2466, %f2464, %f2464;
	add.f32 	%f6450, %f2465, %f2466;
	setp.gt.f32 	%p417, %f6450, 0f40800000;
	mov.b32 	%r429, 361;
	mov.u32 	%r1332, %r429;
	@%p417 bra 	$L__BB0_1365;
	sub.f32 	%f6451, %f2465, %f2466;
	add.f32 	%f6452, %f2463, %f2463;
	add.f32 	%f2467, %f1, %f6451;
	fma.rn.f32 	%f2468, %f6452, %f2464, %f2;
	mul.f32 	%f2469, %f2467, %f2467;
	mul.f32 	%f2470, %f2468, %f2468;
	add.f32 	%f6453, %f2469, %f2470;
	setp.gt.f32 	%p418, %f6453, 0f40800000;
	mov.b32 	%r430, 362;
	mov.u32 	%r1332, %r430;
	@%p418 bra 	$L__BB0_1365;
	sub.f32 	%f6454, %f2469, %f2470;
	add.f32 	%f6455, %f2467, %f2467;
	add.f32 	%f2471, %f1, %f6454;
	fma.rn.f32 	%f2472, %f6455, %f2468, %f2;
	mul.f32 	%f2473, %f2471, %f2471;
	mul.f32 	%f2474, %f2472, %f2472;
	add.f32 	%f6456, %f2473, %f2474;
	setp.gt.f32 	%p419, %f6456, 0f40800000;
	mov.b32 	%r431, 363;
	mov.u32 	%r1332, %r431;
	@%p419 bra 	$L__BB0_1365;
	sub.f32 	%f6457, %f2473, %f2474;
	add.f32 	%f6458, %f2471, %f2471;
	add.f32 	%f2475, %f1, %f6457;
	fma.rn.f32 	%f2476, %f6458, %f2472, %f2;
	mul.f32 	%f2477, %f2475, %f2475;
	mul.f32 	%f2478, %f2476, %f2476;
	add.f32 	%f6459, %f2477, %f2478;
	setp.gt.f32 	%p420, %f6459, 0f40800000;
	mov.b32 	%r432, 364;
	mov.u32 	%r1332, %r432;
	@%p420 bra 	$L__BB0_1365;
	sub.f32 	%f6460, %f2477, %f2478;
	add.f32 	%f6461, %f2475, %f2475;
	add.f32 	%f2479, %f1, %f6460;
	fma.rn.f32 	%f2480, %f6461, %f2476, %f2;
	mul.f32 	%f2481, %f2479, %f2479;
	mul.f32 	%f2482, %f2480, %f2480;
	add.f32 	%f6462, %f2481, %f2482;
	setp.gt.f32 	%p421, %f6462, 0f40800000;
	mov.b32 	%r433, 365;
	mov.u32 	%r1332, %r433;
	@%p421 bra 	$L__BB0_1365;
	sub.f32 	%f6463, %f2481, %f2482;
	add.f32 	%f6464, %f2479, %f2479;
	add.f32 	%f2483, %f1, %f6463;
	fma.rn.f32 	%f2484, %f6464, %f2480, %f2;
	mul.f32 	%f2485, %f2483, %f2483;
	mul.f32 	%f2486, %f2484, %f2484;
	add.f32 	%f6465, %f2485, %f2486;
	setp.gt.f32 	%p422, %f6465, 0f40800000;
	mov.b32 	%r434, 366;
	mov.u32 	%r1332, %r434;
	@%p422 bra 	$L__BB0_1365;
	sub.f32 	%f6466, %f2485, %f2486;
	add.f32 	%f6467, %f2483, %f2483;
	add.f32 	%f2487, %f1, %f6466;
	fma.rn.f32 	%f2488, %f6467, %f2484, %f2;
	mul.f32 	%f2489, %f2487, %f2487;
	mul.f32 	%f2490, %f2488, %f2488;
	add.f32 	%f6468, %f2489, %f2490;
	setp.gt.f32 	%p423, %f6468, 0f40800000;
	mov.b32 	%r435, 367;
	mov.u32 	%r1332, %r435;
	@%p423 bra 	$L__BB0_1365;
	sub.f32 	%f6469, %f2489, %f2490;
	add.f32 	%f6470, %f2487, %f2487;
	add.f32 	%f2491, %f1, %f6469;
	fma.rn.f32 	%f2492, %f6470, %f2488, %f2;
	mul.f32 	%f2493, %f2491, %f2491;
	mul.f32 	%f2494, %f2492, %f2492;
	add.f32 	%f6471, %f2493, %f2494;
	setp.gt.f32 	%p424, %f6471, 0f40800000;
	mov.b32 	%r436, 368;
	mov.u32 	%r1332, %r436;
	@%p424 bra 	$L__BB0_1365;
	sub.f32 	%f6472, %f2493, %f2494;
	add.f32 	%f6473, %f2491, %f2491;
	add.f32 	%f2495, %f1, %f6472;
	fma.rn.f32 	%f2496, %f6473, %f2492, %f2;
	mul.f32 	%f2497, %f2495, %f2495;
	mul.f32 	%f2498, %f2496, %f2496;
	add.f32 	%f6474, %f2497, %f2498;
	setp.gt.f32 	%p425, %f6474, 0f40800000;
	mov.b32 	%r437, 369;
	mov.u32 	%r1332, %r437;
	@%p425 bra 	$L__BB0_1365;
	sub.f32 	%f6475, %f2497, %f2498;
	add.f32 	%f6476, %f2495, %f2495;
	add.f32 	%f2499, %f1, %f6475;
	fma.rn.f32 	%f2500, %f6476, %f2496, %f2;
	mul.f32 	%f2501, %f2499, %f2499;
	mul.f32 	%f2502, %f2500, %f2500;
	add.f32 	%f6477, %f2501, %f2502;
	setp.gt.f32 	%p426, %f6477, 0f40800000;
	mov.b32 	%r438, 370;
	mov.u32 	%r1332, %r438;
	@%p426 bra 	$L__BB0_1365;
	sub.f32 	%f6478, %f2501, %f2502;
	add.f32 	%f6479, %f2499, %f2499;
	add.f32 	%f2503, %f1, %f6478;
	fma.rn.f32 	%f2504, %f6479, %f2500, %f2;
	mul.f32 	%f2505, %f2503, %f2503;
	mul.f32 	%f2506, %f2504, %f2504;
	add.f32 	%f6480, %f2505, %f2506;
	setp.gt.f32 	%p427, %f6480, 0f40800000;
	mov.b32 	%r439, 371;
	mov.u32 	%r1332, %r439;
	@%p427 bra 	$L__BB0_1365;
	sub.f32 	%f6481, %f2505, %f2506;
	add.f32 	%f6482, %f2503, %f2503;
	add.f32 	%f2507, %f1, %f6481;
	fma.rn.f32 	%f2508, %f6482, %f2504, %f2;
	mul.f32 	%f2509, %f2507, %f2507;
	mul.f32 	%f2510, %f2508, %f2508;
	add.f32 	%f6483, %f2509, %f2510;
	setp.gt.f32 	%p428, %f6483, 0f40800000;
	mov.b32 	%r440, 372;
	mov.u32 	%r1332, %r440;
	@%p428 bra 	$L__BB0_1365;
	sub.f32 	%f6484, %f2509, %f2510;
	add.f32 	%f6485, %f2507, %f2507;
	add.f32 	%f2511, %f1, %f6484;
	fma.rn.f32 	%f2512, %f6485, %f2508, %f2;
	mul.f32 	%f2513, %f2511, %f2511;
	mul.f32 	%f2514, %f2512, %f2512;
	add.f32 	%f6486, %f2513, %f2514;
	setp.gt.f32 	%p429, %f6486, 0f40800000;
	mov.b32 	%r441, 373;
	mov.u32 	%r1332, %r441;
	@%p429 bra 	$L__BB0_1365;
	sub.f32 	%f6487, %f2513, %f2514;
	add.f32 	%f6488, %f2511, %f2511;
	add.f32 	%f2515, %f1, %f6487;
	fma.rn.f32 	%f2516, %f6488, %f2512, %f2;
	mul.f32 	%f2517, %f2515, %f2515;
	mul.f32 	%f2518, %f2516, %f2516;
	add.f32 	%f6489, %f2517, %f2518;
	setp.gt.f32 	%p430, %f6489, 0f40800000;
	mov.b32 	%r442, 374;
	mov.u32 	%r1332, %r442;
	@%p430 bra 	$L__BB0_1365;
	sub.f32 	%f6490, %f2517, %f2518;
	add.f32 	%f6491, %f2515, %f2515;
	add.f32 	%f2519, %f1, %f6490;
	fma.rn.f32 	%f2520, %f6491, %f2516, %f2;
	mul.f32 	%f2521, %f2519, %f2519;
	mul.f32 	%f2522, %f2520, %f2520;
	add.f32 	%f6492, %f2521, %f2522;
	setp.gt.f32 	%p431, %f6492, 0f40800000;
	mov.b32 	%r443, 375;
	mov.u32 	%r1332, %r443;
	@%p431 bra 	$L__BB0_1365;
	sub.f32 	%f6493, %f2521, %f2522;
	add.f32 	%f6494, %f2519, %f2519;
	add.f32 	%f2523, %f1, %f6493;
	fma.rn.f32 	%f2524, %f6494, %f2520, %f2;
	mul.f32 	%f2525, %f2523, %f2523;
	mul.f32 	%f2526, %f2524, %f2524;
	add.f32 	%f6495, %f2525, %f2526;
	setp.gt.f32 	%p432, %f6495, 0f40800000;
	mov.b32 	%r444, 376;
	mov.u32 	%r1332, %r444;
	@%p432 bra 	$L__BB0_1365;
	sub.f32 	%f6496, %f2525, %f2526;
	add.f32 	%f6497, %f2523, %f2523;
	add.f32 	%f2527, %f1, %f6496;
	fma.rn.f32 	%f2528, %f6497, %f2524, %f2;
	mul.f32 	%f2529, %f2527, %f2527;
	mul.f32 	%f2530, %f2528, %f2528;
	add.f32 	%f6498, %f2529, %f2530;
	setp.gt.f32 	%p433, %f6498, 0f40800000;
	mov.b32 	%r445, 377;
	mov.u32 	%r1332, %r445;
	@%p433 bra 	$L__BB0_1365;
	sub.f32 	%f6499, %f2529, %f2530;
	add.f32 	%f6500, %f2527, %f2527;
	add.f32 	%f2531, %f1, %f6499;
	fma.rn.f32 	%f2532, %f6500, %f2528, %f2;
	mul.f32 	%f2533, %f2531, %f2531;
	mul.f32 	%f2534, %f2532, %f2532;
	add.f32 	%f6501, %f2533, %f2534;
	setp.gt.f32 	%p434, %f6501, 0f40800000;
	mov.b32 	%r446, 378;
	mov.u32 	%r1332, %r446;
	@%p434 bra 	$L__BB0_1365;
	sub.f32 	%f6502, %f2533, %f2534;
	add.f32 	%f6503, %f2531, %f2531;
	add.f32 	%f2535, %f1, %f6502;
	fma.rn.f32 	%f2536, %f6503, %f2532, %f2;
	mul.f32 	%f2537, %f2535, %f2535;
	mul.f32 	%f2538, %f2536, %f2536;
	add.f32 	%f6504, %f2537, %f2538;
	setp.gt.f32 	%p435, %f6504, 0f40800000;
	mov.b32 	%r447, 379;
	mov.u32 	%r1332, %r447;
	@%p435 bra 	$L__BB0_1365;
	sub.f32 	%f6505, %f2537, %f2538;
	add.f32 	%f6506, %f2535, %f2535;
	add.f32 	%f2539, %f1, %f6505;
	fma.rn.f32 	%f2540, %f6506, %f2536, %f2;
	mul.f32 	%f2541, %f2539, %f2539;
	mul.f32 	%f2542, %f2540, %f2540;
	add.f32 	%f6507, %f2541, %f2542;
	setp.gt.f32 	%p436, %f6507, 0f40800000;
	mov.b32 	%r448, 380;
	mov.u32 	%r1332, %r448;
	@%p436 bra 	$L__BB0_1365;
	sub.f32 	%f6508, %f2541, %f2542;
	add.f32 	%f6509, %f2539, %f2539;
	add.f32 	%f2543, %f1, %f6508;
	fma.rn.f32 	%f2544, %f6509, %f2540, %f2;
	mul.f32 	%f2545, %f2543, %f2543;
	mul.f32 	%f2546, %f2544, %f2544;
	add.f32 	%f6510, %f2545, %f2546;
	setp.gt.f32 	%p437, %f6510, 0f40800000;
	mov.b32 	%r449, 381;
	mov.u32 	%r1332, %r449;
	@%p437 bra 	$L__BB0_1365;
	sub.f32 	%f6511, %f2545, %f2546;
	add.f32 	%f6512, %f2543, %f2543;
	add.f32 	%f2547, %f1, %f6511;
	fma.rn.f32 	%f2548, %f6512, %f2544, %f2;
	mul.f32 	%f2549, %f2547, %f2547;
	mul.f32 	%f2550, %f2548, %f2548;
	add.f32 	%f6513, %f2549, %f2550;
	setp.gt.f32 	%p438, %f6513, 0f40800000;
	mov.b32 	%r450, 382;
	mov.u32 	%r1332, %r450;
	@%p438 bra 	$L__BB0_1365;
	sub.f32 	%f6514, %f2549, %f2550;
	add.f32 	%f6515, %f2547, %f2547;
	add.f32 	%f2551, %f1, %f6514;
	fma.rn.f32 	%f2552, %f6515, %f2548, %f2;
	mul.f32 	%f2553, %f2551, %f2551;
	mul.f32 	%f2554, %f2552, %f2552;
	add.f32 	%f6516, %f2553, %f2554;
	setp.gt.f32 	%p439, %f6516, 0f40800000;
	mov.b32 	%r451, 383;
	mov.u32 	%r1332, %r451;
	@%p439 bra 	$L__BB0_1365;
	sub.f32 	%f6517, %f2553, %f2554;
	add.f32 	%f6518, %f2551, %f2551;
	add.f32 	%f2555, %f1, %f6517;
	fma.rn.f32 	%f2556, %f6518, %f2552, %f2;
	mul.f32 	%f2557, %f2555, %f2555;
	mul.f32 	%f2558, %f2556, %f2556;
	add.f32 	%f6519, %f2557, %f2558;
	setp.gt.f32 	%p440, %f6519, 0f40800000;
	mov.b32 	%r452, 384;
	mov.u32 	%r1332, %r452;
	@%p440 bra 	$L__BB0_1365;
	sub.f32 	%f6520, %f2557, %f2558;
	add.f32 	%f6521, %f2555, %f2555;
	add.f32 	%f2559, %f1, %f6520;
	fma.rn.f32 	%f2560, %f6521, %f2556, %f2;
	mul.f32 	%f2561, %f2559, %f2559;
	mul.f32 	%f2562, %f2560, %f2560;
	add.f32 	%f6522, %f2561, %f2562;
	setp.gt.f32 	%p441, %f6522, 0f40800000;
	mov.b32 	%r453, 385;
	mov.u32 	%r1332, %r453;
	@%p441 bra 	$L__BB0_1365;
	sub.f32 	%f6523, %f2561, %f2562;
	add.f32 	%f6524, %f2559, %f2559;
	add.f32 	%f2563, %f1, %f6523;
	fma.rn.f32 	%f2564, %f6524, %f2560, %f2;
	mul.f32 	%f2565, %f2563, %f2563;
	mul.f32 	%f2566, %f2564, %f2564;
	add.f32 	%f6525, %f2565, %f2566;
	setp.gt.f32 	%p442, %f6525, 0f40800000;
	mov.b32 	%r454, 386;
	mov.u32 	%r1332, %r454;
	@%p442 bra 	$L__BB0_1365;
	sub.f32 	%f6526, %f2565, %f2566;
	add.f32 	%f6527, %f2563, %f2563;
	add.f32 	%f2567, %f1, %f6526;
	fma.rn.f32 	%f2568, %f6527, %f2564, %f2;
	mul.f32 	%f2569, %f2567, %f2567;
	mul.f32 	%f2570, %f2568, %f2568;
	add.f32 	%f6528, %f2569, %f2570;
	setp.gt.f32 	%p443, %f6528, 0f40800000;
	mov.b32 	%r455, 387;
	mov.u32 	%r1332, %r455;
	@%p443 bra 	$L__BB0_1365;
	sub.f32 	%f6529, %f2569, %f2570;
	add.f32 	%f6530, %f2567, %f2567;
	add.f32 	%f2571, %f1, %f6529;
	fma.rn.f32 	%f2572, %f6530, %f2568, %f2;
	mul.f32 	%f2573, %f2571, %f2571;
	mul.f32 	%f2574, %f2572, %f2572;
	add.f32 	%f6531, %f2573, %f2574;
	setp.gt.f32 	%p444, %f6531, 0f40800000;
	mov.b32 	%r456, 388;
	mov.u32 	%r1332, %r456;
	@%p444 bra 	$L__BB0_1365;
	sub.f32 	%f6532, %f2573, %f2574;
	add.f32 	%f6533, %f2571, %f2571;
	add.f32 	%f2575, %f1, %f6532;
	fma.rn.f32 	%f2576, %f6533, %f2572, %f2;
	mul.f32 	%f2577, %f2575, %f2575;
	mul.f32 	%f2578, %f2576, %f2576;
	add.f32 	%f6534, %f2577, %f2578;
	setp.gt.f32 	%p445, %f6534, 0f40800000;
	mov.b32 	%r457, 389;
	mov.u32 	%r1332, %r457;
	@%p445 bra 	$L__BB0_1365;
	sub.f32 	%f6535, %f2577, %f2578;
	add.f32 	%f6536, %f2575, %f2575;
	add.f32 	%f2579, %f1, %f6535;
	fma.rn.f32 	%f2580, %f6536, %f2576, %f2;
	mul.f32 	%f2581, %f2579, %f2579;
	mul.f32 	%f2582, %f2580, %f2580;
	add.f32 	%f6537, %f2581, %f2582;
	setp.gt.f32 	%p446, %f6537, 0f40800000;
	mov.b32 	%r458, 390;
	mov.u32 	%r1332, %r458;
	@%p446 bra 	$L__BB0_1365;
	sub.f32 	%f6538, %f2581, %f2582;
	add.f32 	%f6539, %f2579, %f2579;
	add.f32 	%f2583, %f1, %f6538;
	fma.rn.f32 	%f2584, %f6539, %f2580, %f2;
	mul.f32 	%f2585, %f2583, %f2583;
	mul.f32 	%f2586, %f2584, %f2584;
	add.f32 	%f6540, %f2585, %f2586;
	setp.gt.f32 	%p447, %f6540, 0f40800000;
	mov.b32 	%r459, 391;
	mov.u32 	%r1332, %r459;
	@%p447 bra 	$L__BB0_1365;
	sub.f32 	%f6541, %f2585, %f2586;
	add.f32 	%f6542, %f2583, %f2583;
	add.f32 	%f2587, %f1, %f6541;
	fma.rn.f32 	%f2588, %f6542, %f2584, %f2;
	mul.f32 	%f2589, %f2587, %f2587;
	mul.f32 	%f2590, %f2588, %f2588;
	add.f32 	%f6543, %f2589, %f2590;
	setp.gt.f32 	%p448, %f6543, 0f40800000;
	mov.b32 	%r460, 392;
	mov.u32 	%r1332, %r460;
	@%p448 bra 	$L__BB0_1365;
	sub.f32 	%f6544, %f2589, %f2590;
	add.f32 	%f6545, %f2587, %f2587;
	add.f32 	%f2591, %f1, %f6544;
	fma.rn.f32 	%f2592, %f6545, %f2588, %f2;
	mul.f32 	%f2593, %f2591, %f2591;
	mul.f32 	%f2594, %f2592, %f2592;
	add.f32 	%f6546, %f2593, %f2594;
	setp.gt.f32 	%p449, %f6546, 0f40800000;
	mov.b32 	%r461, 393;
	mov.u32 	%r1332, %r461;
	@%p449 bra 	$L__BB0_1365;
	sub.f32 	%f6547, %f2593, %f2594;
	add.f32 	%f6548, %f2591, %f2591;
	add.f32 	%f2595, %f1, %f6547;
	fma.rn.f32 	%f2596, %f6548, %f2592, %f2;
	mul.f32 	%f2597, %f2595, %f2595;
	mul.f32 	%f2598, %f2596, %f2596;
	add.f32 	%f6549, %f2597, %f2598;
	setp.gt.f32 	%p450, %f6549, 0f40800000;
	mov.b32 	%r462, 394;
	mov.u32 	%r1332, %r462;
	@%p450 bra 	$L__BB0_1365;
	sub.f32 	%f6550, %f2597, %f2598;
	add.f32 	%f6551, %f2595, %f2595;
	add.f32 	%f2599, %f1, %f6550;
	fma.rn.f32 	%f2600, %f6551, %f2596, %f2;
	mul.f32 	%f2601, %f2599, %f2599;
	mul.f32 	%f2602, %f2600, %f2600;
	add.f32 	%f6552, %f2601, %f2602;
	setp.gt.f32 	%p451, %f6552, 0f40800000;
	mov.b32 	%r463, 395;
	mov.u32 	%r1332, %r463;
	@%p451 bra 	$L__BB0_1365;
	sub.f32 	%f6553, %f2601, %f2602;
	add.f32 	%f6554, %f2599, %f2599;
	add.f32 	%f2603, %f1, %f6553;
	fma.rn.f32 	%f2604, %f6554, %f2600, %f2;
	mul.f32 	%f2605, %f2603, %f2603;
	mul.f32 	%f2606, %f2604, %f2604;
	add.f32 	%f6555, %f2605, %f2606;
	setp.gt.f32 	%p452, %f6555, 0f40800000;
	mov.b32 	%r464, 396;
	mov.u32 	%r1332, %r464;
	@%p452 bra 	$L__BB0_1365;
	sub.f32 	%f6556, %f2605, %f2606;
	add.f32 	%f6557, %f2603, %f2603;
	add.f32 	%f2607, %f1, %f6556;
	fma.rn.f32 	%f2608, %f6557, %f2604, %f2;
	mul.f32 	%f2609, %f2607, %f2607;
	mul.f32 	%f2610, %f2608, %f2608;
	add.f32 	%f6558, %f2609, %f2610;
	setp.gt.f32 	%p453, %f6558, 0f40800000;
	mov.b32 	%r465, 397;
	mov.u32 	%r1332, %r465;
	@%p453 bra 	$L__BB0_1365;
	sub.f32 	%f6559, %f2609, %f2610;
	add.f32 	%f6560, %f2607, %f2607;
	add.f32 	%f2611, %f1, %f6559;
	fma.rn.f32 	%f2612, %f6560, %f2608, %f2;
	mul.f32 	%f2613, %f2611, %f2611;
	mul.f32 	%f2614, %f2612, %f2612;
	add.f32 	%f6561, %f2613, %f2614;
	setp.gt.f32 	%p454, %f6561, 0f40800000;
	mov.b32 	%r466, 398;
	mov.u32 	%r1332, %r466;
	@%p454 bra 	$L__BB0_1365;
	sub.f32 	%f6562, %f2613, %f2614;
	add.f32 	%f6563, %f2611, %f2611;
	add.f32 	%f2615, %f1, %f6562;
	fma.rn.f32 	%f2616, %f6563, %f2612, %f2;
	mul.f32 	%f2617, %f2615, %f2615;
	mul.f32 	%f2618, %f2616, %f2616;
	add.f32 	%f6564, %f2617, %f2618;
	setp.gt.f32 	%p455, %f6564, 0f40800000;
	mov.b32 	%r467, 399;
	mov.u32 	%r1332, %r467;
	@%p455 bra 	$L__BB0_1365;
	sub.f32 	%f6565, %f2617, %f2618;
	add.f32 	%f6566, %f2615, %f2615;
	add.f32 	%f2619, %f1, %f6565;
	fma.rn.f32 	%f2620, %f6566, %f2616, %f2;
	mul.f32 	%f2621, %f2619, %f2619;
	mul.f32 	%f2622, %f2620, %f2620;
	add.f32 	%f6567, %f2621, %f2622;
	setp.gt.f32 	%p456, %f6567, 0f40800000;
	mov.b32 	%r468, 400;
	mov.u32 	%r1332, %r468;
	@%p456 bra 	$L__BB0_1365;
	sub.f32 	%f6568, %f2621, %f2622;
	add.f32 	%f6569, %f2619, %f2619;
	add.f32 	%f2623, %f1, %f6568;
	fma.rn.f32 	%f2624, %f6569, %f2620, %f2;
	mul.f32 	%f2625, %f2623, %f2623;
	mul.f32 	%f2626, %f2624, %f2624;
	add.f32 	%f6570, %f2625, %f2626;
	setp.gt.f32 	%p457, %f6570, 0f40800000;
	mov.b32 	%r469, 401;
	mov.u32 	%r1332, %r469;
	@%p457 bra 	$L__BB0_1365;
	sub.f32 	%f6571, %f2625, %f2626;
	add.f32 	%f6572, %f2623, %f2623;
	add.f32 	%f2627, %f1, %f6571;
	fma.rn.f32 	%f2628, %f6572, %f2624, %f2;
	mul.f32 	%f2629, %f2627, %f2627;
	mul.f32 	%f2630, %f2628, %f2628;
	add.f32 	%f6573, %f2629, %f2630;
	setp.gt.f32 	%p458, %f6573, 0f40800000;
	mov.b32 	%r470, 402;
	mov.u32 	%r1332, %r470;
	@%p458 bra 	$L__BB0_1365;
	sub.f32 	%f6574, %f2629, %f2630;
	add.f32 	%f6575, %f2627, %f2627;
	add.f32 	%f2631, %f1, %f6574;
	fma.rn.f32 	%f2632, %f6575, %f2628, %f2;
	mul.f32 	%f2633, %f2631, %f2631;
	mul.f32 	%f2634, %f2632, %f2632;
	add.f32 	%f6576, %f2633, %f2634;
	setp.gt.f32 	%p459, %f6576, 0f40800000;
	mov.b32 	%r471, 403;
	mov.u32 	%r1332, %r471;
	@%p459 bra 	$L__BB0_1365;
	sub.f32 	%f6577, %f2633, %f2634;
	add.f32 	%f6578, %f2631, %f2631;
	add.f32 	%f2635, %f1, %f6577;
	fma.rn.f32 	%f2636, %f6578, %f2632, %f2;
	mul.f32 	%f2637, %f2635, %f2635;
	mul.f32 	%f2638, %f2636, %f2636;
	add.f32 	%f6579, %f2637, %f2638;
	setp.gt.f32 	%p460, %f6579, 0f40800000;
	mov.b32 	%r472, 404;
	mov.u32 	%r1332, %r472;
	@%p460 bra 	$L__BB0_1365;
	sub.f32 	%f6580, %f2637, %f2638;
	add.f32 	%f6581, %f2635, %f2635;
	add.f32 	%f2639, %f1, %f6580;
	fma.rn.f32 	%f2640, %f6581, %f2636, %f2;
	mul.f32 	%f2641, %f2639, %f2639;
	mul.f32 	%f2642, %f2640, %f2640;
	add.f32 	%f6582, %f2641, %f2642;
	setp.gt.f32 	%p461, %f6582, 0f40800000;
	mov.b32 	%r473, 405;
	mov.u32 	%r1332, %r473;
	@%p461 bra 	$L__BB0_1365;
	sub.f32 	%f6583, %f2641, %f2642;
	add.f32 	%f6584, %f2639, %f2639;
	add.f32 	%f2643, %f1, %f6583;
	fma.rn.f32 	%f2644, %f6584, %f2640, %f2;
	mul.f32 	%f2645, %f2643, %f2643;
	mul.f32 	%f2646, %f2644, %f2644;
	add.f32 	%f6585, %f2645, %f2646;
	setp.gt.f32 	%p462, %f6585, 0f40800000;
	mov.b32 	%r474, 406;
	mov.u32 	%r1332, %r474;
	@%p462 bra 	$L__BB0_1365;
	sub.f32 	%f6586, %f2645, %f2646;
	add.f32 	%f6587, %f2643, %f2643;
	add.f32 	%f2647, %f1, %f6586;
	fma.rn.f32 	%f2648, %f6587, %f2644, %f2;
	mul.f32 	%f2649, %f2647, %f2647;
	mul.f32 	%f2650, %f2648, %f2648;
	add.f32 	%f6588, %f2649, %f2650;
	setp.gt.f32 	%p463, %f6588, 0f40800000;
	mov.b32 	%r475, 407;
	mov.u32 	%r1332, %r475;
	@%p463 bra 	$L__BB0_1365;
	sub.f32 	%f6589, %f2649, %f2650;
	add.f32 	%f6590, %f2647, %f2647;
	add.f32 	%f2651, %f1, %f6589;
	fma.rn.f32 	%f2652, %f6590, %f2648, %f2;
	mul.f32 	%f2653, %f2651, %f2651;
	mul.f32 	%f2654, %f2652, %f2652;
	add.f32 	%f6591, %f2653, %f2654;
	setp.gt.f32 	%p464, %f6591, 0f40800000;
	mov.b32 	%r476, 408;
	mov.u32 	%r1332, %r476;
	@%p464 bra 	$L__BB0_1365;
	sub.f32 	%f6592, %f2653, %f2654;
	add.f32 	%f6593, %f2651, %f2651;
	add.f32 	%f2655, %f1, %f6592;
	fma.rn.f32 	%f2656, %f6593, %f2652, %f2;
	mul.f32 	%f2657, %f2655, %f2655;
	mul.f32 	%f2658, %f2656, %f2656;
	add.f32 	%f6594, %f2657, %f2658;
	setp.gt.f32 	%p465, %f6594, 0f40800000;
	mov.b32 	%r477, 409;
	mov.u32 	%r1332, %r477;
	@%p465 bra 	$L__BB0_1365;
	sub.f32 	%f6595, %f2657, %f2658;
	add.f32 	%f6596, %f2655, %f2655;
	add.f32 	%f2659, %f1, %f6595;
	fma.rn.f32 	%f2660, %f6596, %f2656, %f2;
	mul.f32 	%f2661, %f2659, %f2659;
	mul.f32 	%f2662, %f2660, %f2660;
	add.f32 	%f6597, %f2661, %f2662;
	setp.gt.f32 	%p466, %f6597, 0f40800000;
	mov.b32 	%r478, 410;
	mov.u32 	%r1332, %r478;
	@%p466 bra 	$L__BB0_1365;
	sub.f32 	%f6598, %f2661, %f2662;
	add.f32 	%f6599, %f2659, %f2659;
	add.f32 	%f2663, %f1, %f6598;
	fma.rn.f32 	%f2664, %f6599, %f2660, %f2;
	mul.f32 	%f2665, %f2663, %f2663;
	mul.f32 	%f2666, %f2664, %f2664;
	add.f32 	%f6600, %f2665, %f2666;
	setp.gt.f32 	%p467, %f6600, 0f40800000;
	mov.b32 	%r479, 411;
	mov.u32 	%r1332, %r479;
	@%p467 bra 	$L__BB0_1365;
	sub.f32 	%f6601, %f2665, %f2666;
	add.f32 	%f6602, %f2663, %f2663;
	add.f32 	%f2667, %f1, %f6601;
	fma.rn.f32 	%f2668, %f6602, %f2664, %f2;
	mul.f32 	%f2669, %f2667, %f2667;
	mul.f32 	%f2670, %f2668, %f2668;
	add.f32 	%f6603, %f2669, %f2670;
	setp.gt.f32 	%p468, %f6603, 0f40800000;
	mov.b32 	%r480, 412;
	mov.u32 	%r1332, %r480;
	@%p468 bra 	$L__BB0_1365;
	sub.f32 	%f6604, %f2669, %f2670;
	add.f32 	%f6605, %f2667, %f2667;
	add.f32 	%f2671, %f1, %f6604;
	fma.rn.f32 	%f2672, %f6605, %f2668, %f2;
	mul.f32 	%f2673, %f2671, %f2671;
	mul.f32 	%f2674, %f2672, %f2672;
	add.f32 	%f6606, %f2673, %f2674;
	setp.gt.f32 	%p469, %f6606, 0f40800000;
	mov.b32 	%r481, 413;
	mov.u32 	%r1332, %r481;
	@%p469 bra 	$L__BB0_1365;
	sub.f32 	%f6607, %f2673, %f2674;
	add.f32 	%f6608, %f2671, %f2671;
	add.f32 	%f2675, %f1, %f6607;
	fma.rn.f32 	%f2676, %f6608, %f2672, %f2;
	mul.f32 	%f2677, %f2675, %f2675;
	mul.f32 	%f2678, %f2676, %f2676;
	add.f32 	%f6609, %f2677, %f2678;
	setp.gt.f32 	%p470, %f6609, 0f40800000;
	mov.b32 	%r482, 414;
	mov.u32 	%r1332, %r482;
	@%p470 bra 	$L__BB0_1365;
	sub.f32 	%f6610, %f2677, %f2678;
	add.f32 	%f6611, %f2675, %f2675;
	add.f32 	%f2679, %f1, %f6610;
	fma.rn.f32 	%f2680, %f6611, %f2676, %f2;
	mul.f32 	%f2681, %f2679, %f2679;
	mul.f32 	%f2682, %f2680, %f2680;
	add.f32 	%f6612, %f2681, %f2682;
	setp.gt.f32 	%p471, %f6612, 0f40800000;
	mov.b32 	%r483, 415;
	mov.u32 	%r1332, %r483;
	@%p471 bra 	$L__BB0_1365;
	sub.f32 	%f6613, %f2681, %f2682;
	add.f32 	%f6614, %f2679, %f2679;
	add.f32 	%f2683, %f1, %f6613;
	fma.rn.f32 	%f2684, %f6614, %f2680, %f2;
	mul.f32 	%f2685, %f2683, %f2683;
	mul.f32 	%f2686, %f2684, %f2684;
	add.f32 	%f6615, %f2685, %f2686;
	setp.gt.f32 	%p472, %f6615, 0f40800000;
	mov.b32 	%r484, 416;
	mov.u32 	%r1332, %r484;
	@%p472 bra 	$L__BB0_1365;
	sub.f32 	%f6616, %f2685, %f2686;
	add.f32 	%f6617, %f2683, %f2683;
	add.f32 	%f2687, %f1, %f6616;
	fma.rn.f32 	%f2688, %f6617, %f2684, %f2;
	mul.f32 	%f2689, %f2687, %f2687;
	mul.f32 	%f2690, %f2688, %f2688;
	add.f32 	%f6618, %f2689, %f2690;
	setp.gt.f32 	%p473, %f6618, 0f40800000;
	mov.b32 	%r485, 417;
	mov.u32 	%r1332, %r485;
	@%p473 bra 	$L__BB0_1365;
	sub.f32 	%f6619, %f2689, %f2690;
	add.f32 	%f6620, %f2687, %f2687;
	add.f32 	%f2691, %f1, %f6619;
	fma.rn.f32 	%f2692, %f6620, %f2688, %f2;
	mul.f32 	%f2693, %f2691, %f2691;
	mul.f32 	%f2694, %f2692, %f2692;
	add.f32 	%f6621, %f2693, %f2694;
	setp.gt.f32 	%p474, %f6621, 0f40800000;
	mov.b32 	%r486, 418;
	mov.u32 	%r1332, %r486;
	@%p474 bra 	$L__BB0_1365;
	sub.f32 	%f6622, %f2693, %f2694;
	add.f32 	%f6623, %f2691, %f2691;
	add.f32 	%f2695, %f1, %f6622;
	fma.rn.f32 	%f2696, %f6623, %f2692, %f2;
	mul.f32 	%f2697, %f2695, %f2695;
	mul.f32 	%f2698, %f2696, %f2696;
	add.f32 	%f6624, %f2697, %f2698;
	setp.gt.f32 	%p475, %f6624, 0f40800000;
	mov.b32 	%r487, 419;
	mov.u32 	%r1332, %r487;
	@%p475 bra 	$L__BB0_1365;
	sub.f32 	%f6625, %f2697, %f2698;
	add.f32 	%f6626, %f2695, %f2695;
	add.f32 	%f2699, %f1, %f6625;
	fma.rn.f32 	%f2700, %f6626, %f2696, %f2;
	mul.f32 	%f2701, %f2699, %f2699;
	mul.f32 	%f2702, %f2700, %f2700;
	add.f32 	%f6627, %f2701, %f2702;
	setp.gt.f32 	%p476, %f6627, 0f40800000;
	mov.b32 	%r488, 420;
	mov.u32 	%r1332, %r488;
	@%p476 bra 	$L__BB0_1365;
	sub.f32 	%f6628, %f2701, %f2702;
	add.f32 	%f6629, %f2699, %f2699;
	add.f32 	%f2703, %f1, %f6628;
	fma.rn.f32 	%f2704, %f6629, %f2700, %f2;
	mul.f32 	%f2705, %f2703, %f2703;
	mul.f32 	%f2706, %f2704, %f2704;
	add.f32 	%f6630, %f2705, %f2706;
	setp.gt.f32 	%p477, %f6630, 0f40800000;
	mov.b32 	%r489, 421;
	mov.u32 	%r1332, %r489;
	@%p477 bra 	$L__BB0_1365;
	sub.f32 	%f6631, %f2705, %f2706;
	add.f32 	%f6632, %f2703, %f2703;
	add.f32 	%f2707, %f1, %f6631;
	fma.rn.f32 	%f2708, %f6632, %f2704, %f2;
	mul.f32 	%f2709, %f2707, %f2707;
	mul.f32 	%f2710, %f2708, %f2708;
	add.f32 	%f6633, %f2709, %f2710;
	setp.gt.f32 	%p478, %f6633, 0f40800000;
	mov.b32 	%r490, 422;
	mov.u32 	%r1332, %r490;
	@%p478 bra 	$L__BB0_1365;
	sub.f32 	%f6634, %f2709, %f2710;
	add.f32 	%f6635, %f2707, %f2707;
	add.f32 	%f2711, %f1, %f6634;
	fma.rn.f32 	%f2712, %f6635, %f2708, %f2;
	mul.f32 	%f2713, %f2711, %f2711;
	mul.f32 	%f2714, %f2712, %f2712;
	add.f32 	%f6636, %f2713, %f2714;
	setp.gt.f32 	%p479, %f6636, 0f40800000;
	mov.b32 	%r491, 423;
	mov.u32 	%r1332, %r491;
	@%p479 bra 	$L__BB0_1365;
	sub.f32 	%f6637, %f2713, %f2714;
	add.f32 	%f6638, %f2711, %f2711;
	add.f32 	%f2715, %f1, %f6637;
	fma.rn.f32 	%f2716, %f6638, %f2712, %f2;
	mul.f32 	%f2717, %f2715, %f2715;
	mul.f32 	%f2718, %f2716, %f2716;
	add.f32 	%f6639, %f2717, %f2718;
	setp.gt.f32 	%p480, %f6639, 0f40800000;
	mov.b32 	%r492, 424;
	mov.u32 	%r1332, %r492;
	@%p480 bra 	$L__BB0_1365;
	sub.f32 	%f6640, %f2717, %f2718;
	add.f32 	%f6641, %f2715, %f2715;
	add.f32 	%f2719, %f1, %f6640;
	fma.rn.f32 	%f2720, %f6641, %f2716, %f2;
	mul.f32 	%f2721, %f2719, %f2719;
	mul.f32 	%f2722, %f2720, %f2720;
	add.f32 	%f6642, %f2721, %f2722;
	setp.gt.f32 	%p481, %f6642, 0f40800000;
	mov.b32 	%r493, 425;
	mov.u32 	%r1332, %r493;
	@%p481 bra 	$L__BB0_1365;
	sub.f32 	%f6643, %f2721, %f2722;
	add.f32 	%f6644, %f2719, %f2719;
	add.f32 	%f2723, %f1, %f6643;
	fma.rn.f32 	%f2724, %f6644, %f2720, %f2;
	mul.f32 	%f2725, %f2723, %f2723;
	mul.f32 	%f2726, %f2724, %f2724;
	add.f32 	%f6645, %f2725, %f2726;
	setp.gt.f32 	%p482, %f6645, 0f40800000;
	mov.b32 	%r494, 426;
	mov.u32 	%r1332, %r494;
	@%p482 bra 	$L__BB0_1365;
	sub.f32 	%f6646, %f2725, %f2726;
	add.f32 	%f6647, %f2723, %f2723;
	add.f32 	%f2727, %f1, %f6646;
	fma.rn.f32 	%f2728, %f6647, %f2724, %f2;
	mul.f32 	%f2729, %f2727, %f2727;
	mul.f32 	%f2730, %f2728, %f2728;
	add.f32 	%f6648, %f2729, %f2730;
	setp.gt.f32 	%p483, %f6648, 0f40800000;
	mov.b32 	%r495, 427;
	mov.u32 	%r1332, %r495;
	@%p483 bra 	$L__BB0_1365;
	sub.f32 	%f6649, %f2729, %f2730;
	add.f32 	%f6650, %f2727, %f2727;
	add.f32 	%f2731, %f1, %f6649;
	fma.rn.f32 	%f2732, %f6650, %f2728, %f2;
	mul.f32 	%f2733, %f2731, %f2731;
	mul.f32 	%f2734, %f2732, %f2732;
	add.f32 	%f6651, %f2733, %f2734;
	setp.gt.f32 	%p484, %f6651, 0f40800000;
	mov.b32 	%r496, 428;
	mov.u32 	%r1332, %r496;
	@%p484 bra 	$L__BB0_1365;
	sub.f32 	%f6652, %f2733, %f2734;
	add.f32 	%f6653, %f2731, %f2731;
	add.f32 	%f2735, %f1, %f6652;
	fma.rn.f32 	%f2736, %f6653, %f2732, %f2;
	mul.f32 	%f2737, %f2735, %f2735;
	mul.f32 	%f2738, %f2736, %f2736;
	add.f32 	%f6654, %f2737, %f2738;
	setp.gt.f32 	%p485, %f6654, 0f40800000;
	mov.b32 	%r497, 429;
	mov.u32 	%r1332, %r497;
	@%p485 bra 	$L__BB0_1365;
	sub.f32 	%f6655, %f2737, %f2738;
	add.f32 	%f6656, %f2735, %f2735;
	add.f32 	%f2739, %f1, %f6655;
	fma.rn.f32 	%f2740, %f6656, %f2736, %f2;
	mul.f32 	%f2741, %f2739, %f2739;
	mul.f32 	%f2742, %f2740, %f2740;
	add.f32 	%f6657, %f2741, %f2742;
	setp.gt.f32 	%p486, %f6657, 0f40800000;
	mov.b32 	%r498, 430;
	mov.u32 	%r1332, %r498;
	@%p486 bra 	$L__BB0_1365;
	sub.f32 	%f6658, %f2741, %f2742;
	add.f32 	%f6659, %f2739, %f2739;
	add.f32 	%f2743, %f1, %f6658;
	fma.rn.f32 	%f2744, %f6659, %f2740, %f2;
	mul.f32 	%f2745, %f2743, %f2743;
	mul.f32 	%f2746, %f2744, %f2744;
	add.f32 	%f6660, %f2745, %f2746;
	setp.gt.f32 	%p487, %f6660, 0f40800000;
	mov.b32 	%r499, 431;
	mov.u32 	%r1332, %r499;
	@%p487 bra 	$L__BB0_1365;
	sub.f32 	%f6661, %f2745, %f2746;
	add.f32 	%f6662, %f2743, %f2743;
	add.f32 	%f2747, %f1, %f6661;
	fma.rn.f32 	%f2748, %f6662, %f2744, %f2;
	mul.f32 	%f2749, %f2747, %f2747;
	mul.f32 	%f2750, %f2748, %f2748;
	add.f32 	%f6663, %f2749, %f2750;
	setp.gt.f32 	%p488, %f6663, 0f40800000;
	mov.b32 	%r500, 432;
	mov.u32 	%r1332, %r500;
	@%p488 bra 	$L__BB0_1365;
	sub.f32 	%f6664, %f2749, %f2750;
	add.f32 	%f6665, %f2747, %f2747;
	add.f32 	%f2751, %f1, %f6664;
	fma.rn.f32 	%f2752, %f6665, %f2748, %f2;
	mul.f32 	%f2753, %f2751, %f2751;
	mul.f32 	%f2754, %f2752, %f2752;
	add.f32 	%f6666, %f2753, %f2754;
	setp.gt.f32 	%p489, %f6666, 0f40800000;
	mov.b32 	%r501, 433;
	mov.u32 	%r1332, %r501;
	@%p489 bra 	$L__BB0_1365;
	sub.f32 	%f6667, %f2753, %f2754;
	add.f32 	%f6668, %f2751, %f2751;
	add.f32 	%f2755, %f1, %f6667;
	fma.rn.f32 	%f2756, %f6668, %f2752, %f2;
	mul.f32 	%f2757, %f2755, %f2755;
	mul.f32 	%f2758, %f2756, %f2756;
	add.f32 	%f6669, %f2757, %f2758;
	setp.gt.f32 	%p490, %f6669, 0f40800000;
	mov.b32 	%r502, 434;
	mov.u32 	%r1332, %r502;
	@%p490 bra 	$L__BB0_1365;
	sub.f32 	%f6670, %f2757, %f2758;
	add.f32 	%f6671, %f2755, %f2755;
	add.f32 	%f2759, %f1, %f6670;
	fma.rn.f32 	%f2760, %f6671, %f2756, %f2;
	mul.f32 	%f2761, %f2759, %f2759;
	mul.f32 	%f2762, %f2760, %f2760;
	add.f32 	%f6672, %f2761, %f2762;
	setp.gt.f32 	%p491, %f6672, 0f40800000;
	mov.b32 	%r503, 435;
	mov.u32 	%r1332, %r503;
	@%p491 bra 	$L__BB0_1365;
	sub.f32 	%f6673, %f2761, %f2762;
	add.f32 	%f6674, %f2759, %f2759;
	add.f32 	%f2763, %f1, %f6673;
	fma.rn.f32 	%f2764, %f6674, %f2760, %f2;
	mul.f32 	%f2765, %f2763, %f2763;
	mul.f32 	%f2766, %f2764, %f2764;
	add.f32 	%f6675, %f2765, %f2766;
	setp.gt.f32 	%p492, %f6675, 0f40800000;
	mov.b32 	%r504, 436;
	mov.u32 	%r1332, %r504;
	@%p492 bra 	$L__BB0_1365;
	sub.f32 	%f6676, %f2765, %f2766;
	add.f32 	%f6677, %f2763, %f2763;
	add.f32 	%f2767, %f1, %f6676;
	fma.rn.f32 	%f2768, %f6677, %f2764, %f2;
	mul.f32 	%f2769, %f2767, %f2767;
	mul.f32 	%f2770, %f2768, %f2768;
	add.f32 	%f6678, %f2769, %f2770;
	setp.gt.f32 	%p493, %f6678, 0f40800000;
	mov.b32 	%r505, 437;
	mov.u32 	%r1332, %r505;
	@%p493 bra 	$L__BB0_1365;
	sub.f32 	%f6679, %f2769, %f2770;
	add.f32 	%f6680, %f2767, %f2767;
	add.f32 	%f2771, %f1, %f6679;
	fma.rn.f32 	%f2772, %f6680, %f2768, %f2;
	mul.f32 	%f2773, %f2771, %f2771;
	mul.f32 	%f2774, %f2772, %f2772;
	add.f32 	%f6681, %f2773, %f2774;
	setp.gt.f32 	%p494, %f6681, 0f40800000;
	mov.b32 	%r506, 438;
	mov.u32 	%r1332, %r506;
	@%p494 bra 	$L__BB0_1365;
	sub.f32 	%f6682, %f2773, %f2774;
	add.f32 	%f6683, %f2771, %f2771;
	add.f32 	%f2775, %f1, %f6682;
	fma.rn.f32 	%f2776, %f6683, %f2772, %f2;
	mul.f32 	%f2777, %f2775, %f2775;
	mul.f32 	%f2778, %f2776, %f2776;
	add.f32 	%f6684, %f2777, %f2778;
	setp.gt.f32 	%p495, %f6684, 0f40800000;
	mov.b32 	%r507, 439;
	mov.u32 	%r1332, %r507;
	@%p495 bra 	$L__BB0_1365;
	sub.f32 	%f6685, %f2777, %f2778;
	add.f32 	%f6686, %f2775, %f2775;
	add.f32 	%f2779, %f1, %f6685;
	fma.rn.f32 	%f2780, %f6686, %f2776, %f2;
	mul.f32 	%f2781, %f2779, %f2779;
	mul.f32 	%f2782, %f2780, %f2780;
	add.f32 	%f6687, %f2781, %f2782;
	setp.gt.f32 	%p496, %f6687, 0f40800000;
	mov.b32 	%r508, 440;
	mov.u32 	%r1332, %r508;
	@%p496 bra 	$L__BB0_1365;
	sub.f32 	%f6688, %f2781, %f2782;
	add.f32 	%f6689, %f2779, %f2779;
	add.f32 	%f2783, %f1, %f6688;
	fma.rn.f32 	%f2784, %f6689, %f2780, %f2;
	mul.f32 	%f2785, %f2783, %f2783;
	mul.f32 	%f2786, %f2784, %f2784;
	add.f32 	%f6690, %f2785, %f2786;
	setp.gt.f32 	%p497, %f6690, 0f40800000;
	mov.b32 	%r509, 441;
	mov.u32 	%r1332, %r509;
	@%p497 bra 	$L__BB0_1365;
	sub.f32 	%f6691, %f2785, %f2786;
	add.f32 	%f6692, %f2783, %f2783;
	add.f32 	%f2787, %f1, %f6691;
	fma.rn.f32 	%f2788, %f6692, %f2784, %f2;
	mul.f32 	%f2789, %f2787, %f2787;
	mul.f32 	%f2790, %f2788, %f2788;
	add.f32 	%f6693, %f2789, %f2790;
	setp.gt.f32 	%p498, %f6693, 0f40800000;
	mov.b32 	%r510, 442;
	mov.u32 	%r1332, %r510;
	@%p498 bra 	$L__BB0_1365;
	sub.f32 	%f6694, %f2789, %f2790;
	add.f32 	%f6695, %f2787, %f2787;
	add.f32 	%f2791, %f1, %f6694;
	fma.rn.f32 	%f2792, %f6695, %f2788, %f2;
	mul.f32 	%f2793, %f2791, %f2791;
	mul.f32 	%f2794, %f2792, %f2792;
	add.f32 	%f6696, %f2793, %f2794;
	setp.gt.f32 	%p499, %f6696, 0f40800000;
	mov.b32 	%r511, 443;
	mov.u32 	%r1332, %r511;
	@%p499 bra 	$L__BB0_1365;
	sub.f32 	%f6697, %f2793, %f2794;
	add.f32 	%f6698, %f2791, %f2791;
	add.f32 	%f2795, %f1, %f6697;
	fma.rn.f32 	%f2796, %f6698, %f2792, %f2;
	mul.f32 	%f2797, %f2795, %f2795;
	mul.f32 	%f2798, %f2796, %f2796;
	add.f32 	%f6699, %f2797, %f2798;
	setp.gt.f32 	%p500, %f6699, 0f40800000;
	mov.b32 	%r512, 444;
	mov.u32 	%r1332, %r512;
	@%p500 bra 	$L__BB0_1365;
	sub.f32 	%f6700, %f2797, %f2798;
	add.f32 	%f6701, %f2795, %f2795;
	add.f32 	%f2799, %f1, %f6700;
	fma.rn.f32 	%f2800, %f6701, %f2796, %f2;
	mul.f32 	%f2801, %f2799, %f2799;
	mul.f32 	%f2802, %f2800, %f2800;
	add.f32 	%f6702, %f2801, %f2802;
	setp.gt.f32 	%p501, %f6702, 0f40800000;
	mov.b32 	%r513, 445;
	mov.u32 	%r1332, %r513;
	@%p501 bra 	$L__BB0_1365;
	sub.f32 	%f6703, %f2801, %f2802;
	add.f32 	%f6704, %f2799, %f2799;
	add.f32 	%f2803, %f1, %f6703;
	fma.rn.f32 	%f2804, %f6704, %f2800, %f2;
	mul.f32 	%f2805, %f2803, %f2803;
	mul.f32 	%f2806, %f2804, %f2804;
	add.f32 	%f6705, %f2805, %f2806;
	setp.gt.f32 	%p502, %f6705, 0f40800000;
	mov.b32 	%r514, 446;
	mov.u32 	%r1332, %r514;
	@%p502 bra 	$L__BB0_1365;
	sub.f32 	%f6706, %f2805, %f2806;
	add.f32 	%f6707, %f2803, %f2803;
	add.f32 	%f2807, %f1, %f6706;
	fma.rn.f32 	%f2808, %f6707, %f2804, %f2;
	mul.f32 	%f2809, %f2807, %f2807;
	mul.f32 	%f2810, %f2808, %f2808;
	add.f32 	%f6708, %f2809, %f2810;
	setp.gt.f32 	%p503, %f6708, 0f40800000;
	mov.b32 	%r515, 447;
	mov.u32 	%r1332, %r515;
	@%p503 bra 	$L__BB0_1365;
	sub.f32 	%f6709, %f2809, %f2810;
	add.f32 	%f6710, %f2807, %f2807;
	add.f32 	%f2811, %f1, %f6709;
	fma.rn.f32 	%f2812, %f6710, %f2808, %f2;
	mul.f32 	%f2813, %f2811, %f2811;
	mul.f32 	%f2814, %f2812, %f2812;
	add.f32 	%f6711, %f2813, %f2814;
	setp.gt.f32 	%p504, %f6711, 0f40800000;
	mov.b32 	%r516, 448;
	mov.u32 	%r1332, %r516;
	@%p504 bra 	$L__BB0_1365;
	sub.f32 	%f6712, %f2813, %f2814;
	add.f32 	%f6713, %f2811, %f2811;
	add.f32 	%f2815, %f1, %f6712;
	fma.rn.f32 	%f2816, %f6713, %f2812, %f2;
	mul.f32 	%f2817, %f2815, %f2815;
	mul.f32 	%f2818, %f2816, %f2816;
	add.f32 	%f6714, %f2817, %f2818;
	setp.gt.f32 	%p505, %f6714, 0f40800000;
	mov.b32 	%r517, 449;
	mov.u32 	%r1332, %r517;
	@%p505 bra 	$L__BB0_1365;
	sub.f32 	%f6715, %f2817, %f2818;
	add.f32 	%f6716, %f2815, %f2815;
	add.f32 	%f2819, %f1, %f6715;
	fma.rn.f32 	%f2820, %f6716, %f2816, %f2;
	mul.f32 	%f2821, %f2819, %f2819;
	mul.f32 	%f2822, %f2820, %f2820;
	add.f32 	%f6717, %f2821, %f2822;
	setp.gt.f32 	%p506, %f6717, 0f40800000;
	mov.b32 	%r518, 450;
	mov.u32 	%r1332, %r518;
	@%p506 bra 	$L__BB0_1365;
	sub.f32 	%f6718, %f2821, %f2822;
	add.f32 	%f6719, %f2819, %f2819;
	add.f32 	%f2823, %f1, %f6718;
	fma.rn.f32 	%f2824, %f6719, %f2820, %f2;
	mul.f32 	%f2825, %f2823, %f2823;
	mul.f32 	%f2826, %f2824, %f2824;
	add.f32 	%f6720, %f2825, %f2826;
	setp.gt.f32 	%p507, %f6720, 0f40800000;
	mov.b32 	%r519, 451;
	mov.u32 	%r1332, %r519;
	@%p507 bra 	$L__BB0_1365;
	sub.f32 	%f6721, %f2825, %f2826;
	add.f32 	%f6722, %f2823, %f2823;
	add.f32 	%f2827, %f1, %f6721;
	fma.rn.f32 	%f2828, %f6722, %f2824, %f2;
	mul.f32 	%f2829, %f2827, %f2827;
	mul.f32 	%f2830, %f2828, %f2828;
	add.f32 	%f6723, %f2829, %f2830;
	setp.gt.f32 	%p508, %f6723, 0f40800000;
	mov.b32 	%r520, 452;
	mov.u32 	%r1332, %r520;
	@%p508 bra 	$L__BB0_1365;
	sub.f32 	%f6724, %f2829, %f2830;
	add.f32 	%f6725, %f2827, %f2827;
	add.f32 	%f2831, %f1, %f6724;
	fma.rn.f32 	%f2832, %f6725, %f2828, %f2;
	mul.f32 	%f2833, %f2831, %f2831;
	mul.f32 	%f2834, %f2832, %f2832;
	add.f32 	%f6726, %f2833, %f2834;
	setp.gt.f32 	%p509, %f6726, 0f40800000;
	mov.b32 	%r521, 453;
	mov.u32 	%r1332, %r521;
	@%p509 bra 	$L__BB0_1365;
	sub.f32 	%f6727, %f2833, %f2834;
	add.f32 	%f6728, %f2831, %f2831;
	add.f32 	%f2835, %f1, %f6727;
	fma.rn.f32 	%f2836, %f6728, %f2832, %f2;
	mul.f32 	%f2837, %f2835, %f2835;
	mul.f32 	%f2838, %f2836, %f2836;
	add.f32 	%f6729, %f2837, %f2838;
	setp.gt.f32 	%p510, %f6729, 0f40800000;
	mov.b32 	%r522, 454;
	mov.u32 	%r1332, %r522;
	@%p510 bra 	$L__BB0_1365;
	sub.f32 	%f6730, %f2837, %f2838;
	add.f32 	%f6731, %f2835, %f2835;
	add.f32 	%f2839, %f1, %f6730;
	fma.rn.f32 	%f2840, %f6731, %f2836, %f2;
	mul.f32 	%f2841, %f2839, %f2839;
	mul.f32 	%f2842, %f2840, %f2840;
	add.f32 	%f6732, %f2841, %f2842;
	setp.gt.f32 	%p511, %f6732, 0f40800000;
	mov.b32 	%r523, 455;
	mov.u32 	%r1332, %r523;
	@%p511 bra 	$L__BB0_1365;
	sub.f32 	%f6733, %f2841, %f2842;
	add.f32 	%f6734, %f2839, %f2839;
	add.f32 	%f2843, %f1, %f6733;
	fma.rn.f32 	%f2844, %f6734, %f2840, %f2;
	mul.f32 	%f2845, %f2843, %f2843;
	mul.f32 	%f2846, %f2844, %f2844;
	add.f32 	%f6735, %f2845, %f2846;
	setp.gt.f32 	%p512, %f6735, 0f40800000;
	mov.b32 	%r524, 456;
	mov.u32 	%r1332, %r524;
	@%p512 bra 	$L__BB0_1365;
	sub.f32 	%f6736, %f2845, %f2846;
	add.f32 	%f6737, %f2843, %f2843;
	add.f32 	%f2847, %f1, %f6736;
	fma.rn.f32 	%f2848, %f6737, %f2844, %f2;
	mul.f32 	%f2849, %f2847, %f2847;
	mul.f32 	%f2850, %f2848, %f2848;
	add.f32 	%f6738, %f2849, %f2850;
	setp.gt.f32 	%p513, %f6738, 0f40800000;
	mov.b32 	%r525, 457;
	mov.u32 	%r1332, %r525;
	@%p513 bra 	$L__BB0_1365;
	sub.f32 	%f6739, %f2849, %f2850;
	add.f32 	%f6740, %f2847, %f2847;
	add.f32 	%f2851, %f1, %f6739;
	fma.rn.f32 	%f2852, %f6740, %f2848, %f2;
	mul.f32 	%f2853, %f2851, %f2851;
	mul.f32 	%f2854, %f2852, %f2852;
	add.f32 	%f6741, %f2853, %f2854;
	setp.gt.f32 	%p514, %f6741, 0f40800000;
	mov.b32 	%r526, 458;
	mov.u32 	%r1332, %r526;
	@%p514 bra 	$L__BB0_1365;
	sub.f32 	%f6742, %f2853, %f2854;
	add.f32 	%f6743, %f2851, %f2851;
	add.f32 	%f2855, %f1, %f6742;
	fma.rn.f32 	%f2856, %f6743, %f2852, %f2;
	mul.f32 	%f2857, %f2855, %f2855;
	mul.f32 	%f2858, %f2856, %f2856;
	add.f32 	%f6744, %f2857, %f2858;
	setp.gt.f32 	%p515, %f6744, 0f40800000;
	mov.b32 	%r527, 459;
	mov.u32 	%r1332, %r527;
	@%p515 bra 	$L__BB0_1365;
	sub.f32 	%f6745, %f2857, %f2858;
	add.f32 	%f6746, %f2855, %f2855;
	add.f32 	%f2859, %f1, %f6745;
	fma.rn.f32 	%f2860, %f6746, %f2856, %f2;
	mul.f32 	%f2861, %f2859, %f2859;
	mul.f32 	%f2862, %f2860, %f2860;
	add.f32 	%f6747, %f2861, %f2862;
	setp.gt.f32 	%p516, %f6747, 0f40800000;
	mov.b32 	%r528, 460;
	mov.u32 	%r1332, %r528;
	@%p516 bra 	$L__BB0_1365;
	sub.f32 	%f6748, %f2861, %f2862;
	add.f32 	%f6749, %f2859, %f2859;
	add.f32 	%f2863, %f1, %f6748;
	fma.rn.f32 	%f2864, %f6749, %f2860, %f2;
	mul.f32 	%f2865, %f2863, %f2863;
	mul.f32 	%f2866, %f2864, %f2864;
	add.f32 	%f6750, %f2865, %f2866;
	setp.gt.f32 	%p517, %f6750, 0f40800000;
	mov.b32 	%r529, 461;
	mov.u32 	%r1332, %r529;
	@%p517 bra 	$L__BB0_1365;
	sub.f32 	%f6751, %f2865, %f2866;
	add.f32 	%f6752, %f2863, %f2863;
	add.f32 	%f2867, %f1, %f6751;
	fma.rn.f32 	%f2868, %f6752, %f2864, %f2;
	mul.f32 	%f2869, %f2867, %f2867;
	mul.f32 	%f2870, %f2868, %f2868;
	add.f32 	%f6753, %f2869, %f2870;
	setp.gt.f32 	%p518, %f6753, 0f40800000;
	mov.b32 	%r530, 462;
	mov.u32 	%r1332, %r530;
	@%p518 bra 	$L__BB0_1365;
	sub.f32 	%f6754, %f2869, %f2870;
	add.f32 	%f6755, %f2867, %f2867;
	add.f32 	%f2871, %f1, %f6754;
	fma.rn.f32 	%f2872, %f6755, %f2868, %f2;
	mul.f32 	%f2873, %f2871, %f2871;
	mul.f32 	%f2874, %f2872, %f2872;
	add.f32 	%f6756, %f2873, %f2874;
	setp.gt.f32 	%p519, %f6756, 0f40800000;
	mov.b32 	%r531, 463;
	mov.u32 	%r1332, %r531;
	@%p519 bra 	$L__BB0_1365;
	sub.f32 	%f6757, %f2873, %f2874;
	add.f32 	%f6758, %f2871, %f2871;
	add.f32 	%f2875, %f1, %f6757;
	fma.rn.f32 	%f2876, %f6758, %f2872, %f2;
	mul.f32 	%f2877, %f2875, %f2875;
	mul.f32 	%f2878, %f2876, %f2876;
	add.f32 	%f6759, %f2877, %f2878;
	setp.gt.f32 	%p520, %f6759, 0f40800000;
	mov.b32 	%r532, 464;
	mov.u32 	%r1332, %r532;
	@%p520 bra 	$L__BB0_1365;
	sub.f32 	%f6760, %f2877, %f2878;
	add.f32 	%f6761, %f2875, %f2875;
	add.f32 	%f2879, %f1, %f6760;
	fma.rn.f32 	%f2880, %f6761, %f2876, %f2;
	mul.f32 	%f2881, %f2879, %f2879;
	mul.f32 	%f2882, %f2880, %f2880;
	add.f32 	%f6762, %f2881, %f2882;
	setp.gt.f32 	%p521, %f6762, 0f40800000;
	mov.b32 	%r533, 465;
	mov.u32 	%r1332, %r533;
	@%p521 bra 	$L__BB0_1365;
	sub.f32 	%f6763, %f2881, %f2882;
	add.f32 	%f6764, %f2879, %f2879;
	add.f32 	%f2883, %f1, %f6763;
	fma.rn.f32 	%f2884, %f6764, %f2880, %f2;
	mul.f32 	%f2885, %f2883, %f2883;
	mul.f32 	%f2886, %f2884, %f2884;
	add.f32 	%f6765, %f2885, %f2886;
	setp.gt.f32 	%p522, %f6765, 0f40800000;
	mov.b32 	%r534, 466;
	mov.u32 	%r1332, %r534;
	@%p522 bra 	$L__BB0_1365;
	sub.f32 	%f6766, %f2885, %f2886;
	add.f32 	%f6767, %f2883, %f2883;
	add.f32 	%f2887, %f1, %f6766;
	fma.rn.f32 	%f2888, %f6767, %f2884, %f2;
	mul.f32 	%f2889, %f2887, %f2887;
	mul.f32 	%f2890, %f2888, %f2888;
	add.f32 	%f6768, %f2889, %f2890;
	setp.gt.f32 	%p523, %f6768, 0f40800000;
	mov.b32 	%r535, 467;
	mov.u32 	%r1332, %r535;
	@%p523 bra 	$L__BB0_1365;
	sub.f32 	%f6769, %f2889, %f2890;
	add.f32 	%f6770, %f2887, %f2887;
	add.f32 	%f2891, %f1, %f6769;
	fma.rn.f32 	%f2892, %f6770, %f2888, %f2;
	mul.f32 	%f2893, %f2891, %f2891;
	mul.f32 	%f2894, %f2892, %f2892;
	add.f32 	%f6771, %f2893, %f2894;
	setp.gt.f32 	%p524, %f6771, 0f40800000;
	mov.b32 	%r536, 468;
	mov.u32 	%r1332, %r536;
	@%p524 bra 	$L__BB0_1365;
	sub.f32 	%f6772, %f2893, %f2894;
	add.f32 	%f6773, %f2891, %f2891;
	add.f32 	%f2895, %f1, %f6772;
	fma.rn.f32 	%f2896, %f6773, %f2892, %f2;
	mul.f32 	%f2897, %f2895, %f2895;
	mul.f32 	%f2898, %f2896, %f2896;
	add.f32 	%f6774, %f2897, %f2898;
	setp.gt.f32 	%p525, %f6774, 0f40800000;
	mov.b32 	%r537, 469;
	mov.u32 	%r1332, %r537;
	@%p525 bra 	$L__BB0_1365;
	sub.f32 	%f6775, %f2897, %f2898;
	add.f32 	%f6776, %f2895, %f2895;
	add.f32 	%f2899, %f1, %f6775;
	fma.rn.f32 	%f2900, %f6776, %f2896, %f2;
	mul.f32 	%f2901, %f2899, %f2899;
	mul.f32 	%f2902, %f2900, %f2900;
	add.f32 	%f6777, %f2901, %f2902;
	setp.gt.f32 	%p526, %f6777, 0f40800000;
	mov.b32 	%r538, 470;
	mov.u32 	%r1332, %r538;
	@%p526 bra 	$L__BB0_1365;
	sub.f32 	%f6778, %f2901, %f2902;
	add.f32 	%f6779, %f2899, %f2899;
	add.f32 	%f2903, %f1, %f6778;
	fma.rn.f32 	%f2904, %f6779, %f2900, %f2;
	mul.f32 	%f2905, %f2903, %f2903;
	mul.f32 	%f2906, %f2904, %f2904;
	add.f32 	%f6780, %f2905, %f2906;
	setp.gt.f32 	%p527, %f6780, 0f40800000;
	mov.b32 	%r539, 471;
	mov.u32 	%r1332, %r539;
	@%p527 bra 	$L__BB0_1365;
	sub.f32 	%f6781, %f2905, %f2906;
	add.f32 	%f6782, %f2903, %f2903;
	add.f32 	%f2907, %f1, %f6781;
	fma.rn.f32 	%f2908, %f6782, %f2904, %f2;
	mul.f32 	%f2909, %f2907, %f2907;
	mul.f32 	%f2910, %f2908, %f2908;
	add.f32 	%f6783, %f2909, %f2910;
	setp.gt.f32 	%p528, %f6783, 0f40800000;
	mov.b32 	%r540, 472;
	mov.u32 	%r1332, %r540;
	@%p528 bra 	$L__BB0_1365;
	sub.f32 	%f6784, %f2909, %f2910;
	add.f32 	%f6785, %f2907, %f2907;
	add.f32 	%f2911, %f1, %f6784;
	fma.rn.f32 	%f2912, %f6785, %f2908, %f2;
	mul.f32 	%f2913, %f2911, %f2911;
	mul.f32 	%f2914, %f2912, %f2912;
	add.f32 	%f6786, %f2913, %f2914;
	setp.gt.f32 	%p529, %f6786, 0f40800000;
	mov.b32 	%r541, 473;
	mov.u32 	%r1332, %r541;
	@%p529 bra 	$L__BB0_1365;
	sub.f32 	%f6787, %f2913, %f2914;
	add.f32 	%f6788, %f2911, %f2911;
	add.f32 	%f2915, %f1, %f6787;
	fma.rn.f32 	%f2916, %f6788, %f2912, %f2;
	mul.f32 	%f2917, %f2915, %f2915;
	mul.f32 	%f2918, %f2916, %f2916;
	add.f32 	%f6789, %f2917, %f2918;
	setp.gt.f32 	%p530, %f6789, 0f40800000;
	mov.b32 	%r542, 474;
	mov.u32 	%r1332, %r542;
	@%p530 bra 	$L__BB0_1365;
	sub.f32 	%f6790, %f2917, %f2918;
	add.f32 	%f6791, %f2915, %f2915;
	add.f32 	%f2919, %f1, %f6790;
	fma.rn.f32 	%f2920, %f6791, %f2916, %f2;
	mul.f32 	%f2921, %f2919, %f2919;
	mul.f32 	%f2922, %f2920, %f2920;
	add.f32 	%f6792, %f2921, %f2922;
	setp.gt.f32 	%p531, %f6792, 0f40800000;
	mov.b32 	%r543, 475;
	mov.u32 	%r1332, %r543;
	@%p531 bra 	$L__BB0_1365;
	sub.f32 	%f6793, %f2921, %f2922;
	add.f32 	%f6794, %f2919, %f2919;
	add.f32 	%f2923, %f1, %f6793;
	fma.rn.f32 	%f2924, %f6794, %f2920, %f2;
	mul.f32 	%f2925, %f2923, %f2923;
	mul.f32 	%f2926, %f2924, %f2924;
	add.f32 	%f6795, %f2925, %f2926;
	setp.gt.f32 	%p532, %f6795, 0f40800000;
	mov.b32 	%r544, 476;
	mov.u32 	%r1332, %r544;
	@%p532 bra 	$L__BB0_1365;
	sub.f32 	%f6796, %f2925, %f2926;
	add.f32 	%f6797, %f2923, %f2923;
	add.f32 	%f2927, %f1, %f6796;
	fma.rn.f32 	%f2928, %f6797, %f2924, %f2;
	mul.f32 	%f2929, %f2927, %f2927;
	mul.f32 	%f2930, %f2928, %f2928;
	add.f32 	%f6798, %f2929, %f2930;
	setp.gt.f32 	%p533, %f6798, 0f40800000;
	mov.b32 	%r545, 477;
	mov.u32 	%r1332, %r545;
	@%p533 bra 	$L__BB0_1365;
	sub.f32 	%f6799, %f2929, %f2930;
	add.f32 	%f6800, %f2927, %f2927;
	add.f32 	%f2931, %f1, %f6799;
	fma.rn.f32 	%f2932, %f6800, %f2928, %f2;
	mul.f32 	%f2933, %f2931, %f2931;
	mul.f32 	%f2934, %f2932, %f2932;
	add.f32 	%f6801, %f2933, %f2934;
	setp.gt.f32 	%p534, %f6801, 0f40800000;
	mov.b32 	%r546, 478;
	mov.u32 	%r1332, %r546;
	@%p534 bra 	$L__BB0_1365;
	sub.f32 	%f6802, %f2933, %f2934;
	add.f32 	%f6803, %f2931, %f2931;
	add.f32 	%f2935, %f1, %f6802;
	fma.rn.f32 	%f2936, %f6803, %f2932, %f2;
	mul.f32 	%f2937, %f2935, %f2935;
	mul.f32 	%f2938, %f2936, %f2936;
	add.f32 	%f6804, %f2937, %f2938;
	setp.gt.f32 	%p535, %f6804, 0f40800000;
	mov.b32 	%r547, 479;
	mov.u32 	%r1332, %r547;
	@%p535 bra 	$L__BB0_1365;
	sub.f32 	%f6805, %f2937, %f2938;
	add.f32 	%f6806, %f2935, %f2935;
	add.f32 	%f2939, %f1, %f6805;
	fma.rn.f32 	%f2940, %f6806, %f2936, %f2;
	mul.f32 	%f2941, %f2939, %f2939;
	mul.f32 	%f2942, %f2940, %f2940;
	add.f32 	%f6807, %f2941, %f2942;
	setp.gt.f32 	%p536, %f6807, 0f40800000;
	mov.b32 	%r548, 480;
	mov.u32 	%r1332, %r548;
	@%p536 bra 	$L__BB0_1365;
	sub.f32 	%f6808, %f2941, %f2942;
	add.f32 	%f6809, %f2939, %f2939;
	add.f32 	%f2943, %f1, %f6808;
	fma.rn.f32 	%f2944, %f6809, %f2940, %f2;
	mul.f32 	%f2945, %f2943, %f2943;
	mul.f32 	%f2946, %f2944, %f2944;
	add.f32 	%f6810, %f2945, %f2946;
	setp.gt.f32 	%p537, %f6810, 0f40800000;
	mov.b32 	%r549, 481;
	mov.u32 	%r1332, %r549;
	@%p537 bra 	$L__BB0_1365;
	sub.f32 	%f6811, %f2945, %f2946;
	add.f32 	%f6812, %f2943, %f2943;
	add.f32 	%f2947, %f1, %f6811;
	fma.rn.f32 	%f2948, %f6812, %f2944, %f2;
	mul.f32 	%f2949, %f2947, %f2947;
	mul.f32 	%f2950, %f2948, %f2948;
	add.f32 	%f6813, %f2949, %f2950;
	setp.gt.f32 	%p538, %f6813, 0f40800000;
	mov.b32 	%r550, 482;
	mov.u32 	%r1332, %r550;
	@%p538 bra 	$L__BB0_1365;
	sub.f32 	%f6814, %f2949, %f2950;
	add.f32 	%f6815, %f2947, %f2947;
	add.f32 	%f2951, %f1, %f6814;
	fma.rn.f32 	%f2952, %f6815, %f2948, %f2;
	mul.f32 	%f2953, %f2951, %f2951;
	mul.f32 	%f2954, %f2952, %f2952;
	add.f32 	%f6816, %f2953, %f2954;
	setp.gt.f32 	%p539, %f6816, 0f40800000;
	mov.b32 	%r551, 483;
	mov.u32 	%r1332, %r551;
	@%p539 bra 	$L__BB0_1365;
	sub.f32 	%f6817, %f2953, %f2954;
	add.f32 	%f6818, %f2951, %f2951;
	add.f32 	%f2955, %f1, %f6817;
	fma.rn.f32 	%f2956, %f6818, %f2952, %f2;
	mul.f32 	%f2957, %f2955, %f2955;
	mul.f32 	%f2958, %f2956, %f2956;
	add.f32 	%f6819, %f2957, %f2958;
	setp.gt.f32 	%p540, %f6819, 0f40800000;
	mov.b32 	%r552, 484;
	mov.u32 	%r1332, %r552;
	@%p540 bra 	$L__BB0_1365;
	sub.f32 	%f6820, %f2957, %f2958;
	add.f32 	%f6821, %f2955, %f2955;
	add.f32 	%f2959, %f1, %f6820;
	fma.rn.f32 	%f2960, %f6821, %f2956, %f2;
	mul.f32 	%f2961, %f2959, %f2959;
	mul.f32 	%f2962, %f2960, %f2960;
	add.f32 	%f6822, %f2961, %f2962;
	setp.gt.f32 	%p541, %f6822, 0f40800000;
	mov.b32 	%r553, 485;
	mov.u32 	%r1332, %r553;
	@%p541 bra 	$L__BB0_1365;
	sub.f32 	%f6823, %f2961, %f2962;
	add.f32 	%f6824, %f2959, %f2959;
	add.f32 	%f2963, %f1, %f6823;
	fma.rn.f32 	%f2964, %f6824, %f2960, %f2;
	mul.f32 	%f2965, %f2963, %f2963;
	mul.f32 	%f2966, %f2964, %f2964;
	add.f32 	%f6825, %f2965, %f2966;
	setp.gt.f32 	%p542, %f6825, 0f40800000;
	mov.b32 	%r554, 486;
	mov.u32 	%r1332, %r554;
	@%p542 bra 	$L__BB0_1365;
	sub.f32 	%f6826, %f2965, %f2966;
	add.f32 	%f6827, %f2963, %f2963;
	add.f32 	%f2967, %f1, %f6826;
	fma.rn.f32 	%f2968, %f6827, %f2964, %f2;
	mul.f32 	%f2969, %f2967, %f2967;
	mul.f32 	%f2970, %f2968, %f2968;
	add.f32 	%f6828, %f2969, %f2970;
	setp.gt.f32 	%p543, %f6828, 0f40800000;
	mov.b32 	%r555, 487;
	mov.u32 	%r1332, %r555;
	@%p543 bra 	$L__BB0_1365;
	sub.f32 	%f6829, %f2969, %f2970;
	add.f32 	%f6830, %f2967, %f2967;
	add.f32 	%f2971, %f1, %f6829;
	fma.rn.f32 	%f2972, %f6830, %f2968, %f2;
	mul.f32 	%f2973, %f2971, %f2971;
	mul.f32 	%f2974, %f2972, %f2972;
	add.f32 	%f6831, %f2973, %f2974;
	setp.gt.f32 	%p544, %f6831, 0f40800000;
	mov.b32 	%r556, 488;
	mov.u32 	%r1332, %r556;
	@%p544 bra 	$L__BB0_1365;
	sub.f32 	%f6832, %f2973, %f2974;
	add.f32 	%f6833, %f2971, %f2971;
	add.f32 	%f2975, %f1, %f6832;
	fma.rn.f32 	%f2976, %f6833, %f2972, %f2;
	mul.f32 	%f2977, %f2975, %f2975;
	mul.f32 	%f2978, %f2976, %f2976;
	add.f32 	%f6834, %f2977, %f2978;
	setp.gt.f32 	%p545, %f6834, 0f40800000;
	mov.b32 	%r557, 489;
	mov.u32 	%r1332, %r557;
	@%p545 bra 	$L__BB0_1365;
	sub.f32 	%f6835, %f2977, %f2978;
	add.f32 	%f6836, %f2975, %f2975;
	add.f32 	%f2979, %f1, %f6835;
	fma.rn.f32 	%f2980, %f6836, %f2976, %f2;
	mul.f32 	%f2981, %f2979, %f2979;
	mul.f32 	%f2982, %f2980, %f2980;
	add.f32 	%f6837, %f2981, %f2982;
	setp.gt.f32 	%p546, %f6837, 0f40800000;
	mov.b32 	%r558, 490;
	mov.u32 	%r1332, %r558;
	@%p546 bra 	$L__BB0_1365;
	sub.f32 	%f6838, %f2981, %f2982;
	add.f32 	%f6839, %f2979, %f2979;
	add.f32 	%f2983, %f1, %f6838;
	fma.rn.f32 	%f2984, %f6839, %f2980, %f2;
	mul.f32 	%f2985, %f2983, %f2983;
	mul.f32 	%f2986, %f2984, %f2984;
	add.f32 	%f6840, %f2985, %f2986;
	setp.gt.f32 	%p547, %f6840, 0f40800000;
	mov.b32 	%r559, 491;
	mov.u32 	%r1332, %r559;
	@%p547 bra 	$L__BB0_1365;
	sub.f32 	%f6841, %f2985, %f2986;
	add.f32 	%f6842, %f2983, %f2983;
	add.f32 	%f2987, %f1, %f6841;
	fma.rn.f32 	%f2988, %f6842, %f2984, %f2;
	mul.f32 	%f2989, %f2987, %f2987;
	mul.f32 	%f2990, %f2988, %f2988;
	add.f32 	%f6843, %f2989, %f2990;
	setp.gt.f32 	%p548, %f6843, 0f40800000;
	mov.b32 	%r560, 492;
	mov.u32 	%r1332, %r560;
	@%p548 bra 	$L__BB0_1365;
	sub.f32 	%f6844, %f2989, %f2990;
	add.f32 	%f6845, %f2987, %f2987;
	add.f32 	%f2991, %f1, %f6844;
	fma.rn.f32 	%f2992, %f6845, %f2988, %f2;
	mul.f32 	%f2993, %f2991, %f2991;
	mul.f32 	%f2994, %f2992, %f2992;
	add.f32 	%f6846, %f2993, %f2994;
	setp.gt.f32 	%p549, %f6846, 0f40800000;
	mov.b32 	%r561, 493;
	mov.u32 	%r1332, %r561;
	@%p549 bra 	$L__BB0_1365;
	sub.f32 	%f6847, %f2993, %f2994;
	add.f32 	%f6848, %f2991, %f2991;
	add.f32 	%f2995, %f1, %f6847;
	fma.rn.f32 	%f2996, %f6848, %f2992, %f2;
	mul.f32 	%f2997, %f2995, %f2995;
	mul.f32 	%f2998, %f2996, %f2996;
	add.f32 	%f6849, %f2997, %f2998;
	setp.gt.f32 	%p550, %f6849, 0f40800000;
	mov.b32 	%r562, 494;
	mov.u32 	%r1332, %r562;
	@%p550 bra 	$L__BB0_1365;
	sub.f32 	%f6850, %f2997, %f2998;
	add.f32 	%f6851, %f2995, %f2995;
	add.f32 	%f2999, %f1, %f6850;
	fma.rn.f32 	%f3000, %f6851, %f2996, %f2;
	mul.f32 	%f3001, %f2999, %f2999;
	mul.f32 	%f3002, %f3000, %f3000;
	add.f32 	%f6852, %f3001, %f3002;
	setp.gt.f32 	%p551, %f6852, 0f40800000;
	mov.b32 	%r563, 495;
	mov.u32 	%r1332, %r563;
	@%p551 bra 	$L__BB0_1365;
	sub.f32 	%f6853, %f3001, %f3002;
	add.f32 	%f6854, %f2999, %f2999;
	add.f32 	%f3003, %f1, %f6853;
	fma.rn.f32 	%f3004, %f6854, %f3000, %f2;
	mul.f32 	%f3005, %f3003, %f3003;
	mul.f32 	%f3006, %f3004, %f3004;
	add.f32 	%f6855, %f3005, %f3006;
	setp.gt.f32 	%p552, %f6855, 0f40800000;
	mov.b32 	%r564, 496;
	mov.u32 	%r1332, %r564;
	@%p552 bra 	$L__BB0_1365;
	sub.f32 	%f6856, %f3005, %f3006;
	add.f32 	%f6857, %f3003, %f3003;
	add.f32 	%f3007, %f1, %f6856;
	fma.rn.f32 	%f3008, %f6857, %f3004, %f2;
	mul.f32 	%f3009, %f3007, %f3007;
	mul.f32 	%f3010, %f3008, %f3008;
	add.f32 	%f6858, %f3009, %f3010;
	setp.gt.f32 	%p553, %f6858, 0f40800000;
	mov.b32 	%r565, 497;
	mov.u32 	%r1332, %r565;
	@%p553 bra 	$L__BB0_1365;
	sub.f32 	%f6859, %f3009, %f3010;
	add.f32 	%f6860, %f3007, %f3007;
	add.f32 	%f3011, %f1, %f6859;
	fma.rn.f32 	%f3012, %f6860, %f3008, %f2;
	mul.f32 	%f3013, %f3011, %f3011;
	mul.f32 	%f3014, %f3012, %f3012;
	add.f32 	%f6861, %f3013, %f3014;
	setp.gt.f32 	%p554, %f6861, 0f40800000;
	mov.b32 	%r566, 498;
	mov.u32 	%r1332, %r566;
	@%p554 bra 	$L__BB0_1365;
	sub.f32 	%f6862, %f3013, %f3014;
	add.f32 	%f6863, %f3011, %f3011;
	add.f32 	%f3015, %f1, %f6862;
	fma.rn.f32 	%f3016, %f6863, %f3012, %f2;
	mul.f32 	%f3017, %f3015, %f3015;
	mul.f32 	%f3018, %f3016, %f3016;
	add.f32 	%f6864, %f3017, %f3018;
	setp.gt.f32 	%p555, %f6864, 0f40800000;
	mov.b32 	%r567, 499;
	mov.u32 	%r1332, %r567;
	@%p555 bra 	$L__BB0_1365;
	sub.f32 	%f6865, %f3017, %f3018;
	add.f32 	%f6866, %f3015, %f3015;
	add.f32 	%f3019, %f1, %f6865;
	fma.rn.f32 	%f3020, %f6866, %f3016, %f2;
	mul.f32 	%f3021, %f3019, %f3019;
	mul.f32 	%f3022, %f3020, %f3020;
	add.f32 	%f6867, %f3021, %f3022;
	setp.gt.f32 	%p556, %f6867, 0f40800000;
	mov.b32 	%r568, 500;
	mov.u32 	%r1332, %r568;
	@%p556 bra 	$L__BB0_1365;
	sub.f32 	%f6868, %f3021, %f3022;
	add.f32 	%f6869, %f3019, %f3019;
	add.f32 	%f3023, %f1, %f6868;
	fma.rn.f32 	%f3024, %f6869, %f3020, %f2;
	mul.f32 	%f3025, %f3023, %f3023;
	mul.f32 	%f3026, %f3024, %f3024;
	add.f32 	%f6870, %f3025, %f3026;
	setp.gt.f32 	%p557, %f6870, 0f40800000;
	mov.b32 	%r569, 501;
	mov.u32 	%r1332, %r569;
	@%p557 bra 	$L__BB0_1365;
	sub.f32 	%f6871, %f3025, %f3026;
	add.f32 	%f6872, %f3023, %f3023;
	add.f32 	%f3027, %f1, %f6871;
	fma.rn.f32 	%f3028, %f6872, %f3024, %f2;
	mul.f32 	%f3029, %f3027, %f3027;
	mul.f32 	%f3030, %f3028, %f3028;
	add.f32 	%f6873, %f3029, %f3030;
	setp.gt.f32 	%p558, %f6873, 0f40800000;
	mov.b32 	%r570, 502;
	mov.u32 	%r1332, %r570;
	@%p558 bra 	$L__BB0_1365;
	sub.f32 	%f6874, %f3029, %f3030;
	add.f32 	%f6875, %f3027, %f3027;
	add.f32 	%f3031, %f1, %f6874;
	fma.rn.f32 	%f3032, %f6875, %f3028, %f2;
	mul.f32 	%f3033, %f3031, %f3031;
	mul.f32 	%f3034, %f3032, %f3032;
	add.f32 	%f6876, %f3033, %f3034;
	setp.gt.f32 	%p559, %f6876, 0f40800000;
	mov.b32 	%r571, 503;
	mov.u32 	%r1332, %r571;
	@%p559 bra 	$L__BB0_1365;
	sub.f32 	%f6877, %f3033, %f3034;
	add.f32 	%f6878, %f3031, %f3031;
	add.f32 	%f3035, %f1, %f6877;
	fma.rn.f32 	%f3036, %f6878, %f3032, %f2;
	mul.f32 	%f3037, %f3035, %f3035;
	mul.f32 	%f3038, %f3036, %f3036;
	add.f32 	%f6879, %f3037, %f3038;
	setp.gt.f32 	%p560, %f6879, 0f40800000;
	mov.b32 	%r572, 504;
	mov.u32 	%r1332, %r572;
	@%p560 bra 	$L__BB0_1365;
	sub.f32 	%f6880, %f3037, %f3038;
	add.f32 	%f6881, %f3035, %f3035;
	add.f32 	%f3039, %f1, %f6880;
	fma.rn.f32 	%f3040, %f6881, %f3036, %f2;
	mul.f32 	%f3041, %f3039, %f3039;
	mul.f32 	%f3042, %f3040, %f3040;
	add.f32 	%f6882, %f3041, %f3042;
	setp.gt.f32 	%p561, %f6882, 0f40800000;
	mov.b32 	%r573, 505;
	mov.u32 	%r1332, %r573;
	@%p561 bra 	$L__BB0_1365;
	sub.f32 	%f6883, %f3041, %f3042;
	add.f32 	%f6884, %f3039, %f3039;
	add.f32 	%f3043, %f1, %f6883;
	fma.rn.f32 	%f3044, %f6884, %f3040, %f2;
	mul.f32 	%f3045, %f3043, %f3043;
	mul.f32 	%f3046, %f3044, %f3044;
	add.f32 	%f6885, %f3045, %f3046;
	setp.gt.f32 	%p562, %f6885, 0f40800000;
	mov.b32 	%r574, 506;
	mov.u32 	%r1332, %r574;
	@%p562 bra 	$L__BB0_1365;
	sub.f32 	%f6886, %f3045, %f3046;
	add.f32 	%f6887, %f3043, %f3043;
	add.f32 	%f3047, %f1, %f6886;
	fma.rn.f32 	%f3048, %f6887, %f3044, %f2;
	mul.f32 	%f3049, %f3047, %f3047;
	mul.f32 	%f3050, %f3048, %f3048;
	add.f32 	%f6888, %f3049, %f3050;
	setp.gt.f32 	%p563, %f6888, 0f40800000;
	mov.b32 	%r575, 507;
	mov.u32 	%r1332, %r575;
	@%p563 bra 	$L__BB0_1365;
	sub.f32 	%f6889, %f3049, %f3050;
	add.f32 	%f6890, %f3047, %f3047;
	add.f32 	%f3051, %f1, %f6889;
	fma.rn.f32 	%f3052, %f6890, %f3048, %f2;
	mul.f32 	%f3053, %f3051, %f3051;
	mul.f32 	%f3054, %f3052, %f3052;
	add.f32 	%f6891, %f3053, %f3054;
	setp.gt.f32 	%p564, %f6891, 0f40800000;
	mov.b32 	%r576, 508;
	mov.u32 	%r1332, %r576;
	@%p564 bra 	$L__BB0_1365;
	sub.f32 	%f6892, %f3053, %f3054;
	add.f32 	%f6893, %f3051, %f3051;
	add.f32 	%f3055, %f1, %f6892;
	fma.rn.f32 	%f3056, %f6893, %f3052, %f2;
	mul.f32 	%f3057, %f3055, %f3055;
	mul.f32 	%f3058, %f3056, %f3056;
	add.f32 	%f6894, %f3057, %f3058;
	setp.gt.f32 	%p565, %f6894, 0f40800000;
	mov.b32 	%r577, 509;
	mov.u32 	%r1332, %r577;
	@%p565 bra 	$L__BB0_1365;
	sub.f32 	%f6895, %f3057, %f3058;
	add.f32 	%f6896, %f3055, %f3055;
	add.f32 	%f3059, %f1, %f6895;
	fma.rn.f32 	%f3060, %f6896, %f3056, %f2;
	mul.f32 	%f3061, %f3059, %f3059;
	mul.f32 	%f3062, %f3060, %f3060;
	add.f32 	%f6897, %f3061, %f3062;
	setp.gt.f32 	%p566, %f6897, 0f40800000;
	mov.b32 	%r578, 510;
	mov.u32 	%r1332, %r578;
	@%p566 bra 	$L__BB0_1365;
	sub.f32 	%f6898, %f3061, %f3062;
	add.f32 	%f6899, %f3059, %f3059;
	add.f32 	%f3063, %f1, %f6898;
	fma.rn.f32 	%f3064, %f6899, %f3060, %f2;
	mul.f32 	%f3065, %f3063, %f3063;
	mul.f32 	%f3066, %f3064, %f3064;
	add.f32 	%f6900, %f3065, %f3066;
	setp.gt.f32 	%p567, %f6900, 0f40800000;
	mov.b32 	%r579, 511;
	mov.u32 	%r1332, %r579;
	@%p567 bra 	$L__BB0_1365;
	sub.f32 	%f6901, %f3065, %f3066;
	add.f32 	%f6902, %f3063, %f3063;
	add.f32 	%f3067, %f1, %f6901;
	fma.rn.f32 	%f3068, %f6902, %f3064, %f2;
	mul.f32 	%f3069, %f3067, %f3067;
	mul.f32 	%f3070, %f3068, %f3068;
	add.f32 	%f6903, %f3069, %f3070;
	setp.gt.f32 	%p568, %f6903, 0f40800000;
	mov.b32 	%r580, 512;
	mov.u32 	%r1332, %r580;
	@%p568 bra 	$L__BB0_1365;
	sub.f32 	%f6904, %f3069, %f3070;
	add.f32 	%f6905, %f3067, %f3067;
	add.f32 	%f3071, %f1, %f6904;
	fma.rn.f32 	%f3072, %f6905, %f3068, %f2;
	mul.f32 	%f3073, %f3071, %f3071;
	mul.f32 	%f3074, %f3072, %f3072;
	add.f32 	%f6906, %f3073, %f3074;
	setp.gt.f32 	%p569, %f6906, 0f40800000;
	mov.b32 	%r581, 513;
	mov.u32 	%r1332, %r581;
	@%p569 bra 	$L__BB0_1365;
	sub.f32 	%f6907, %f3073, %f3074;
	add.f32 	%f6908, %f3071, %f3071;
	add.f32 	%f3075, %f1, %f6907;
	fma.rn.f32 	%f3076, %f6908, %f3072, %f2;
	mul.f32 	%f3077, %f3075, %f3075;
	mul.f32 	%f3078, %f3076, %f3076;
	add.f32 	%f6909, %f3077, %f3078;
	setp.gt.f32 	%p570, %f6909, 0f40800000;
	mov.b32 	%r582, 514;
	mov.u32 	%r1332, %r582;
	@%p570 bra 	$L__BB0_1365;
	sub.f32 	%f6910, %f3077, %f3078;
	add.f32 	%f6911, %f3075, %f3075;
	add.f32 	%f3079, %f1, %f6910;
	fma.rn.f32 	%f3080, %f6911, %f3076, %f2;
	mul.f32 	%f3081, %f3079, %f3079;
	mul.f32 	%f3082, %f3080, %f3080;
	add.f32 	%f6912, %f3081, %f3082;
	setp.gt.f32 	%p571, %f6912, 0f40800000;
	mov.b32 	%r583, 515;
	mov.u32 	%r1332, %r583;
	@%p571 bra 	$L__BB0_1365;
	sub.f32 	%f6913, %f3081, %f3082;
	add.f32 	%f6914, %f3079, %f3079;
	add.f32 	%f3083, %f1, %f6913;
	fma.rn.f32 	%f3084, %f6914, %f3080, %f2;
	mul.f32 	%f3085, %f3083, %f3083;
	mul.f32 	%f3086, %f3084, %f3084;
	add.f32 	%f6915, %f3085, %f3086;
	setp.gt.f32 	%p572, %f6915, 0f40800000;
	mov.b32 	%r584, 516;
	mov.u32 	%r1332, %r584;
	@%p572 bra 	$L__BB0_1365;
	sub.f32 	%f6916, %f3085, %f3086;
	add.f32 	%f6917, %f3083, %f3083;
	add.f32 	%f3087, %f1, %f6916;
	fma.rn.f32 	%f3088, %f6917, %f3084, %f2;
	mul.f32 	%f3089, %f3087, %f3087;
	mul.f32 	%f3090, %f3088, %f3088;
	add.f32 	%f6918, %f3089, %f3090;
	setp.gt.f32 	%p573, %f6918, 0f40800000;
	mov.b32 	%r585, 517;
	mov.u32 	%r1332, %r585;
	@%p573 bra 	$L__BB0_1365;
	sub.f32 	%f6919, %f3089, %f3090;
	add.f32 	%f6920, %f3087, %f3087;
	add.f32 	%f3091, %f1, %f6919;
	fma.rn.f32 	%f3092, %f6920, %f3088, %f2;
	mul.f32 	%f3093, %f3091, %f3091;
	mul.f32 	%f3094, %f3092, %f3092;
	add.f32 	%f6921, %f3093, %f3094;
	setp.gt.f32 	%p574, %f6921, 0f40800000;
	mov.b32 	%r586, 518;
	mov.u32 	%r1332, %r586;
	@%p574 bra 	$L__BB0_1365;
	sub.f32 	%f6922, %f3093, %f3094;
	add.f32 	%f6923, %f3091, %f3091;
	add.f32 	%f3095, %f1, %f6922;
	fma.rn.f32 	%f3096, %f6923, %f3092, %f2;
	mul.f32 	%f3097, %f3095, %f3095;
	mul.f32 	%f3098, %f3096, %f3096;
	add.f32 	%f6924, %f3097, %f3098;
	setp.gt.f32 	%p575, %f6924, 0f40800000;
	mov.b32 	%r587, 519;
	mov.u32 	%r1332, %r587;
	@%p575 bra 	$L__BB0_1365;
	sub.f32 	%f6925, %f3097, %f3098;
	add.f32 	%f6926, %f3095, %f3095;
	add.f32 	%f3099, %f1, %f6925;
	fma.rn.f32 	%f3100, %f6926, %f3096, %f2;
	mul.f32 	%f3101, %f3099, %f3099;
	mul.f32 	%f3102, %f3100, %f3100;
	add.f32 	%f6927, %f3101, %f3102;
	setp.gt.f32 	%p576, %f6927, 0f40800000;
	mov.b32 	%r588, 520;
	mov.u32 	%r1332, %r588;
	@%p576 bra 	$L__BB0_1365;
	sub.f32 	%f6928, %f3101, %f3102;
	add.f32 	%f6929, %f3099, %f3099;
	add.f32 	%f3103, %f1, %f6928;
	fma.rn.f32 	%f3104, %f6929, %f3100, %f2;
	mul.f32 	%f3105, %f3103, %f3103;
	mul.f32 	%f3106, %f3104, %f3104;
	add.f32 	%f6930, %f3105, %f3106;
	setp.gt.f32 	%p577, %f6930, 0f40800000;
	mov.b32 	%r589, 521;
	mov.u32 	%r1332, %r589;
	@%p577 bra 	$L__BB0_1365;
	sub.f32 	%f6931, %f3105, %f3106;
	add.f32 	%f6932, %f3103, %f3103;
	add.f32 	%f3107, %f1, %f6931;
	fma.rn.f32 	%f3108, %f6932, %f3104, %f2;
	mul.f32 	%f3109, %f3107, %f3107;
	mul.f32 	%f3110, %f3108, %f3108;
	add.f32 	%f6933, %f3109, %f3110;
	setp.gt.f32 	%p578, %f6933, 0f40800000;
	mov.b32 	%r590, 522;
	mov.u32 	%r1332, %r590;
	@%p578 bra 	$L__BB0_1365;
	sub.f32 	%f6934, %f3109, %f3110;
	add.f32 	%f6935, %f3107, %f3107;
	add.f32 	%f3111, %f1, %f6934;
	fma.rn.f32 	%f3112, %f6935, %f3108, %f2;
	mul.f32 	%f3113, %f3111, %f3111;
	mul.f32 	%f3114, %f3112, %f3112;
	add.f32 	%f6936, %f3113, %f3114;
	setp.gt.f32 	%p579, %f6936, 0f40800000;
	mov.b32 	%r591, 523;
	mov.u32 	%r1332, %r591;
	@%p579 bra 	$L__BB0_1365;
	sub.f32 	%f6937, %f3113, %f3114;
	add.f32 	%f6938, %f3111, %f3111;
	add.f32 	%f3115, %f1, %f6937;
	fma.rn.f32 	%f3116, %f6938, %f3112, %f2;
	mul.f32 	%f3117, %f3115, %f3115;
	mul.f32 	%f3118, %f3116, %f3116;
	add.f32 	%f6939, %f3117, %f3118;
	setp.gt.f32 	%p580, %f6939, 0f40800000;
	mov.b32 	%r592, 524;
	mov.u32 	%r1332, %r592;
	@%p580 bra 	$L__BB0_1365;
	sub.f32 	%f6940, %f3117, %f3118;
	add.f32 	%f6941, %f3115, %f3115;
	add.f32 	%f3119, %f1, %f6940;
	fma.rn.f32 	%f3120, %f6941, %f3116, %f2;
	mul.f32 	%f3121, %f3119, %f3119;
	mul.f32 	%f3122, %f3120, %f3120;
	add.f32 	%f6942, %f3121, %f3122;
	setp.gt.f32 	%p581, %f6942, 0f40800000;
	mov.b32 	%r593, 525;
	mov.u32 	%r1332, %r593;
	@%p581 bra 	$L__BB0_1365;
	sub.f32 	%f6943, %f3121, %f3122;
	add.f32 	%f6944, %f3119, %f3119;
	add.f32 	%f3123, %f1, %f6943;
	fma.rn.f32 	%f3124, %f6944, %f3120, %f2;
	mul.f32 	%f3125, %f3123, %f3123;
	mul.f32 	%f3126, %f3124, %f3124;
	add.f32 	%f6945, %f3125, %f3126;
	setp.gt.f32 	%p582, %f6945, 0f40800000;
	mov.b32 	%r594, 526;
	mov.u32 	%r1332, %r594;
	@%p582 bra 	$L__BB0_1365;
	sub.f32 	%f6946, %f3125, %f3126;
	add.f32 	%f6947, %f3123, %f3123;
	add.f32 	%f3127, %f1, %f6946;
	fma.rn.f32 	%f3128, %f6947, %f3124, %f2;
	mul.f32 	%f3129, %f3127, %f3127;
	mul.f32 	%f3130, %f3128, %f3128;
	add.f32 	%f6948, %f3129, %f3130;
	setp.gt.f32 	%p583, %f6948, 0f40800000;
	mov.b32 	%r595, 527;
	mov.u32 	%r1332, %r595;
	@%p583 bra 	$L__BB0_1365;
	sub.f32 	%f6949, %f3129, %f3130;
	add.f32 	%f6950, %f3127, %f3127;
	add.f32 	%f3131, %f1, %f6949;
	fma.rn.f32 	%f3132, %f6950, %f3128, %f2;
	mul.f32 	%f3133, %f3131, %f3131;
	mul.f32 	%f3134, %f3132, %f3132;
	add.f32 	%f6951, %f3133, %f3134;
	setp.gt.f32 	%p584, %f6951, 0f40800000;
	mov.b32 	%r596, 528;
	mov.u32 	%r1332, %r596;
	@%p584 bra 	$L__BB0_1365;
	sub.f32 	%f6952, %f3133, %f3134;
	add.f32 	%f6953, %f3131, %f3131;
	add.f32 	%f3135, %f1, %f6952;
	fma.rn.f32 	%f3136, %f6953, %f3132, %f2;
	mul.f32 	%f3137, %f3135, %f3135;
	mul.f32 	%f3138, %f3136, %f3136;
	add.f32 	%f6954, %f3137, %f3138;
	setp.gt.f32 	%p585, %f6954, 0f40800000;
	mov.b32 	%r597, 529;
	mov.u32 	%r1332, %r597;
	@%p585 bra 	$L__BB0_1365;
	sub.f32 	%f6955, %f3137, %f3138;
	add.f32 	%f6956, %f3135, %f3135;
	add.f32 	%f3139, %f1, %f6955;
	fma.rn.f32 	%f3140, %f6956, %f3136, %f2;
	mul.f32 	%f3141, %f3139, %f3139;
	mul.f32 	%f3142, %f3140, %f3140;
	add.f32 	%f6957, %f3141, %f3142;
	setp.gt.f32 	%p586, %f6957, 0f40800000;
	mov.b32 	%r598, 530;
	mov.u32 	%r1332, %r598;
	@%p586 bra 	$L__BB0_1365;
	sub.f32 	%f6958, %f3141, %f3142;
	add.f32 	%f6959, %f3139, %f3139;
	add.f32 	%f3143, %f1, %f6958;
	fma.rn.f32 	%f3144, %f6959, %f3140, %f2;
	mul.f32 	%f3145, %f3143, %f3143;
	mul.f32 	%f3146, %f3144, %f3144;
	add.f32 	%f6960, %f3145, %f3146;
	setp.gt.f32 	%p587, %f6960, 0f40800000;
	mov.b32 	%r599, 531;
	mov.u32 	%r1332, %r599;
	@%p587 bra 	$L__BB0_1365;
	sub.f32 	%f6961, %f3145, %f3146;
	add.f32 	%f6962, %f3143, %f3143;
	add.f32 	%f3147, %f1, %f6961;
	fma.rn.f32 	%f3148, %f6962, %f3144, %f2;
	mul.f32 	%f3149, %f3147, %f3147;
	mul.f32 	%f3150, %f3148, %f3148;
	add.f32 	%f6963, %f3149, %f3150;
	setp.gt.f32 	%p588, %f6963, 0f40800000;
	mov.b32 	%r600, 532;
	mov.u32 	%r1332, %r600;
	@%p588 bra 	$L__BB0_1365;
	sub.f32 	%f6964, %f3149, %f3150;
	add.f32 	%f6965, %f3147, %f3147;
	add.f32 	%f3151, %f1, %f6964;
	fma.rn.f32 	%f3152, %f6965, %f3148, %f2;
	mul.f32 	%f3153, %f3151, %f3151;
	mul.f32 	%f3154, %f3152, %f3152;
	add.f32 	%f6966, %f3153, %f3154;
	setp.gt.f32 	%p589, %f6966, 0f40800000;
	mov.b32 	%r601, 533;
	mov.u32 	%r1332, %r601;
	@%p589 bra 	$L__BB0_1365;
	sub.f32 	%f6967, %f3153, %f3154;
	add.f32 	%f6968, %f3151, %f3151;
	add.f32 	%f3155, %f1, %f6967;
	fma.rn.f32 	%f3156, %f6968, %f3152, %f2;
	mul.f32 	%f3157, %f3155, %f3155;
	mul.f32 	%f3158, %f3156, %f3156;
	add.f32 	%f6969, %f3157, %f3158;
	setp.gt.f32 	%p590, %f6969, 0f40800000;
	mov.b32 	%r602, 534;
	mov.u32 	%r1332, %r602;
	@%p590 bra 	$L__BB0_1365;
	sub.f32 	%f6970, %f3157, %f3158;
	add.f32 	%f6971, %f3155, %f3155;
	add.f32 	%f3159, %f1, %f6970;
	fma.rn.f32 	%f3160, %f6971, %f3156, %f2;
	mul.f32 	%f3161, %f3159, %f3159;
	mul.f32 	%f3162, %f3160, %f3160;
	add.f32 	%f6972, %f3161, %f3162;
	setp.gt.f32 	%p591, %f6972, 0f40800000;
	mov.b32 	%r603, 535;
	mov.u32 	%r1332, %r603;
	@%p591 bra 	$L__BB0_1365;
	sub.f32 	%f6973, %f3161, %f3162;
	add.f32 	%f6974, %f3159, %f3159;
	add.f32 	%f3163, %f1, %f6973;
	fma.rn.f32 	%f3164, %f6974, %f3160, %f2;
	mul.f32 	%f3165, %f3163, %f3163;
	mul.f32 	%f3166, %f3164, %f3164;
	add.f32 	%f6975, %f3165, %f3166;
	setp.gt.f32 	%p592, %f6975, 0f40800000;
	mov.b32 	%r604, 536;
	mov.u32 	%r1332, %r604;
	@%p592 bra 	$L__BB0_1365;
	sub.f32 	%f6976, %f3165, %f3166;
	add.f32 	%f6977, %f3163, %f3163;
	add.f32 	%f3167, %f1, %f6976;
	fma.rn.f32 	%f3168, %f6977, %f3164, %f2;
	mul.f32 	%f3169, %f3167, %f3167;
	mul.f32 	%f3170, %f3168, %f3168;
	add.f32 	%f6978, %f3169, %f3170;
	setp.gt.f32 	%p593, %f6978, 0f40800000;
	mov.b32 	%r605, 537;
	mov.u32 	%r1332, %r605;
	@%p593 bra 	$L__BB0_1365;
	sub.f32 	%f6979, %f3169, %f3170;
	add.f32 	%f6980, %f3167, %f3167;
	add.f32 	%f3171, %f1, %f6979;
	fma.rn.f32 	%f3172, %f6980, %f3168, %f2;
	mul.f32 	%f3173, %f3171, %f3171;
	mul.f32 	%f3174, %f3172, %f3172;
	add.f32 	%f6981, %f3173, %f3174;
	setp.gt.f32 	%p594, %f6981, 0f40800000;
	mov.b32 	%r606, 538;
	mov.u32 	%r1332, %r606;
	@%p594 bra 	$L__BB0_1365;
	sub.f32 	%f6982, %f3173, %f3174;
	add.f32 	%f6983, %f3171, %f3171;
	add.f32 	%f3175, %f1, %f6982;
	fma.rn.f32 	%f3176, %f6983, %f3172, %f2;
	mul.f32 	%f3177, %f3175, %f3175;
	mul.f32 	%f3178, %f3176, %f3176;
	add.f32 	%f6984, %f3177, %f3178;
	setp.gt.f32 	%p595, %f6984, 0f40800000;
	mov.b32 	%r607, 539;
	mov.u32 	%r1332, %r607;
	@%p595 bra 	$L__BB0_1365;
	sub.f32 	%f6985, %f3177, %f3178;
	add.f32 	%f6986, %f3175, %f3175;
	add.f32 	%f3179, %f1, %f6985;
	fma.rn.f32 	%f3180, %f6986, %f3176, %f2;
	mul.f32 	%f3181, %f3179, %f3179;
	mul.f32 	%f3182, %f3180, %f3180;
	add.f32 	%f6987, %f3181, %f3182;
	setp.gt.f32 	%p596, %f6987, 0f40800000;
	mov.b32 	%r608, 540;
	mov.u32 	%r1332, %r608;
	@%p596 bra 	$L__BB0_1365;
	sub.f32 	%f6988, %f3181, %f3182;
	add.f32 	%f6989, %f3179, %f3179;
	add.f32 	%f3183, %f1, %f6988;
	fma.rn.f32 	%f3184, %f6989, %f3180, %f2;
	mul.f32 	%f3185, %f3183, %f3183;
	mul.f32 	%f3186, %f3184, %f3184;
	add.f32 	%f6990, %f3185, %f3186;
	setp.gt.f32 	%p597, %f6990, 0f40800000;
	mov.b32 	%r609, 541;
	mov.u32 	%r1332, %r609;
	@%p597 bra 	$L__BB0_1365;
	sub.f32 	%f6991, %f3185, %f3186;
	add.f32 	%f6992, %f3183, %f3183;
	add.f32 	%f3187, %f1, %f6991;
	fma.rn.f32 	%f3188, %f6992, %f3184, %f2;
	mul.f32 	%f3189, %f3187, %f3187;
	mul.f32 	%f3190, %f3188, %f3188;
	add.f32 	%f6993, %f3189, %f3190;
	setp.gt.f32 	%p598, %f6993, 0f40800000;
	mov.b32 	%r610, 542;
	mov.u32 	%r1332, %r610;
	@%p598 bra 	$L__BB0_1365;
	sub.f32 	%f6994, %f3189, %f3190;
	add.f32 	%f6995, %f3187, %f3187;
	add.f32 	%f3191, %f1, %f6994;
	fma.rn.f32 	%f3192, %f6995, %f3188, %f2;
	mul.f32 	%f3193, %f3191, %f3191;
	mul.f32 	%f3194, %f3192, %f3192;
	add.f32 	%f6996, %f3193, %f3194;
	setp.gt.f32 	%p599, %f6996, 0f40800000;
	mov.b32 	%r611, 543;
	mov.u32 	%r1332, %r611;
	@%p599 bra 	$L__BB0_1365;
	sub.f32 	%f6997, %f3193, %f3194;
	add.f32 	%f6998, %f3191, %f3191;
	add.f32 	%f3195, %f1, %f6997;
	fma.rn.f32 	%f3196, %f6998, %f3192, %f2;
	mul.f32 	%f3197, %f3195, %f3195;
	mul.f32 	%f3198, %f3196, %f3196;
	add.f32 	%f6999, %f3197, %f3198;
	setp.gt.f32 	%p600, %f6999, 0f40800000;
	mov.b32 	%r612, 544;
	mov.u32 	%r1332, %r612;
	@%p600 bra 	$L__BB0_1365;
	sub.f32 	%f7000, %f3197, %f3198;
	add.f32 	%f7001, %f3195, %f3195;
	add.f32 	%f3199, %f1, %f7000;
	fma.rn.f32 	%f3200, %f7001, %f3196, %f2;
	mul.f32 	%f3201, %f3199, %f3199;
	mul.f32 	%f3202, %f3200, %f3200;
	add.f32 	%f7002, %f3201, %f3202;
	setp.gt.f32 	%p601, %f7002, 0f40800000;
	mov.b32 	%r613, 545;
	mov.u32 	%r1332, %r613;
	@%p601 bra 	$L__BB0_1365;
	sub.f32 	%f7003, %f3201, %f3202;
	add.f32 	%f7004, %f3199, %f3199;
	add.f32 	%f3203, %f1, %f7003;
	fma.rn.f32 	%f3204, %f7004, %f3200, %f2;
	mul.f32 	%f3205, %f3203, %f3203;
	mul.f32 	%f3206, %f3204, %f3204;
	add.f32 	%f7005, %f3205, %f3206;
	setp.gt.f32 	%p602, %f7005, 0f40800000;
	mov.b32 	%r614, 546;
	mov.u32 	%r1332, %r614;
	@%p602 bra 	$L__BB0_1365;
	sub.f32 	%f7006, %f3205, %f3206;
	add.f32 	%f7007, %f3203, %f3203;
	add.f32 	%f3207, %f1, %f7006;
	fma.rn.f32 	%f3208, %f7007, %f3204, %f2;
	mul.f32 	%f3209, %f3207, %f3207;
	mul.f32 	%f3210, %f3208, %f3208;
	add.f32 	%f7008, %f3209, %f3210;
	setp.gt.f32 	%p603, %f7008, 0f40800000;
	mov.b32 	%r615, 547;
	mov.u32 	%r1332, %r615;
	@%p603 bra 	$L__BB0_1365;
	sub.f32 	%f7009, %f3209, %f3210;
	add.f32 	%f7010, %f3207, %f3207;
	add.f32 	%f3211, %f1, %f7009;
	fma.rn.f32 	%f3212, %f7010, %f3208, %f2;
	mul.f32 	%f3213, %f3211, %f3211;
	mul.f32 	%f3214, %f3212, %f3212;
	add.f32 	%f7011, %f3213, %f3214;
	setp.gt.f32 	%p604, %f7011, 0f40800000;
	mov.b32 	%r616, 548;
	mov.u32 	%r1332, %r616;
	@%p604 bra 	$L__BB0_1365;
	sub.f32 	%f7012, %f3213, %f3214;
	add.f32 	%f7013, %f3211, %f3211;
	add.f32 	%f3215, %f1, %f7012;
	fma.rn.f32 	%f3216, %f7013, %f3212, %f2;
	mul.f32 	%f3217, %f3215, %f3215;
	mul.f32 	%f3218, %f3216, %f3216;
	add.f32 	%f7014, %f3217, %f3218;
	setp.gt.f32 	%p605, %f7014, 0f40800000;
	mov.b32 	%r617, 549;
	mov.u32 	%r1332, %r617;
	@%p605 bra 	$L__BB0_1365;
	sub.f32 	%f7015, %f3217, %f3218;
	add.f32 	%f7016, %f3215, %f3215;
	add.f32 	%f3219, %f1, %f7015;
	fma.rn.f32 	%f3220, %f7016, %f3216, %f2;
	mul.f32 	%f3221, %f3219, %f3219;
	mul.f32 	%f3222, %f3220, %f3220;
	add.f32 	%f7017, %f3221, %f3222;
	setp.gt.f32 	%p606, %f7017, 0f40800000;
	mov.b32 	%r618, 550;
	mov.u32 	%r1332, %r618;
	@%p606 bra 	$L__BB0_1365;
	sub.f32 	%f7018, %f3221, %f3222;
	add.f32 	%f7019, %f3219, %f3219;
	add.f32 	%f3223, %f1, %f7018;
	fma.rn.f32 	%f3224, %f7019, %f3220, %f2;
	mul.f32 	%f3225, %f3223, %f3223;
	mul.f32 	%f3226, %f3224, %f3224;
	add.f32 	%f7020, %f3225, %f3226;
	setp.gt.f32 	%p607, %f7020, 0f40800000;
	mov.b32 	%r619, 551;
	mov.u32 	%r1332, %r619;
	@%p607 bra 	$L__BB0_1365;
	sub.f32 	%f7021, %f3225, %f3226;
	add.f32 	%f7022, %f3223, %f3223;
	add.f32 	%f3227, %f1, %f7021;
	fma.rn.f32 	%f3228, %f7022, %f3224, %f2;
	mul.f32 	%f3229, %f3227, %f3227;
	mul.f32 	%f3230, %f3228, %f3228;
	add.f32 	%f7023, %f3229, %f3230;
	setp.gt.f32 	%p608, %f7023, 0f40800000;
	mov.b32 	%r620, 552;
	mov.u32 	%r1332, %r620;
	@%p608 bra 	$L__BB0_1365;
	sub.f32 	%f7024, %f3229, %f3230;
	add.f32 	%f7025, %f3227, %f3227;
	add.f32 	%f3231, %f1, %f7024;
	fma.rn.f32 	%f3232, %f7025, %f3228, %f2;
	mul.f32 	%f3233, %f3231, %f3231;
	mul.f32 	%f3234, %f3232, %f3232;
	add.f32 	%f7026, %f3233, %f3234;
	setp.gt.f32 	%p609, %f7026, 0f40800000;
	mov.b32 	%r621, 553;
	mov.u32 	%r1332, %r621;
	@%p609 bra 	$L__BB0_1365;
	sub.f32 	%f7027, %f3233, %f3234;
	add.f32 	%f7028, %f3231, %f3231;
	add.f32 	%f3235, %f1, %f7027;
	fma.rn.f32 	%f3236, %f7028, %f3232, %f2;
	mul.f32 	%f3237, %f3235, %f3235;
	mul.f32 	%f3238, %f3236, %f3236;
	add.f32 	%f7029, %f3237, %f3238;
	setp.gt.f32 	%p610, %f7029, 0f40800000;
	mov.b32 	%r622, 554;
	mov.u32 	%r1332, %r622;
	@%p610 bra 	$L__BB0_1365;
	sub.f32 	%f7030, %f3237, %f3238;
	add.f32 	%f7031, %f3235, %f3235;
	add.f32 	%f3239, %f1, %f7030;
	fma.rn.f32 	%f3240, %f7031, %f3236, %f2;
	mul.f32 	%f3241, %f3239, %f3239;
	mul.f32 	%f3242, %f3240, %f3240;
	add.f32 	%f7032, %f3241, %f3242;
	setp.gt.f32 	%p611, %f7032, 0f40800000;
	mov.b32 	%r623, 555;
	mov.u32 	%r1332, %r623;
	@%p611 bra 	$L__BB0_1365;
	sub.f32 	%f7033, %f3241, %f3242;
	add.f32 	%f7034, %f3239, %f3239;
	add.f32 	%f3243, %f1, %f7033;
	fma.rn.f32 	%f3244, %f7034, %f3240, %f2;
	mul.f32 	%f3245, %f3243, %f3243;
	mul.f32 	%f3246, %f3244, %f3244;
	add.f32 	%f7035, %f3245, %f3246;
	setp.gt.f32 	%p612, %f7035, 0f40800000;
	mov.b32 	%r624, 556;
	mov.u32 	%r1332, %r624;
	@%p612 bra 	$L__BB0_1365;
	sub.f32 	%f7036, %f3245, %f3246;
	add.f32 	%f7037, %f3243, %f3243;
	add.f32 	%f3247, %f1, %f7036;
	fma.rn.f32 	%f3248, %f7037, %f3244, %f2;
	mul.f32 	%f3249, %f3247, %f3247;
	mul.f32 	%f3250, %f3248, %f3248;
	add.f32 	%f7038, %f3249, %f3250;
	setp.gt.f32 	%p613, %f7038, 0f40800000;
	mov.b32 	%r625, 557;
	mov.u32 	%r1332, %r625;
	@%p613 bra 	$L__BB0_1365;
	sub.f32 	%f7039, %f3249, %f3250;
	add.f32 	%f7040, %f3247, %f3247;
	add.f32 	%f3251, %f1, %f7039;
	fma.rn.f32 	%f3252, %f7040, %f3248, %f2;
	mul.f32 	%f3253, %f3251, %f3251;
	mul.f32 	%f3254, %f3252, %f3252;
	add.f32 	%f7041, %f3253, %f3254;
	setp.gt.f32 	%p614, %f7041, 0f40800000;
	mov.b32 	%r626, 558;
	mov.u32 	%r1332, %r626;
	@%p614 bra 	$L__BB0_1365;
	sub.f32 	%f7042, %f3253, %f3254;
	add.f32 	%f7043, %f3251, %f3251;
	add.f32 	%f3255, %f1, %f7042;
	fma.rn.f32 	%f3256, %f7043, %f3252, %f2;
	mul.f32 	%f3257, %f3255, %f3255;
	mul.f32 	%f3258, %f3256, %f3256;
	add.f32 	%f7044, %f3257, %f3258;
	setp.gt.f32 	%p615, %f7044, 0f40800000;
	mov.b32 	%r627, 559;
	mov.u32 	%r1332, %r627;
	@%p615 bra 	$L__BB0_1365;
	sub.f32 	%f7045, %f3257, %f3258;
	add.f32 	%f7046, %f3255, %f3255;
	add.f32 	%f3259, %f1, %f7045;
	fma.rn.f32 	%f3260, %f7046, %f3256, %f2;
	mul.f32 	%f3261, %f3259, %f3259;
	mul.f32 	%f3262, %f3260, %f3260;
	add.f32 	%f7047, %f3261, %f3262;
	setp.gt.f32 	%p616, %f7047, 0f40800000;
	mov.b32 	%r628, 560;
	mov.u32 	%r1332, %r628;
	@%p616 bra 	$L__BB0_1365;
	sub.f32 	%f7048, %f3261, %f3262;
	add.f32 	%f7049, %f3259, %f3259;
	add.f32 	%f3263, %f1, %f7048;
	fma.rn.f32 	%f3264, %f7049, %f3260, %f2;
	mul.f32 	%f3265, %f3263, %f3263;
	mul.f32 	%f3266, %f3264, %f3264;
	add.f32 	%f7050, %f3265, %f3266;
	setp.gt.f32 	%p617, %f7050, 0f40800000;
	mov.b32 	%r629, 561;
	mov.u32 	%r1332, %r629;
	@%p617 bra 	$L__BB0_1365;
	sub.f32 	%f7051, %f3265, %f3266;
	add.f32 	%f7052, %f3263, %f3263;
	add.f32 	%f3267, %f1, %f7051;
	fma.rn.f32 	%f3268, %f7052, %f3264, %f2;
	mul.f32 	%f3269, %f3267, %f3267;
	mul.f32 	%f3270, %f3268, %f3268;
	add.f32 	%f7053, %f3269, %f3270;
	setp.gt.f32 	%p618, %f7053, 0f40800000;
	mov.b32 	%r630, 562;
	mov.u32 	%r1332, %r630;
	@%p618 bra 	$L__BB0_1365;
	sub.f32 	%f7054, %f3269, %f3270;
	add.f32 	%f7055, %f3267, %f3267;
	add.f32 	%f3271, %f1, %f7054;
	fma.rn.f32 	%f3272, %f7055, %f3268, %f2;
	mul.f32 	%f3273, %f3271, %f3271;
	mul.f32 	%f3274, %f3272, %f3272;
	add.f32 	%f7056, %f3273, %f3274;
	setp.gt.f32 	%p619, %f7056, 0f40800000;
	mov.b32 	%r631, 563;
	mov.u32 	%r1332, %r631;
	@%p619 bra 	$L__BB0_1365;
	sub.f32 	%f7057, %f3273, %f3274;
	add.f32 	%f7058, %f3271, %f3271;
	add.f32 	%f3275, %f1, %f7057;
	fma.rn.f32 	%f3276, %f7058, %f3272, %f2;
	mul.f32 	%f3277, %f3275, %f3275;
	mul.f32 	%f3278, %f3276, %f3276;
	add.f32 	%f7059, %f3277, %f3278;
	setp.gt.f32 	%p620, %f7059, 0f40800000;
	mov.b32 	%r632, 564;
	mov.u32 	%r1332, %r632;
	@%p620 bra 	$L__BB0_1365;
	sub.f32 	%f7060, %f3277, %f3278;
	add.f32 	%f7061, %f3275, %f3275;
	add.f32 	%f3279, %f1, %f7060;
	fma.rn.f32 	%f3280, %f7061, %f3276, %f2;
	mul.f32 	%f3281, %f3279, %f3279;
	mul.f32 	%f3282, %f3280, %f3280;
	add.f32 	%f7062, %f3281, %f3282;
	setp.gt.f32 	%p621, %f7062, 0f40800000;
	mov.b32 	%r633, 565;
	mov.u32 	%r1332, %r633;
	@%p621 bra 	$L__BB0_1365;
	sub.f32 	%f7063, %f3281, %f3282;
	add.f32 	%f7064, %f3279, %f3279;
	add.f32 	%f3283, %f1, %f7063;
	fma.rn.f32 	%f3284, %f7064, %f3280, %f2;
	mul.f32 	%f3285, %f3283, %f3283;
	mul.f32 	%f3286, %f3284, %f3284;
	add.f32 	%f7065, %f3285, %f3286;
	setp.gt.f32 	%p622, %f7065, 0f40800000;
	mov.b32 	%r634, 566;
	mov.u32 	%r1332, %r634;
	@%p622 bra 	$L__BB0_1365;
	sub.f32 	%f7066, %f3285, %f3286;
	add.f32 	%f7067, %f3283, %f3283;
	add.f32 	%f3287, %f1, %f7066;
	fma.rn.f32 	%f3288, %f7067, %f3284, %f2;
	mul.f32 	%f3289, %f3287, %f3287;
	mul.f32 	%f3290, %f3288, %f3288;
	add.f32 	%f7068, %f3289, %f3290;
	setp.gt.f32 	%p623, %f7068, 0f40800000;
	mov.b32 	%r635, 567;
	mov.u32 	%r1332, %r635;
	@%p623 bra 	$L__BB0_1365;
	sub.f32 	%f7069, %f3289, %f3290;
	add.f32 	%f7070, %f3287, %f3287;
	add.f32 	%f3291, %f1, %f7069;
	fma.rn.f32 	%f3292, %f7070, %f3288, %f2;
	mul.f32 	%f3293, %f3291, %f3291;
	mul.f32 	%f3294, %f3292, %f3292;
	add.f32 	%f7071, %f3293, %f3294;
	setp.gt.f32 	%p624, %f7071, 0f40800000;
	mov.b32 	%r636, 568;
	mov.u32 	%r1332, %r636;
	@%p624 bra 	$L__BB0_1365;
	sub.f32 	%f7072, %f3293, %f3294;
	add.f32 	%f7073, %f3291, %f3291;
	add.f32 	%f3295, %f1, %f7072;
	fma.rn.f32 	%f3296, %f7073, %f3292, %f2;
	mul.f32 	%f3297, %f3295, %f3295;
	mul.f32 	%f3298, %f3296, %f3296;
	add.f32 	%f7074, %f3297, %f3298;
	setp.gt.f32 	%p625, %f7074, 0f40800000;
	mov.b32 	%r637, 569;
	mov.u32 	%r1332, %r637;
	@%p625 bra 	$L__BB0_1365;
	sub.f32 	%f7075, %f3297, %f3298;
	add.f32 	%f7076, %f3295, %f3295;
	add.f32 	%f3299, %f1, %f7075;
	fma.rn.f32 	%f3300, %f7076, %f3296, %f2;
	mul.f32 	%f3301, %f3299, %f3299;
	mul.f32 	%f3302, %f3300, %f3300;
	add.f32 	%f7077, %f3301, %f3302;
	setp.gt.f32 	%p626, %f7077, 0f40800000;
	mov.b32 	%r638, 570;
	mov.u32 	%r1332, %r638;
	@%p626 bra 	$L__BB0_1365;
	sub.f32 	%f7078, %f3301, %f3302;
	add.f32 	%f7079, %f3299, %f3299;
	add.f32 	%f3303, %f1, %f7078;
	fma.rn.f32 	%f3304, %f7079, %f3300, %f2;
	mul.f32 	%f3305, %f3303, %f3303;
	mul.f32 	%f3306, %f3304, %f3304;
	add.f32 	%f7080, %f3305, %f3306;
	setp.gt.f32 	%p627, %f7080, 0f40800000;
	mov.b32 	%r639, 571;
	mov.u32 	%r1332, %r639;
	@%p627 bra 	$L__BB0_1365;
	sub.f32 	%f7081, %f3305, %f3306;
	add.f32 	%f7082, %f3303, %f3303;
	add.f32 	%f3307, %f1, %f7081;
	fma.rn.f32 	%f3308, %f7082, %f3304, %f2;
	mul.f32 	%f3309, %f3307, %f3307;
	mul.f32 	%f3310, %f3308, %f3308;
	add.f32 	%f7083, %f3309, %f3310;
	setp.gt.f32 	%p628, %f7083, 0f40800000;
	mov.b32 	%r640, 572;
	mov.u32 	%r1332, %r640;
	@%p628 bra 	$L__BB0_1365;
	sub.f32 	%f7084, %f3309, %f3310;
	add.f32 	%f7085, %f3307, %f3307;
	add.f32 	%f3311, %f1, %f7084;
	fma.rn.f32 	%f3312, %f7085, %f3308, %f2;
	mul.f32 	%f3313, %f3311, %f3311;
	mul.f32 	%f3314, %f3312, %f3312;
	add.f32 	%f7086, %f3313, %f3314;
	setp.gt.f32 	%p629, %f7086, 0f40800000;
	mov.b32 	%r641, 573;
	mov.u32 	%r1332, %r641;
	@%p629 bra 	$L__BB0_1365;
	sub.f32 	%f7087, %f3313, %f3314;
	add.f32 	%f7088, %f3311, %f3311;
	add.f32 	%f3315, %f1, %f7087;
	fma.rn.f32 	%f3316, %f7088, %f3312, %f2;
	mul.f32 	%f3317, %f3315, %f3315;
	mul.f32 	%f3318, %f3316, %f3316;
	add.f32 	%f7089, %f3317, %f3318;
	setp.gt.f32 	%p630, %f7089, 0f40800000;
	mov.b32 	%r642, 574;
	mov.u32 	%r1332, %r642;
	@%p630 bra 	$L__BB0_1365;
	sub.f32 	%f7090, %f3317, %f3318;
	add.f32 	%f7091, %f3315, %f3315;
	add.f32 	%f3319, %f1, %f7090;
	fma.rn.f32 	%f3320, %f7091, %f3316, %f2;
	mul.f32 	%f3321, %f3319, %f3319;
	mul.f32 	%f3322, %f3320, %f3320;
	add.f32 	%f7092, %f3321, %f3322;
	setp.gt.f32 	%p631, %f7092, 0f40800000;
	mov.b32 	%r643, 575;
	mov.u32 	%r1332, %r643;
	@%p631 bra 	$L__BB0_1365;
	sub.f32 	%f7093, %f3321, %f3322;
	add.f32 	%f7094, %f3319, %f3319;
	add.f32 	%f3323, %f1, %f7093;
	fma.rn.f32 	%f3324, %f7094, %f3320, %f2;
	mul.f32 	%f3325, %f3323, %f3323;
	mul.f32 	%f3326, %f3324, %f3324;
	add.f32 	%f7095, %f3325, %f3326;
	setp.gt.f32 	%p632, %f7095, 0f40800000;
	mov.b32 	%r644, 576;
	mov.u32 	%r1332, %r644;
	@%p632 bra 	$L__BB0_1365;
	sub.f32 	%f7096, %f3325, %f3326;
	add.f32 	%f7097, %f3323, %f3323;
	add.f32 	%f3327, %f1, %f7096;
	fma.rn.f32 	%f3328, %f7097, %f3324, %f2;
	mul.f32 	%f3329, %f3327, %f3327;
	mul.f32 	%f3330, %f3328, %f3328;
	add.f32 	%f7098, %f3329, %f3330;
	setp.gt.f32 	%p633, %f7098, 0f40800000;
	mov.b32 	%r645, 577;
	mov.u32 	%r1332, %r645;
	@%p633 bra 	$L__BB0_1365;
	sub.f32 	%f7099, %f3329, %f3330;
	add.f32 	%f7100, %f3327, %f3327;
	add.f32 	%f3331, %f1, %f7099;
	fma.rn.f32 	%f3332, %f7100, %f3328, %f2;
	mul.f32 	%f3333, %f3331, %f3331;
	mul.f32 	%f3334, %f3332, %f3332;
	add.f32 	%f7101, %f3333, %f3334;
	setp.gt.f32 	%p634, %f7101, 0f40800000;
	mov.b32 	%r646, 578;
	mov.u32 	%r1332, %r646;
	@%p634 bra 	$L__BB0_1365;
	sub.f32 	%f7102, %f3333, %f3334;
	add.f32 	%f7103, %f3331, %f3331;
	add.f32 	%f3335, %f1, %f7102;
	fma.rn.f32 	%f3336, %f7103, %f3332, %f2;
	mul.f32 	%f3337, %f3335, %f3335;
	mul.f32 	%f3338, %f3336, %f3336;
	add.f32 	%f7104, %f3337, %f3338;
	setp.gt.f32 	%p635, %f7104, 0f40800000;
	mov.b32 	%r647, 579;
	mov.u32 	%r1332, %r647;
	@%p635 bra 	$L__BB0_1365;
	sub.f32 	%f7105, %f3337, %f3338;
	add.f32 	%f7106, %f3335, %f3335;
	add.f32 	%f3339, %f1, %f7105;
	fma.rn.f32 	%f3340, %f7106, %f3336, %f2;
	mul.f32 	%f3341, %f3339, %f3339;
	mul.f32 	%f3342, %f3340, %f3340;
	add.f32 	%f7107, %f3341, %f3342;
	setp.gt.f32 	%p636, %f7107, 0f40800000;
	mov.b32 	%r648, 580;
	mov.u32 	%r1332, %r648;
	@%p636 bra 	$L__BB0_1365;
	sub.f32 	%f7108, %f3341, %f3342;
	add.f32 	%f7109, %f3339, %f3339;
	add.f32 	%f3343, %f1, %f7108;
	fma.rn.f32 	%f3344, %f7109, %f3340, %f2;
	mul.f32 	%f3345, %f3343, %f3343;
	mul.f32 	%f3346, %f3344, %f3344;
	add.f32 	%f7110, %f3345, %f3346;
	setp.gt.f32 	%p637, %f7110, 0f40800000;
	mov.b32 	%r649, 581;
	mov.u32 	%r1332, %r649;
	@%p637 bra 	$L__BB0_1365;
	sub.f32 	%f7111, %f3345, %f3346;
	add.f32 	%f7112, %f3343, %f3343;
	add.f32 	%f3347, %f1, %f7111;
	fma.rn.f32 	%f3348, %f7112, %f3344, %f2;
	mul.f32 	%f3349, %f3347, %f3347;
	mul.f32 	%f3350, %f3348, %f3348;
	add.f32 	%f7113, %f3349, %f3350;
	setp.gt.f32 	%p638, %f7113, 0f40800000;
	mov.b32 	%r650, 582;
	mov.u32 	%r1332, %r650;
	@%p638 bra 	$L__BB0_1365;
	sub.f32 	%f7114, %f3349, %f3350;
	add.f32 	%f7115, %f3347, %f3347;
	add.f32 	%f3351, %f1, %f7114;
	fma.rn.f32 	%f3352, %f7115, %f3348, %f2;
	mul.f32 	%f3353, %f3351, %f3351;
	mul.f32 	%f3354, %f3352, %f3352;
	add.f32 	%f7116, %f3353, %f3354;
	setp.gt.f32 	%p639, %f7116, 0f40800000;
	mov.b32 	%r651, 583;
	mov.u32 	%r1332, %r651;
	@%p639 bra 	$L__BB0_1365;
	sub.f32 	%f7117, %f3353, %f3354;
	add.f32 	%f7118, %f3351, %f3351;
	add.f32 	%f3355, %f1, %f7117;
	fma.rn.f32 	%f3356, %f7118, %f3352, %f2;
	mul.f32 	%f3357, %f3355, %f3355;
	mul.f32 	%f3358, %f3356, %f3356;
	add.f32 	%f7119, %f3357, %f3358;
	setp.gt.f32 	%p640, %f7119, 0f40800000;
	mov.b32 	%r652, 584;
	mov.u32 	%r1332, %r652;
	@%p640 bra 	$L__BB0_1365;
	sub.f32 	%f7120, %f3357, %f3358;
	add.f32 	%f7121, %f3355, %f3355;
	add.f32 	%f3359, %f1, %f7120;
	fma.rn.f32 	%f3360, %f7121, %f3356, %f2;
	mul.f32 	%f3361, %f3359, %f3359;
	mul.f32 	%f3362, %f3360, %f3360;
	add.f32 	%f7122, %f3361, %f3362;
	setp.gt.f32 	%p641, %f7122, 0f40800000;
	mov.b32 	%r653, 585;
	mov.u32 	%r1332, %r653;
	@%p641 bra 	$L__BB0_1365;
	sub.f32 	%f7123, %f3361, %f3362;
	add.f32 	%f7124, %f3359, %f3359;
	add.f32 	%f3363, %f1, %f7123;
	fma.rn.f32 	%f3364, %f7124, %f3360, %f2;
	mul.f32 	%f3365, %f3363, %f3363;
	mul.f32 	%f3366, %f3364, %f3364;
	add.f32 	%f7125, %f3365, %f3366;
	setp.gt.f32 	%p642, %f7125, 0f40800000;
	mov.b32 	%r654, 586;
	mov.u32 	%r1332, %r654;
	@%p642 bra 	$L__BB0_1365;
	sub.f32 	%f7126, %f3365, %f3366;
	add.f32 	%f7127, %f3363, %f3363;
	add.f32 	%f3367, %f1, %f7126;
	fma.rn.f32 	%f3368, %f7127, %f3364, %f2;
	mul.f32 	%f3369, %f3367, %f3367;
	mul.f32 	%f3370, %f3368, %f3368;
	add.f32 	%f7128, %f3369, %f3370;
	setp.gt.f32 	%p643, %f7128, 0f40800000;
	mov.b32 	%r655, 587;
	mov.u32 	%r1332, %r655;
	@%p643 bra 	$L__BB0_1365;
	sub.f32 	%f7129, %f3369, %f3370;
	add.f32 	%f7130, %f3367, %f3367;
	add.f32 	%f3371, %f1, %f7129;
	fma.rn.f32 	%f3372, %f7130, %f3368, %f2;
	mul.f32 	%f3373, %f3371, %f3371;
	mul.f32 	%f3374, %f3372, %f3372;
	add.f32 	%f7131, %f3373, %f3374;
	setp.gt.f32 	%p644, %f7131, 0f40800000;
	mov.b32 	%r656, 588;
	mov.u32 	%r1332, %r656;
	@%p644 bra 	$L__BB0_1365;
	sub.f32 	%f7132, %f3373, %f3374;
	add.f32 	%f7133, %f3371, %f3371;
	add.f32 	%f3375, %f1, %f7132;
	fma.rn.f32 	%f3376, %f7133, %f3372, %f2;
	mul.f32 	%f3377, %f3375, %f3375;
	mul.f32 	%f3378, %f3376, %f3376;
	add.f32 	%f7134, %f3377, %f3378;
	setp.gt.f32 	%p645, %f7134, 0f40800000;
	mov.b32 	%r657, 589;
	mov.u32 	%r1332, %r657;
	@%p645 bra 	$L__BB0_1365;
	sub.f32 	%f7135, %f3377, %f3378;
	add.f32 	%f7136, %f3375, %f3375;
	add.f32 	%f3379, %f1, %f7135;
	fma.rn.f32 	%f3380, %f7136, %f3376, %f2;
	mul.f32 	%f3381, %f3379, %f3379;
	mul.f32 	%f3382, %f3380, %f3380;
	add.f32 	%f7137, %f3381, %f3382;
	setp.gt.f32 	%p646, %f7137, 0f40800000;
	mov.b32 	%r658, 590;
	mov.u32 	%r1332, %r658;
	@%p646 bra 	$L__BB0_1365;
	sub.f32 	%f7138, %f3381, %f3382;
	add.f32 	%f7139, %f3379, %f3379;
	add.f32 	%f3383, %f1, %f7138;
	fma.rn.f32 	%f3384, %f7139, %f3380, %f2;
	mul.f32 	%f3385, %f3383, %f3383;
	mul.f32 	%f3386, %f3384, %f3384;
	add.f32 	%f7140, %f3385, %f3386;
	setp.gt.f32 	%p647, %f7140, 0f40800000;
	mov.b32 	%r659, 591;
	mov.u32 	%r1332, %r659;
	@%p647 bra 	$L__BB0_1365;
	sub.f32 	%f7141, %f3385, %f3386;
	add.f32 	%f7142, %f3383, %f3383;
	add.f32 	%f3387, %f1, %f7141;
	fma.rn.f32 	%f3388, %f7142, %f3384, %f2;
	mul.f32 	%f3389, %f3387, %f3387;
	mul.f32 	%f3390, %f3388, %f3388;
	add.f32 	%f7143, %f3389, %f3390;
	setp.gt.f32 	%p648, %f7143, 0f40800000;
	mov.b32 	%r660, 592;
	mov.u32 	%r1332, %r660;
	@%p648 bra 	$L__BB0_1365;
	sub.f32 	%f7144, %f3389, %f3390;
	add.f32 	%f7145, %f3387, %f3387;
	add.f32 	%f3391, %f1, %f7144;
	fma.rn.f32 	%f3392, %f7145, %f3388, %f2;
	mul.f32 	%f3393, %f3391, %f3391;
	mul.f32 	%f3394, %f3392, %f3392;
	add.f32 	%f7146, %f3393, %f3394;
	setp.gt.f32 	%p649, %f7146, 0f40800000;
	mov.b32 	%r661, 593;
	mov.u32 	%r1332, %r661;
	@%p649 bra 	$L__BB0_1365;
	sub.f32 	%f7147, %f3393, %f3394;
	add.f32 	%f7148, %f3391, %f3391;
	add.f32 	%f3395, %f1, %f7147;
	fma.rn.f32 	%f3396, %f7148, %f3392, %f2;
	mul.f32 	%f3397, %f3395, %f3395;
	mul.f32 	%f3398, %f3396, %f3396;
	add.f32 	%f7149, %f3397, %f3398;
	setp.gt.f32 	%p650, %f7149, 0f40800000;
	mov.b32 	%r662, 594;
	mov.u32 	%r1332, %r662;
	@%p650 bra 	$L__BB0_1365;
	sub.f32 	%f7150, %f3397, %f3398;
	add.f32 	%f7151, %f3395, %f3395;
	add.f32 	%f3399, %f1, %f7150;
	fma.rn.f32 	%f3400, %f7151, %f3396, %f2;
	mul.f32 	%f3401, %f3399, %f3399;
	mul.f32 	%f3402, %f3400, %f3400;
	add.f32 	%f7152, %f3401, %f3402;
	setp.gt.f32 	%p651, %f7152, 0f40800000;
	mov.b32 	%r663, 595;
	mov.u32 	%r1332, %r663;
	@%p651 bra 	$L__BB0_1365;
	sub.f32 	%f7153, %f3401, %f3402;
	add.f32 	%f7154, %f3399, %f3399;
	add.f32 	%f3403, %f1, %f7153;
	fma.rn.f32 	%f3404, %f7154, %f3400, %f2;
	mul.f32 	%f3405, %f3403, %f3403;
	mul.f32 	%f3406, %f3404, %f3404;
	add.f32 	%f7155, %f3405, %f3406;
	setp.gt.f32 	%p652, %f7155, 0f40800000;
	mov.b32 	%r664, 596;
	mov.u32 	%r1332, %r664;
	@%p652 bra 	$L__BB0_1365;
	sub.f32 	%f7156, %f3405, %f3406;
	add.f32 	%f7157, %f3403, %f3403;
	add.f32 	%f3407, %f1, %f7156;
	fma.rn.f32 	%f3408, %f7157, %f3404, %f2;
	mul.f32 	%f3409, %f3407, %f3407;
	mul.f32 	%f3410, %f3408, %f3408;
	add.f32 	%f7158, %f3409, %f3410;
	setp.gt.f32 	%p653, %f7158, 0f40800000;
	mov.b32 	%r665, 597;
	mov.u32 	%r1332, %r665;
	@%p653 bra 	$L__BB0_1365;
	sub.f32 	%f7159, %f3409, %f3410;
	add.f32 	%f7160, %f3407, %f3407;
	add.f32 	%f3411, %f1, %f7159;
	fma.rn.f32 	%f3412, %f7160, %f3408, %f2;
	mul.f32 	%f3413, %f3411, %f3411;
	mul.f32 	%f3414, %f3412, %f3412;
	add.f32 	%f7161, %f3413, %f3414;
	setp.gt.f32 	%p654, %f7161, 0f40800000;
	mov.b32 	%r666, 598;
	mov.u32 	%r1332, %r666;
	@%p654 bra 	$L__BB0_1365;
	sub.f32 	%f7162, %f3413, %f3414;
	add.f32 	%f7163, %f3411, %f3411;
	add.f32 	%f3415, %f1, %f7162;
	fma.rn.f32 	%f3416, %f7163, %f3412, %f2;
	mul.f32 	%f3417, %f3415, %f3415;
	mul.f32 	%f3418, %f3416, %f3416;
	add.f32 	%f7164, %f3417, %f3418;
	setp.gt.f32 	%p655, %f7164, 0f40800000;
	mov.b32 	%r667, 599;
	mov.u32 	%r1332, %r667;
	@%p655 bra 	$L__BB0_1365;
	sub.f32 	%f7165, %f3417, %f3418;
	add.f32 	%f7166, %f3415, %f3415;
	add.f32 	%f3419, %f1, %f7165;
	fma.rn.f32 	%f3420, %f7166, %f3416, %f2;
	mul.f32 	%f3421, %f3419, %f3419;
	mul.f32 	%f3422, %f3420, %f3420;
	add.f32 	%f7167, %f3421, %f3422;
	setp.gt.f32 	%p656, %f7167, 0f40800000;
	mov.b32 	%r668, 600;
	mov.u32 	%r1332, %r668;
	@%p656 bra 	$L__BB0_1365;
	sub.f32 	%f7168, %f3421, %f3422;
	add.f32 	%f7169, %f3419, %f3419;
	add.f32 	%f3423, %f1, %f7168;
	fma.rn.f32 	%f3424, %f7169, %f3420, %f2;
	mul.f32 	%f3425, %f3423, %f3423;
	mul.f32 	%f3426, %f3424, %f3424;
	add.f32 	%f7170, %f3425, %f3426;
	setp.gt.f32 	%p657, %f7170, 0f40800000;
	mov.b32 	%r669, 601;
	mov.u32 	%r1332, %r669;
	@%p657 bra 	$L__BB0_1365;
	sub.f32 	%f7171, %f3425, %f3426;
	add.f32 	%f7172, %f3423, %f3423;
	add.f32 	%f3427, %f1, %f7171;
	fma.rn.f32 	%f3428, %f7172, %f3424, %f2;
	mul.f32 	%f3429, %f3427, %f3427;
	mul.f32 	%f3430, %f3428, %f3428;
	add.f32 	%f7173, %f3429, %f3430;
	setp.gt.f32 	%p658, %f7173, 0f40800000;
	mov.b32 	%r670, 602;
	mov.u32 	%r1332, %r670;
	@%p658 bra 	$L__BB0_1365;
	sub.f32 	%f7174, %f3429, %f3430;
	add.f32 	%f7175, %f3427, %f3427;
	add.f32 	%f3431, %f1, %f7174;
	fma.rn.f32 	%f3432, %f7175, %f3428, %f2;
	mul.f32 	%f3433, %f3431, %f3431;
	mul.f32 	%f3434, %f3432, %f3432;
	add.f32 	%f7176, %f3433, %f3434;
	setp.gt.f32 	%p659, %f7176, 0f40800000;
	mov.b32 	%r671, 603;
	mov.u32 	%r1332, %r671;
	@%p659 bra 	$L__BB0_1365;
	sub.f32 	%f7177, %f3433, %f3434;
	add.f32 	%f7178, %f3431, %f3431;
	add.f32 	%f3435, %f1, %f7177;
	fma.rn.f32 	%f3436, %f7178, %f3432, %f2;
	mul.f32 	%f3437, %f3435, %f3435;
	mul.f32 	%f3438, %f3436, %f3436;
	add.f32 	%f7179, %f3437, %f3438;
	setp.gt.f32 	%p660, %f7179, 0f40800000;
	mov.b32 	%r672, 604;
	mov.u32 	%r1332, %r672;
	@%p660 bra 	$L__BB0_1365;
	sub.f32 	%f7180, %f3437, %f3438;
	add.f32 	%f7181, %f3435, %f3435;
	add.f32 	%f3439, %f1, %f7180;
	fma.rn.f32 	%f3440, %f7181, %f3436, %f2;
	mul.f32 	%f3441, %f3439, %f3439;
	mul.f32 	%f3442, %f3440, %f3440;
	add.f32 	%f7182, %f3441, %f3442;
	setp.gt.f32 	%p661, %f7182, 0f40800000;
	mov.b32 	%r673, 605;
	mov.u32 	%r1332, %r673;
	@%p661 bra 	$L__BB0_1365;
	sub.f32 	%f7183, %f3441, %f3442;
	add.f32 	%f7184, %f3439, %f3439;
	add.f32 	%f3443, %f1, %f7183;
	fma.rn.f32 	%f3444, %f7184, %f3440, %f2;
	mul.f32 	%f3445, %f3443, %f3443;
	mul.f32 	%f3446, %f3444, %f3444;
	add.f32 	%f7185, %f3445, %f3446;
	setp.gt.f32 	%p662, %f7185, 0f40800000;
	mov.b32 	%r674, 606;
	mov.u32 	%r1332, %r674;
	@%p662 bra 	$L__BB0_1365;
	sub.f32 	%f7186, %f3445, %f3446;
	add.f32 	%f7187, %f3443, %f3443;
	add.f32 	%f3447, %f1, %f7186;
	fma.rn.f32 	%f3448, %f7187, %f3444, %f2;
	mul.f32 	%f3449, %f3447, %f3447;
	mul.f32 	%f3450, %f3448, %f3448;
	add.f32 	%f7188, %f3449, %f3450;
	setp.gt.f32 	%p663, %f7188, 0f40800000;
	mov.b32 	%r675, 607;
	mov.u32 	%r1332, %r675;
	@%p663 bra 	$L__BB0_1365;
	sub.f32 	%f7189, %f3449, %f3450;
	add.f32 	%f7190, %f3447, %f3447;
	add.f32 	%f3451, %f1, %f7189;
	fma.rn.f32 	%f3452, %f7190, %f3448, %f2;
	mul.f32 	%f3453, %f3451, %f3451;
	mul.f32 	%f3454, %f3452, %f3452;
	add.f32 	%f7191, %f3453, %f3454;
	setp.gt.f32 	%p664, %f7191, 0f40800000;
	mov.b32 	%r676, 608;
	mov.u32 	%r1332, %r676;
	@%p664 bra 	$L__BB0_1365;
	sub.f32 	%f7192, %f3453, %f3454;
	add.f32 	%f7193, %f3451, %f3451;
	add.f32 	%f3455, %f1, %f7192;
	fma.rn.f32 	%f3456, %f7193, %f3452, %f2;
	mul.f32 	%f3457, %f3455, %f3455;
	mul.f32 	%f3458, %f3456, %f3456;
	add.f32 	%f7194, %f3457, %f3458;
	setp.gt.f32 	%p665, %f7194, 0f40800000;
	mov.b32 	%r677, 609;
	mov.u32 	%r1332, %r677;
	@%p665 bra 	$L__BB0_1365;
	sub.f32 	%f7195, %f3457, %f3458;
	add.f32 	%f7196, %f3455, %f3455;
	add.f32 	%f3459, %f1, %f7195;
	fma.rn.f32 	%f3460, %f7196, %f3456, %f2;
	mul.f32 	%f3461, %f3459, %f3459;
	mul.f32 	%f3462, %f3460, %f3460;
	add.f32 	%f7197, %f3461, %f3462;
	setp.gt.f32 	%p666, %f7197, 0f40800000;
	mov.b32 	%r678, 610;
	mov.u32 	%r1332, %r678;
	@%p666 bra 	$L__BB0_1365;
	sub.f32 	%f7198, %f3461, %f3462;
	add.f32 	%f7199, %f3459, %f3459;
	add.f32 	%f3463, %f1, %f7198;
	fma.rn.f32 	%f3464, %f7199, %f3460, %f2;
	mul.f32 	%f3465, %f3463, %f3463;
	mul.f32 	%f3466, %f3464, %f3464;
	add.f32 	%f7200, %f3465, %f3466;
	setp.gt.f32 	%p667, %f7200, 0f40800000;
	mov.b32 	%r679, 611;
	mov.u32 	%r1332, %r679;
	@%p667 bra 	$L__BB0_1365;
	sub.f32 	%f7201, %f3465, %f3466;
	add.f32 	%f7202, %f3463, %f3463;
	add.f32 	%f3467, %f1, %f7201;
	fma.rn.f32 	%f3468, %f7202, %f3464, %f2;
	mul.f32 	%f3469, %f3467, %f3467;
	mul.f32 	%f3470, %f3468, %f3468;
	add.f32 	%f7203, %f3469, %f3470;
	setp.gt.f32 	%p668, %f7203, 0f40800000;
	mov.b32 	%r680, 612;
	mov.u32 	%r1332, %r680;
	@%p668 bra 	$L__BB0_1365;
	sub.f32 	%f7204, %f3469, %f3470;
	add.f32 	%f7205, %f3467, %f3467;
	add.f32 	%f3471, %f1, %f7204;
	fma.rn.f32 	%f3472, %f7205, %f3468, %f2;
	mul.f32 	%f3473, %f3471, %f3471;
	mul.f32 	%f3474, %f3472, %f3472;
	add.f32 	%f7206, %f3473, %f3474;
	setp.gt.f32 	%p669, %f7206, 0f40800000;
	mov.b32 	%r681, 613;
	mov.u32 	%r1332, %r681;
	@%p669 bra 	$L__BB0_1365;
	sub.f32 	%f7207, %f3473, %f3474;
	add.f32 	%f7208, %f3471, %f3471;
	add.f32 	%f3475, %f1, %f7207;
	fma.rn.f32 	%f3476, %f7208, %f3472, %f2;
	mul.f32 	%f3477, %f3475, %f3475;
	mul.f32 	%f3478, %f3476, %f3476;
	add.f32 	%f7209, %f3477, %f3478;
	setp.gt.f32 	%p670, %f7209, 0f40800000;
	mov.b32 	%r682, 614;
	mov.u32 	%r1332, %r682;
	@%p670 bra 	$L__BB0_1365;
	sub.f32 	%f7210, %f3477, %f3478;
	add.f32 	%f7211, %f3475, %f3475;
	add.f32 	%f3479, %f1, %f7210;
	fma.rn.f32 	%f3480, %f7211, %f3476, %f2;
	mul.f32 	%f3481, %f3479, %f3479;
	mul.f32 	%f3482, %f3480, %f3480;
	add.f32 	%f7212, %f3481, %f3482;
	setp.gt.f32 	%p671, %f7212, 0f40800000;
	mov.b32 	%r683, 615;
	mov.u32 	%r1332, %r683;
	@%p671 bra 	$L__BB0_1365;
	sub.f32 	%f7213, %f3481, %f3482;
	add.f32 	%f7214, %f3479, %f3479;
	add.f32 	%f3483, %f1, %f7213;
	fma.rn.f32 	%f3484, %f7214, %f3480, %f2;
	mul.f32 	%f3485, %f3483, %f3483;
	mul.f32 	%f3486, %f3484, %f3484;
	add.f32 	%f7215, %f3485, %f3486;
	setp.gt.f32 	%p672, %f7215, 0f40800000;
	mov.b32 	%r684, 616;
	mov.u32 	%r1332, %r684;
	@%p672 bra 	$L__BB0_1365;
	sub.f32 	%f7216, %f3485, %f3486;
	add.f32 	%f7217, %f3483, %f3483;
	add.f32 	%f3487, %f1, %f7216;
	fma.rn.f32 	%f3488, %f7217, %f3484, %f2;
	mul.f32 	%f3489, %f3487, %f3487;
	mul.f32 	%f3490, %f3488, %f3488;
	add.f32 	%f7218, %f3489, %f3490;
	setp.gt.f32 	%p673, %f7218, 0f40800000;
	mov.b32 	%r685, 617;
	mov.u32 	%r1332, %r685;
	@%p673 bra 	$L__BB0_1365;
	sub.f32 	%f7219, %f3489, %f3490;
	add.f32 	%f7220, %f3487, %f3487;
	add.f32 	%f3491, %f1, %f7219;
	fma.rn.f32 	%f3492, %f7220, %f3488, %f2;
	mul.f32 	%f3493, %f3491, %f3491;
	mul.f32 	%f3494, %f3492, %f3492;
	add.f32 	%f7221, %f3493, %f3494;
	setp.gt.f32 	%p674, %f7221, 0f40800000;
	mov.b32 	%r686, 618;
	mov.u32 	%r1332, %r686;
	@%p674 bra 	$L__BB0_1365;
	sub.f32 	%f7222, %f3493, %f3494;
	add.f32 	%f7223, %f3491, %f3491;
	add.f32 	%f3495, %f1, %f7222;
	fma.rn.f32 	%f3496, %f7223, %f3492, %f2;
	mul.f32 	%f3497, %f3495, %f3495;
	mul.f32 	%f3498, %f3496, %f3496;
	add.f32 	%f7224, %f3497, %f3498;
	setp.gt.f32 	%p675, %f7224, 0f40800000;
	mov.b32 	%r687, 619;
	mov.u32 	%r1332, %r687;
	@%p675 bra 	$L__BB0_1365;
	sub.f32 	%f7225, %f3497, %f3498;
	add.f32 	%f7226, %f3495, %f3495;
	add.f32 	%f3499, %f1, %f7225;
	fma.rn.f32 	%f3500, %f7226, %f3496, %f2;
	mul.f32 	%f3501, %f3499, %f3499;
	mul.f32 	%f3502, %f3500, %f3500;
	add.f32 	%f7227, %f3501, %f3502;
	setp.gt.f32 	%p676, %f7227, 0f40800000;
	mov.b32 	%r688, 620;
	mov.u32 	%r1332, %r688;
	@%p676 bra 	$L__BB0_1365;
	sub.f32 	%f7228, %f3501, %f3502;
	add.f32 	%f7229, %f3499, %f3499;
	add.f32 	%f3503, %f1, %f7228;
	fma.rn.f32 	%f3504, %f7229, %f3500, %f2;
	mul.f32 	%f3505, %f3503, %f3503;
	mul.f32 	%f3506, %f3504, %f3504;
	add.f32 	%f7230, %f3505, %f3506;
	setp.gt.f32 	%p677, %f7230, 0f40800000;
	mov.b32 	%r689, 621;
	mov.u32 	%r1332, %r689;
	@%p677 bra 	$L__BB0_1365;
	sub.f32 	%f7231, %f3505, %f3506;
	add.f32 	%f7232, %f3503, %f3503;
	add.f32 	%f3507, %f1, %f7231;
	fma.rn.f32 	%f3508, %f7232, %f3504, %f2;
	mul.f32 	%f3509, %f3507, %f3507;
	mul.f32 	%f3510, %f3508, %f3508;
	add.f32 	%f7233, %f3509, %f3510;
	setp.gt.f32 	%p678, %f7233, 0f40800000;
	mov.b32 	%r690, 622;
	mov.u32 	%r1332, %r690;
	@%p678 bra 	$L__BB0_1365;
	sub.f32 	%f7234, %f3509, %f3510;
	add.f32 	%f7235, %f3507, %f3507;
	add.f32 	%f3511, %f1, %f7234;
	fma.rn.f32 	%f3512, %f7235, %f3508, %f2;
	mul.f32 	%f3513, %f3511, %f3511;
	mul.f32 	%f3514, %f3512, %f3512;
	add.f32 	%f7236, %f3513, %f3514;
	setp.gt.f32 	%p679, %f7236, 0f40800000;
	mov.b32 	%r691, 623;
	mov.u32 	%r1332, %r691;
	@%p679 bra 	$L__BB0_1365;
	sub.f32 	%f7237, %f3513, %f3514;
	add.f32 	%f7238, %f3511, %f3511;
	add.f32 	%f3515, %f1, %f7237;
	fma.rn.f32 	%f3516, %f7238, %f3512, %f2;
	mul.f32 	%f3517, %f3515, %f3515;
	mul.f32 	%f3518, %f3516, %f3516;
	add.f32 	%f7239, %f3517, %f3518;
	setp.gt.f32 	%p680, %f7239, 0f40800000;
	mov.b32 	%r692, 624;
	mov.u32 	%r1332, %r692;
	@%p680 bra 	$L__BB0_1365;
	sub.f32 	%f7240, %f3517, %f3518;
	add.f32 	%f7241, %f3515, %f3515;
	add.f32 	%f3519, %f1, %f7240;
	fma.rn.f32 	%f3520, %f7241, %f3516, %f2;
	mul.f32 	%f3521, %f3519, %f3519;
	mul.f32 	%f3522, %f3520, %f3520;
	add.f32 	%f7242, %f3521, %f3522;
	setp.gt.f32 	%p681, %f7242, 0f40800000;
	mov.b32 	%r693, 625;
	mov.u32 	%r1332, %r693;
	@%p681 bra 	$L__BB0_1365;
	sub.f32 	%f7243, %f3521, %f3522;
	add.f32 	%f7244, %f3519, %f3519;
	add.f32 	%f3523, %f1, %f7243;
	fma.rn.f32 	%f3524, %f7244, %f3520, %f2;
	mul.f32 	%f3525, %f3523, %f3523;
	mul.f32 	%f3526, %f3524, %f3524;
	add.f32 	%f7245, %f3525, %f3526;
	setp.gt.f32 	%p682, %f7245, 0f40800000;
	mov.b32 	%r694, 626;
	mov.u32 	%r1332, %r694;
	@%p682 bra 	$L__BB0_1365;
	sub.f32 	%f7246, %f3525, %f3526;
	add.f32 	%f7247, %f3523, %f3523;
	add.f32 	%f3527, %f1, %f7246;
	fma.rn.f32 	%f3528, %f7247, %f3524, %f2;
	mul.f32 	%f3529, %f3527, %f3527;
	mul.f32 	%f3530, %f3528, %f3528;
	add.f32 	%f7248, %f3529, %f3530;
	setp.gt.f32 	%p683, %f7248, 0f40800000;
	mov.b32 	%r695, 627;
	mov.u32 	%r1332, %r695;
	@%p683 bra 	$L__BB0_1365;
	sub.f32 	%f7249, %f3529, %f3530;
	add.f32 	%f7250, %f3527, %f3527;
	add.f32 	%f3531, %f1, %f7249;
	fma.rn.f32 	%f3532, %f7250, %f3528, %f2;
	mul.f32 	%f3533, %f3531, %f3531;
	mul.f32 	%f3534, %f3532, %f3532;
	add.f32 	%f7251, %f3533, %f3534;
	setp.gt.f32 	%p684, %f7251, 0f40800000;
	mov.b32 	%r696, 628;
	mov.u32 	%r1332, %r696;
	@%p684 bra 	$L__BB0_1365;
	sub.f32 	%f7252, %f3533, %f3534;
	add.f32 	%f7253, %f3531, %f3531;
	add.f32 	%f3535, %f1, %f7252;
	fma.rn.f32 	%f3536, %f7253, %f3532, %f2;
	mul.f32 	%f3537, %f3535, %f3535;
	mul.f32 	%f3538, %f3536, %f3536;
	add.f32 	%f7254, %f3537, %f3538;
	setp.gt.f32 	%p685, %f7254, 0f40800000;
	mov.b32 	%r697, 629;
	mov.u32 	%r1332, %r697;
	@%p685 bra 	$L__BB0_1365;
	sub.f32 	%f7255, %f3537, %f3538;
	add.f32 	%f7256, %f3535, %f3535;
	add.f32 	%f3539, %f1, %f7255;
	fma.rn.f32 	%f3540, %f7256, %f3536, %f2;
	mul.f32 	%f3541, %f3539, %f3539;
	mul.f32 	%f3542, %f3540, %f3540;
	add.f32 	%f7257, %f3541, %f3542;
	setp.gt.f32 	%p686, %f7257, 0f40800000;
	mov.b32 	%r698, 630;
	mov.u32 	%r1332, %r698;
	@%p686 bra 	$L__BB0_1365;
	sub.f32 	%f7258, %f3541, %f3542;
	add.f32 	%f7259, %f3539, %f3539;
	add.f32 	%f3543, %f1, %f7258;
	fma.rn.f32 	%f3544, %f7259, %f3540, %f2;
	mul.f32 	%f3545, %f3543, %f3543;
	mul.f32 	%f3546, %f3544, %f3544;
	add.f32 	%f7260, %f3545, %f3546;
	setp.gt.f32 	%p687, %f7260, 0f40800000;
	mov.b32 	%r699, 631;
	mov.u32 	%r1332, %r699;
	@%p687 bra 	$L__BB0_1365;
	sub.f32 	%f7261, %f3545, %f3546;
	add.f32 	%f7262, %f3543, %f3543;
	add.f32 	%f3547, %f1, %f7261;
	fma.rn.f32 	%f3548, %f7262, %f3544, %f2;
	mul.f32 	%f3549, %f3547, %f3547;
	mul.f32 	%f3550, %f3548, %f3548;
	add.f32 	%f7263, %f3549, %f3550;
	setp.gt.f32 	%p688, %f7263, 0f40800000;
	mov.b32 	%r700, 632;
	mov.u32 	%r1332, %r700;
	@%p688 bra 	$L__BB0_1365;
	sub.f32 	%f7264, %f3549, %f3550;
	add.f32 	%f7265, %f3547, %f3547;
	add.f32 	%f3551, %f1, %f7264;
	fma.rn.f32 	%f3552, %f7265, %f3548, %f2;
	mul.f32 	%f3553, %f3551, %f3551;
	mul.f32 	%f3554, %f3552, %f3552;
	add.f32 	%f7266, %f3553, %f3554;
	setp.gt.f32 	%p689, %f7266, 0f40800000;
	mov.b32 	%r701, 633;
	mov.u32 	%r1332, %r701;
	@%p689 bra 	$L__BB0_1365;
	sub.f32 	%f7267, %f3553, %f3554;
	add.f32 	%f7268, %f3551, %f3551;
	add.f32 	%f3555, %f1, %f7267;
	fma.rn.f32 	%f3556, %f7268, %f3552, %f2;
	mul.f32 	%f3557, %f3555, %f3555;
	mul.f32 	%f3558, %f3556, %f3556;
	add.f32 	%f7269, %f3557, %f3558;
	setp.gt.f32 	%p690, %f7269, 0f40800000;
	mov.b32 	%r702, 634;
	mov.u32 	%r1332, %r702;
	@%p690 bra 	$L__BB0_1365;
	sub.f32 	%f7270, %f3557, %f3558;
	add.f32 	%f7271, %f3555, %f3555;
	add.f32 	%f3559, %f1, %f7270;
	fma.rn.f32 	%f3560, %f7271, %f3556, %f2;
	mul.f32 	%f3561, %f3559, %f3559;
	mul.f32 	%f3562, %f3560, %f3560;
	add.f32 	%f7272, %f3561, %f3562;
	setp.gt.f32 	%p691, %f7272, 0f40800000;
	mov.b32 	%r703, 635;
	mov.u32 	%r1332, %r703;
	@%p691 bra 	$L__BB0_1365;
	sub.f32 	%f7273, %f3561, %f3562;
	add.f32 	%f7274, %f3559, %f3559;
	add.f32 	%f3563, %f1, %f7273;
	fma.rn.f32 	%f3564, %f7274, %f3560, %f2;
	mul.f32 	%f3565, %f3563, %f3563;
	mul.f32 	%f3566, %f3564, %f3564;
	add.f32 	%f7275, %f3565, %f3566;
	setp.gt.f32 	%p692, %f7275, 0f40800000;
	mov.b32 	%r704, 636;
	mov.u32 	%r1332, %r704;
	@%p692 bra 	$L__BB0_1365;
	sub.f32 	%f7276, %f3565, %f3566;
	add.f32 	%f7277, %f3563, %f3563;
	add.f32 	%f3567, %f1, %f7276;
	fma.rn.f32 	%f3568, %f7277, %f3564, %f2;
	mul.f32 	%f3569, %f3567, %f3567;
	mul.f32 	%f3570, %f3568, %f3568;
	add.f32 	%f7278, %f3569, %f3570;
	setp.gt.f32 	%p693, %f7278, 0f40800000;
	mov.b32 	%r705, 637;
	mov.u32 	%r1332, %r705;
	@%p693 bra 	$L__BB0_1365;
	sub.f32 	%f7279, %f3569, %f3570;
	add.f32 	%f7280, %f3567, %f3567;
	add.f32 	%f3571, %f1, %f7279;
	fma.rn.f32 	%f3572, %f7280, %f3568, %f2;
	mul.f32 	%f3573, %f3571, %f3571;
	mul.f32 	%f3574, %f3572, %f3572;
	add.f32 	%f7281, %f3573, %f3574;
	setp.gt.f32 	%p694, %f7281, 0f40800000;
	mov.b32 	%r706, 638;
	mov.u32 	%r1332, %r706;
	@%p694 bra 	$L__BB0_1365;
	sub.f32 	%f7282, %f3573, %f3574;
	add.f32 	%f7283, %f3571, %f3571;
	add.f32 	%f3575, %f1, %f7282;
	fma.rn.f32 	%f3576, %f7283, %f3572, %f2;
	mul.f32 	%f3577, %f3575, %f3575;
	mul.f32 	%f3578, %f3576, %f3576;
	add.f32 	%f7284, %f3577, %f3578;
	setp.gt.f32 	%p695, %f7284, 0f40800000;
	mov.b32 	%r707, 639;
	mov.u32 	%r1332, %r707;
	@%p695 bra 	$L__BB0_1365;
	sub.f32 	%f7285, %f3577, %f3578;
	add.f32 	%f7286, %f3575, %f3575;
	add.f32 	%f3579, %f1, %f7285;
	fma.rn.f32 	%f3580, %f7286, %f3576, %f2;
	mul.f32 	%f3581, %f3579, %f3579;
	mul.f32 	%f3582, %f3580, %f3580;
	add.f32 	%f7287, %f3581, %f3582;
	setp.gt.f32 	%p696, %f7287, 0f40800000;
	mov.b32 	%r708, 640;
	mov.u32 	%r1332, %r708;
	@%p696 bra 	$L__BB0_1365;
	sub.f32 	%f7288, %f3581, %f3582;
	add.f32 	%f7289, %f3579, %f3579;
	add.f32 	%f3583, %f1, %f7288;
	fma.rn.f32 	%f3584, %f7289, %f3580, %f2;
	mul.f32 	%f3585, %f3583, %f3583;
	mul.f32 	%f3586, %f3584, %f3584;
	add.f32 	%f7290, %f3585, %f3586;
	setp.gt.f32 	%p697, %f7290, 0f40800000;
	mov.b32 	%r709, 641;
	mov.u32 	%r1332, %r709;
	@%p697 bra 	$L__BB0_1365;
	sub.f32 	%f7291, %f3585, %f3586;
	add.f32 	%f7292, %f3583, %f3583;
	add.f32 	%f3587, %f1, %f7291;
	fma.rn.f32 	%f3588, %f7292, %f3584, %f2;
	mul.f32 	%f3589, %f3587, %f3587;
	mul.f32 	%f3590, %f3588, %f3588;
	add.f32 	%f7293, %f3589, %f3590;
	setp.gt.f32 	%p698, %f7293, 0f40800000;
	mov.b32 	%r710, 642;
	mov.u32 	%r1332, %r710;
	@%p698 bra 	$L__BB0_1365;
	sub.f32 	%f7294, %f3589, %f3590;
	add.f32 	%f7295, %f3587, %f3587;
	add.f32 	%f3591, %f1, %f7294;
	fma.rn.f32 	%f3592, %f7295, %f3588, %f2;
	mul.f32 	%f3593, %f3591, %f3591;
	mul.f32 	%f3594, %f3592, %f3592;
	add.f32 	%f7296, %f3593, %f3594;
	setp.gt.f32 	%p699, %f7296, 0f40800000;
	mov.b32 	%r711, 643;
	mov.u32 	%r1332, %r711;
	@%p699 bra 	$L__BB0_1365;
	sub.f32 	%f7297, %f3593, %f3594;
	add.f32 	%f7298, %f3591, %f3591;
	add.f32 	%f3595, %f1, %f7297;
	fma.rn.f32 	%f3596, %f7298, %f3592, %f2;
	mul.f32 	%f3597, %f3595, %f3595;
	mul.f32 	%f3598, %f3596, %f3596;
	add.f32 	%f7299, %f3597, %f3598;
	setp.gt.f32 	%p700, %f7299, 0f40800000;
	mov.b32 	%r712, 644;
	mov.u32 	%r1332, %r712;
	@%p700 bra 	$L__BB0_1365;
	sub.f32 	%f7300, %f3597, %f3598;
	add.f32 	%f7301, %f3595, %f3595;
	add.f32 	%f3599, %f1, %f7300;
	fma.rn.f32 	%f3600, %f7301, %f3596, %f2;
	mul.f32 	%f3601, %f3599, %f3599;
	mul.f32 	%f3602, %f3600, %f3600;
	add.f32 	%f7302, %f3601, %f3602;
	setp.gt.f32 	%p701, %f7302, 0f40800000;
	mov.b32 	%r713, 645;
	mov.u32 	%r1332, %r713;
	@%p701 bra 	$L__BB0_1365;
	sub.f32 	%f7303, %f3601, %f3602;
	add.f32 	%f7304, %f3599, %f3599;
	add.f32 	%f3603, %f1, %f7303;
	fma.rn.f32 	%f3604, %f7304, %f3600, %f2;
	mul.f32 	%f3605, %f3603, %f3603;
	mul.f32 	%f3606, %f3604, %f3604;
	add.f32 	%f7305, %f3605, %f3606;
	setp.gt.f32 	%p702, %f7305, 0f40800000;
	mov.b32 	%r714, 646;
	mov.u32 	%r1332, %r714;
	@%p702 bra 	$L__BB0_1365;
	sub.f32 	%f7306, %f3605, %f3606;
	add.f32 	%f7307, %f3603, %f3603;
	add.f32 	%f3607, %f1, %f7306;
	fma.rn.f32 	%f3608, %f7307, %f3604, %f2;
	mul.f32 	%f3609, %f3607, %f3607;
	mul.f32 	%f3610, %f3608, %f3608;
	add.f32 	%f7308, %f3609, %f3610;
	setp.gt.f32 	%p703, %f7308, 0f40800000;
	mov.b32 	%r715, 647;
	mov.u32 	%r1332, %r715;
	@%p703 bra 	$L__BB0_1365;
	sub.f32 	%f7309, %f3609, %f3610;
	add.f32 	%f7310, %f3607, %f3607;
	add.f32 	%f3611, %f1, %f7309;
	fma.rn.f32 	%f3612, %f7310, %f3608, %f2;
	mul.f32 	%f3613, %f3611, %f3611;
	mul.f32 	%f3614, %f3612, %f3612;
	add.f32 	%f7311, %f3613, %f3614;
	setp.gt.f32 	%p704, %f7311, 0f40800000;
	mov.b32 	%r716, 648;
	mov.u32 	%r1332, %r716;
	@%p704 bra 	$L__BB0_1365;
	sub.f32 	%f7312, %f3613, %f3614;
	add.f32 	%f7313, %f3611, %f3611;
	add.f32 	%f3615, %f1, %f7312;
	fma.rn.f32 	%f3616, %f7313, %f3612, %f2;
	mul.f32 	%f3617, %f3615, %f3615;
	mul.f32 	%f3618, %f3616, %f3616;
	add.f32 	%f7314, %f3617, %f3618;
	setp.gt.f32 	%p705, %f7314, 0f40800000;
	mov.b32 	%r717, 649;
	mov.u32 	%r1332, %r717;
	@%p705 bra 	$L__BB0_1365;
	sub.f32 	%f7315, %f3617, %f3618;
	add.f32 	%f7316, %f3615, %f3615;
	add.f32 	%f3619, %f1, %f7315;
	fma.rn.f32 	%f3620, %f7316, %f3616, %f2;
	mul.f32 	%f3621, %f3619, %f3619;
	mul.f32 	%f3622, %f3620, %f3620;
	add.f32 	%f7317, %f3621, %f3622;
	setp.gt.f32 	%p706, %f7317, 0f40800000;
	mov.b32 	%r718, 650;
	mov.u32 	%r1332, %r718;
	@%p706 bra 	$L__BB0_1365;
	sub.f32 	%f7318, %f3621, %f3622;
	add.f32 	%f7319, %f3619, %f3619;
	add.f32 	%f3623, %f1, %f7318;
	fma.rn.f32 	%f3624, %f7319, %f3620, %f2;
	mul.f32 	%f3625, %f3623, %f3623;
	mul.f32 	%f3626, %f3624, %f3624;
	add.f32 	%f7320, %f3625, %f3626;
	setp.gt.f32 	%p707, %f7320, 0f40800000;
	mov.b32 	%r719, 651;
	mov.u32 	%r1332, %r719;
	@%p707 bra 	$L__BB0_1365;
	sub.f32 	%f7321, %f3625, %f3626;
	add.f32 	%f7322, %f3623, %f3623;
	add.f32 	%f3627, %f1, %f7321;
	fma.rn.f32 	%f3628, %f7322, %f3624, %f2;
	mul.f32 	%f3629, %f3627, %f3627;
	mul.f32 	%f3630, %f3628, %f3628;
	add.f32 	%f7323, %f3629, %f3630;
	setp.gt.f32 	%p708, %f7323, 0f40800000;
	mov.b32 	%r720, 652;
	mov.u32 	%r1332, %r720;
	@%p708 bra 	$L__BB0_1365;
	sub.f32 	%f7324, %f3629, %f3630;
	add.f32 	%f7325, %f3627, %f3627;
	add.f32 	%f3631, %f1, %f7324;
	fma.rn.f32 	%f3632, %f7325, %f3628, %f2;
	mul.f32 	%f3633, %f3631, %f3631;
	mul.f32 	%f3634, %f3632, %f3632;
	add.f32 	%f7326, %f3633, %f3634;
	setp.gt.f32 	%p709, %f7326, 0f40800000;
	mov.b32 	%r721, 653;
	mov.u32 	%r1332, %r721;
	@%p709 bra 	$L__BB0_1365;
	sub.f32 	%f7327, %f3633, %f3634;
	add.f32 	%f7328, %f3631, %f3631;
	add.f32 	%f3635, %f1, %f7327;
	fma.rn.f32 	%f3636, %f7328, %f3632, %f2;
	mul.f32 	%f3637, %f3635, %f3635;
	mul.f32 	%f3638, %f3636, %f3636;
	add.f32 	%f7329, %f3637, %f3638;
	setp.gt.f32 	%p710, %f7329, 0f40800000;
	mov.b32 	%r722, 654;
	mov.u32 	%r1332, %r722;
	@%p710 bra 	$L__BB0_1365;
	sub.f32 	%f7330, %f3637, %f3638;
	add.f32 	%f7331, %f3635, %f3635;
	add.f32 	%f3639, %f1, %f7330;
	fma.rn.f32 	%f3640, %f7331, %f3636, %f2;
	mul.f32 	%f3641, %f3639, %f3639;
	mul.f32 	%f3642, %f3640, %f3640;
	add.f32 	%f7332, %f3641, %f3642;
	setp.gt.f32 	%p711, %f7332, 0f40800000;
	mov.b32 	%r723, 655;
	mov.u32 	%r1332, %r723;
	@%p711 bra 	$L__BB0_1365;
	sub.f32 	%f7333, %f3641, %f3642;
	add.f32 	%f7334, %f3639, %f3639;
	add.f32 	%f3643, %f1, %f7333;
	fma.rn.f32 	%f3644, %f7334, %f3640, %f2;
	mul.f32 	%f3645, %f3643, %f3643;
	mul.f32 	%f3646, %f3644, %f3644;
	add.f32 	%f7335, %f3645, %f3646;
	setp.gt.f32 	%p712, %f7335, 0f40800000;
	mov.b32 	%r724, 656;
	mov.u32 	%r1332, %r724;
	@%p712 bra 	$L__BB0_1365;
	sub.f32 	%f7336, %f3645, %f3646;
	add.f32 	%f7337, %f3643, %f3643;
	add.f32 	%f3647, %f1, %f7336;
	fma.rn.f32 	%f3648, %f7337, %f3644, %f2;
	mul.f32 	%f3649, %f3647, %f3647;
	mul.f32 	%f3650, %f3648, %f3648;
	add.f32 	%f7338, %f3649, %f3650;
	setp.gt.f32 	%p713, %f7338, 0f40800000;
	mov.b32 	%r725, 657;
	mov.u32 	%r1332, %r725;
	@%p713 bra 	$L__BB0_1365;
	sub.f32 	%f7339, %f3649, %f3650;
	add.f32 	%f7340, %f3647, %f3647;
	add.f32 	%f3651, %f1, %f7339;
	fma.rn.f32 	%f3652, %f7340, %f3648, %f2;
	mul.f32 	%f3653, %f3651, %f3651;
	mul.f32 	%f3654, %f3652, %f3652;
	add.f32 	%f7341, %f3653, %f3654;
	setp.gt.f32 	%p714, %f7341, 0f40800000;
	mov.b32 	%r726, 658;
	mov.u32 	%r1332, %r726;
	@%p714 bra 	$L__BB0_1365;
	sub.f32 	%f7342, %f3653, %f3654;
	add.f32 	%f7343, %f3651, %f3651;
	add.f32 	%f3655, %f1, %f7342;
	fma.rn.f32 	%f3656, %f7343, %f3652, %f2;
	mul.f32 	%f3657, %f3655, %f3655;
	mul.f32 	%f3658, %f3656, %f3656;
	add.f32 	%f7344, %f3657, %f3658;
	setp.gt.f32 	%p715, %f7344, 0f40800000;
	mov.b32 	%r727, 659;
	mov.u32 	%r1332, %r727;
	@%p715 bra 	$L__BB0_1365;
	sub.f32 	%f7345, %f3657, %f3658;
	add.f32 	%f7346, %f3655, %f3655;
	add.f32 	%f3659, %f1, %f7345;
	fma.rn.f32 	%f3660, %f7346, %f3656, %f2;
	mul.f32 	%f3661, %f3659, %f3659;
	mul.f32 	%f3662, %f3660, %f3660;
	add.f32 	%f7347, %f3661, %f3662;
	setp.gt.f32 	%p716, %f7347, 0f40800000;
	mov.b32 	%r728, 660;
	mov.u32 	%r1332, %r728;
	@%p716 bra 	$L__BB0_1365;
	sub.f32 	%f7348, %f3661, %f3662;
	add.f32 	%f7349, %f3659, %f3659;
	add.f32 	%f3663, %f1, %f7348;
	fma.rn.f32 	%f3664, %f7349, %f3660, %f2;
	mul.f32 	%f3665, %f3663, %f3663;
	mul.f32 	%f3666, %f3664, %f3664;
	add.f32 	%f7350, %f3665, %f3666;
	setp.gt.f32 	%p717, %f7350, 0f40800000;
	mov.b32 	%r729, 661;
	mov.u32 	%r1332, %r729;
	@%p717 bra 	$L__BB0_1365;
	sub.f32 	%f7351, %f3665, %f3666;
	add.f32 	%f7352, %f3663, %f3663;
	add.f32 	%f3667, %f1, %f7351;
	fma.rn.f32 	%f3668, %f7352, %f3664, %f2;
	mul.f32 	%f3669, %f3667, %f3667;
	mul.f32 	%f3670, %f3668, %f3668;
	add.f32 	%f7353, %f3669, %f3670;
	setp.gt.f32 	%p718, %f7353, 0f40800000;
	mov.b32 	%r730, 662;
	mov.u32 	%r1332, %r730;
	@%p718 bra 	$L__BB0_1365;
	sub.f32 	%f7354, %f3669, %f3670;
	add.f32 	%f7355, %f3667, %f3667;
	add.f32 	%f3671, %f1, %f7354;
	fma.rn.f32 	%f3672, %f7355, %f3668, %f2;
	mul.f32 	%f3673, %f3671, %f3671;
	mul.f32 	%f3674, %f3672, %f3672;
	add.f32 	%f7356, %f3673, %f3674;
	setp.gt.f32 	%p719, %f7356, 0f40800000;
	mov.b32 	%r731, 663;
	mov.u32 	%r1332, %r731;
	@%p719 bra 	$L__BB0_1365;
	sub.f32 	%f7357, %f3673, %f3674;
	add.f32 	%f7358, %f3671, %f3671;
	add.f32 	%f3675, %f1, %f7357;
	fma.rn.f32 	%f3676, %f7358, %f3672, %f2;
	mul.f32 	%f3677, %f3675, %f3675;
	mul.f32 	%f3678, %f3676, %f3676;
	add.f32 	%f7359, %f3677, %f3678;
	setp.gt.f32 	%p720, %f7359, 0f40800000;
	mov.b32 	%r732, 664;
	mov.u32 	%r1332, %r732;
	@%p720 bra 	$L__BB0_1365;
	sub.f32 	%f7360, %f3677, %f3678;
	add.f32 	%f7361, %f3675, %f3675;
	add.f32 	%f3679, %f1, %f7360;
	fma.rn.f32 	%f3680, %f7361, %f3676, %f2;
	mul.f32 	%f3681, %f3679, %f3679;
	mul.f32 	%f3682, %f3680, %f3680;
	add.f32 	%f7362, %f3681, %f3682;
	setp.gt.f32 	%p721, %f7362, 0f40800000;
	mov.b32 	%r733, 665;
	mov.u32 	%r1332, %r733;
	@%p721 bra 	$L__BB0_1365;
	sub.f32 	%f7363, %f3681, %f3682;
	add.f32 	%f7364, %f3679, %f3679;
	add.f32 	%f3683, %f1, %f7363;
	fma.rn.f32 	%f3684, %f7364, %f3680, %f2;
	mul.f32 	%f3685, %f3683, %f3683;
	mul.f32 	%f3686, %f3684, %f3684;
	add.f32 	%f7365, %f3685, %f3686;
	setp.gt.f32 	%p722, %f7365, 0f40800000;
	mov.b32 	%r734, 666;
	mov.u32 	%r1332, %r734;
	@%p722 bra 	$L__BB0_1365;
	sub.f32 	%f7366, %f3685, %f3686;
	add.f32 	%f7367, %f3683, %f3683;
	add.f32 	%f3687, %f1, %f7366;
	fma.rn.f32 	%f3688, %f7367, %f3684, %f2;
	mul.f32 	%f3689, %f3687, %f3687;
	mul.f32 	%f3690, %f3688, %f3688;
	add.f32 	%f7368, %f3689, %f3690;
	setp.gt.f32 	%p723, %f7368, 0f40800000;
	mov.b32 	%r735, 667;
	mov.u32 	%r1332, %r735;
	@%p723 bra 	$L__BB0_1365;
	sub.f32 	%f7369, %f3689, %f3690;
	add.f32 	%f7370, %f3687, %f3687;
	add.f32 	%f3691, %f1, %f7369;
	fma.rn.f32 	%f3692, %f7370, %f3688, %f2;
	mul.f32 	%f3693, %f3691, %f3691;
	mul.f32 	%f3694, %f3692, %f3692;
	add.f32 	%f7371, %f3693, %f3694;
	setp.gt.f32 	%p724, %f7371, 0f40800000;
	mov.b32 	%r736, 668;
	mov.u32 	%r1332, %r736;
	@%p724 bra 	$L__BB0_1365;
	sub.f32 	%f7372, %f3693, %f3694;
	add.f32 	%f7373, %f3691, %f3691;
	add.f32 	%f3695, %f1, %f7372;
	fma.rn.f32 	%f3696, %f7373, %f3692, %f2;
	mul.f32 	%f3697, %f3695, %f3695;
	mul.f32 	%f3698, %f3696, %f3696;
	add.f32 	%f7374, %f3697, %f3698;
	setp.gt.f32 	%p725, %f7374, 0f40800000;
	mov.b32 	%r737, 669;
	mov.u32 	%r1332, %r737;
	@%p725 bra 	$L__BB0_1365;
	sub.f32 	%f7375, %f3697, %f3698;
	add.f32 	%f7376, %f3695, %f3695;
	add.f32 	%f3699, %f1, %f7375;
	fma.rn.f32 	%f3700, %f7376, %f3696, %f2;
	mul.f32 	%f3701, %f3699, %f3699;
	mul.f32 	%f3702, %f3700, %f3700;
	add.f32 	%f7377, %f3701, %f3702;
	setp.gt.f32 	%p726, %f7377, 0f40800000;
	mov.b32 	%r738, 670;
	mov.u32 	%r1332, %r738;
	@%p726 bra 	$L__BB0_1365;
	sub.f32 	%f7378, %f3701, %f3702;
	add.f32 	%f7379, %f3699, %f3699;
	add.f32 	%f3703, %f1, %f7378;
	fma.rn.f32 	%f3704, %f7379, %f3700, %f2;
	mul.f32 	%f3705, %f3703, %f3703;
	mul.f32 	%f3706, %f3704, %f3704;
	add.f32 	%f7380, %f3705, %f3706;
	setp.gt.f32 	%p727, %f7380, 0f40800000;
	mov.b32 	%r739, 671;
	mov.u32 	%r1332, %r739;
	@%p727 bra 	$L__BB0_1365;
	sub.f32 	%f7381, %f3705, %f3706;
	add.f32 	%f7382, %f3703, %f3703;
	add.f32 	%f3707, %f1, %f7381;
	fma.rn.f32 	%f3708, %f7382, %f3704, %f2;
	mul.f32 	%f3709, %f3707, %f3707;
	mul.f32 	%f3710, %f3708, %f3708;
	add.f32 	%f7383, %f3709, %f3710;
	setp.gt.f32 	%p728, %f7383, 0f40800000;
	mov.b32 	%r740, 672;
	mov.u32 	%r1332, %r740;
	@%p728 bra 	$L__BB0_1365;
	sub.f32 	%f7384, %f3709, %f3710;
	add.f32 	%f7385, %f3707, %f3707;
	add.f32 	%f3711, %f1, %f7384;
	fma.rn.f32 	%f3712, %f7385, %f3708, %f2;
	mul.f32 	%f3713, %f3711, %f3711;
	mul.f32 	%f3714, %f3712, %f3712;
	add.f32 	%f7386, %f3713, %f3714;
	setp.gt.f32 	%p729, %f7386, 0f40800000;
	mov.b32 	%r741, 673;
	mov.u32 	%r1332, %r741;
	@%p729 bra 	$L__BB0_1365;
	sub.f32 	%f7387, %f3713, %f3714;
	add.f32 	%f7388, %f3711, %f3711;
	add.f32 	%f3715, %f1, %f7387;
	fma.rn.f32 	%f3716, %f7388, %f3712, %f2;
	mul.f32 	%f3717, %f3715, %f3715;
	mul.f32 	%f3718, %f3716, %f3716;
	add.f32 	%f7389, %f3717, %f3718;
	setp.gt.f32 	%p730, %f7389, 0f40800000;
	mov.b32 	%r742, 674;
	mov.u32 	%r1332, %r742;
	@%p730 bra 	$L__BB0_1365;
	sub.f32 	%f7390, %f3717, %f3718;
	add.f32 	%f7391, %f3715, %f3715;
	add.f32 	%f3719, %f1, %f7390;
	fma.rn.f32 	%f3720, %f7391, %f3716, %f2;
	mul.f32 	%f3721, %f3719, %f3719;
	mul.f32 	%f3722, %f3720, %f3720;
	add.f32 	%f7392, %f3721, %f3722;
	setp.gt.f32 	%p731, %f7392, 0f40800000;
	mov.b32 	%r743, 675;
	mov.u32 	%r1332, %r743;
	@%p731 bra 	$L__BB0_1365;
	sub.f32 	%f7393, %f3721, %f3722;
	add.f32 	%f7394, %f3719, %f3719;
	add.f32 	%f3723, %f1, %f7393;
	fma.rn.f32 	%f3724, %f7394, %f3720, %f2;
	mul.f32 	%f3725, %f3723, %f3723;
	mul.f32 	%f3726, %f3724, %f3724;
	add.f32 	%f7395, %f3725, %f3726;
	setp.gt.f32 	%p732, %f7395, 0f40800000;
	mov.b32 	%r744, 676;
	mov.u32 	%r1332, %r744;
	@%p732 bra 	$L__BB0_1365;
	sub.f32 	%f7396, %f3725, %f3726;
	add.f32 	%f7397, %f3723, %f3723;
	add.f32 	%f3727, %f1, %f7396;
	fma.rn.f32 	%f3728, %f7397, %f3724, %f2;
	mul.f32 	%f3729, %f3727, %f3727;
	mul.f32 	%f3730, %f3728, %f3728;
	add.f32 	%f7398, %f3729, %f3730;
	setp.gt.f32 	%p733, %f7398, 0f40800000;
	mov.b32 	%r745, 677;
	mov.u32 	%r1332, %r745;
	@%p733 bra 	$L__BB0_1365;
	sub.f32 	%f7399, %f3729, %f3730;
	add.f32 	%f7400, %f3727, %f3727;
	add.f32 	%f3731, %f1, %f7399;
	fma.rn.f32 	%f3732, %f7400, %f3728, %f2;
	mul.f32 	%f3733, %f3731, %f3731;
	mul.f32 	%f3734, %f3732, %f3732;
	add.f32 	%f7401, %f3733, %f3734;
	setp.gt.f32 	%p734, %f7401, 0f40800000;
	mov.b32 	%r746, 678;
	mov.u32 	%r1332, %r746;
	@%p734 bra 	$L__BB0_1365;
	sub.f32 	%f7402, %f3733, %f3734;
	add.f32 	%f7403, %f3731, %f3731;
	add.f32 	%f3735, %f1, %f7402;
	fma.rn.f32 	%f3736, %f7403, %f3732, %f2;
	mul.f32 	%f3737, %f3735, %f3735;
	mul.f32 	%f3738, %f3736, %f3736;
	add.f32 	%f7404, %f3737, %f3738;
	setp.gt.f32 	%p735, %f7404, 0f40800000;
	mov.b32 	%r747, 679;
	mov.u32 	%r1332, %r747;
	@%p735 bra 	$L__BB0_1365;
	sub.f32 	%f7405, %f3737, %f3738;
	add.f32 	%f7406, %f3735, %f3735;
	add.f32 	%f3739, %f1, %f7405;
	fma.rn.f32 	%f3740, %f7406, %f3736, %f2;
	mul.f32 	%f3741, %f3739, %f3739;
	mul.f32 	%f3742, %f3740, %f3740;
	add.f32 	%f7407, %f3741, %f3742;
	setp.gt.f32 	%p736, %f7407, 0f40800000;
	mov.b32 	%r748, 680;
	mov.u32 	%r1332, %r748;
	@%p736 bra 	$L__BB0_1365;
	sub.f32 	%f7408, %f3741, %f3742;
	add.f32 	%f7409, %f3739, %f3739;
	add.f32 	%f3743, %f1, %f7408;
	fma.rn.f32 	%f3744, %f7409, %f3740, %f2;
	mul.f32 	%f3745, %f3743, %f3743;
	mul.f32 	%f3746, %f3744, %f3744;
	add.f32 	%f7410, %f3745, %f3746;
	setp.gt.f32 	%p737, %f7410, 0f40800000;
	mov.b32 	%r749, 681;
	mov.u32 	%r1332, %r749;
	@%p737 bra 	$L__BB0_1365;
	sub.f32 	%f7411, %f3745, %f3746;
	add.f32 	%f7412, %f3743, %f3743;
	add.f32 	%f3747, %f1, %f7411;
	fma.rn.f32 	%f3748, %f7412, %f3744, %f2;
	mul.f32 	%f3749, %f3747, %f3747;
	mul.f32 	%f3750, %f3748, %f3748;
	add.f32 	%f7413, %f3749, %f3750;
	setp.gt.f32 	%p738, %f7413, 0f40800000;
	mov.b32 	%r750, 682;
	mov.u32 	%r1332, %r750;
	@%p738 bra 	$L__BB0_1365;
	sub.f32 	%f7414, %f3749, %f3750;
	add.f32 	%f7415, %f3747, %f3747;
	add.f32 	%f3751, %f1, %f7414;
	fma.rn.f32 	%f3752, %f7415, %f3748, %f2;
	mul.f32 	%f3753, %f3751, %f3751;
	mul.f32 	%f3754, %f3752, %f3752;
	add.f32 	%f7416, %f3753, %f3754;
	setp.gt.f32 	%p739, %f7416, 0f40800000;
	mov.b32 	%r751, 683;
	mov.u32 	%r1332, %r751;
	@%p739 bra 	$L__BB0_1365;
	sub.f32 	%f7417, %f3753, %f3754;
	add.f32 	%f7418, %f3751, %f3751;
	add.f32 	%f3755, %f1, %f7417;
	fma.rn.f32 	%f3756, %f7418, %f3752, %f2;
	mul.f32 	%f3757, %f3755, %f3755;
	mul.f32 	%f3758, %f3756, %f3756;
	add.f32 	%f7419, %f3757, %f3758;
	setp.gt.f32 	%p740, %f7419, 0f40800000;
	mov.b32 	%r752, 684;
	mov.u32 	%r1332, %r752;
	@%p740 bra 	$L__BB0_1365;
	sub.f32 	%f7420, %f3757, %f3758;
	add.f32 	%f7421, %f3755, %f3755;
	add.f32 	%f3759, %f1, %f7420;
	fma.rn.f32 	%f3760, %f7421, %f3756, %f2;
	mul.f32 	%f3761, %f3759, %f3759;
	mul.f32 	%f3762, %f3760, %f3760;
	add.f32 	%f7422, %f3761, %f3762;
	setp.gt.f32 	%p741, %f7422, 0f40800000;
	mov.b32 	%r753, 685;
	mov.u32 	%r1332, %r753;
	@%p741 bra 	$L__BB0_1365;
	sub.f32 	%f7423, %f3761, %f3762;
	add.f32 	%f7424, %f3759, %f3759;
	add.f32 	%f3763, %f1, %f7423;
	fma.rn.f32 	%f3764, %f7424, %f3760, %f2;
	mul.f32 	%f3765, %f3763, %f3763;
	mul.f32 	%f3766, %f3764, %f3764;
	add.f32 	%f7425, %f3765, %f3766;
	setp.gt.f32 	%p742, %f7425, 0f40800000;
	mov.b32 	%r754, 686;
	mov.u32 	%r1332, %r754;
	@%p742 bra 	$L__BB0_1365;
	sub.f32 	%f7426, %f3765, %f3766;
	add.f32 	%f7427, %f3763, %f3763;
	add.f32 	%f3767, %f1, %f7426;
	fma.rn.f32 	%f3768, %f7427, %f3764, %f2;
	mul.f32 	%f3769, %f3767, %f3767;
	mul.f32 	%f3770, %f3768, %f3768;
	add.f32 	%f7428, %f3769, %f3770;
	setp.gt.f32 	%p743, %f7428, 0f40800000;
	mov.b32 	%r755, 687;
	mov.u32 	%r1332, %r755;
	@%p743 bra 	$L__BB0_1365;
	sub.f32 	%f7429, %f3769, %f3770;
	add.f32 	%f7430, %f3767, %f3767;
	add.f32 	%f3771, %f1, %f7429;
	fma.rn.f32 	%f3772, %f7430, %f3768, %f2;
	mul.f32 	%f3773, %f3771, %f3771;
	mul.f32 	%f3774, %f3772, %f3772;
	add.f32 	%f7431, %f3773, %f3774;
	setp.gt.f32 	%p744, %f7431, 0f40800000;
	mov.b32 	%r756, 688;
	mov.u32 	%r1332, %r756;
	@%p744 bra 	$L__BB0_1365;
	sub.f32 	%f7432, %f3773, %f3774;
	add.f32 	%f7433, %f3771, %f3771;
	add.f32 	%f3775, %f1, %f7432;
	fma.rn.f32 	%f3776, %f7433, %f3772, %f2;
	mul.f32 	%f3777, %f3775, %f3775;
	mul.f32 	%f3778, %f3776, %f3776;
	add.f32 	%f7434, %f3777, %f3778;
	setp.gt.f32 	%p745, %f7434, 0f40800000;
	mov.b32 	%r757, 689;
	mov.u32 	%r1332, %r757;
	@%p745 bra 	$L__BB0_1365;
	sub.f32 	%f7435, %f3777, %f3778;
	add.f32 	%f7436, %f3775, %f3775;
	add.f32 	%f3779, %f1, %f7435;
	fma.rn.f32 	%f3780, %f7436, %f3776, %f2;
	mul.f32 	%f3781, %f3779, %f3779;
	mul.f32 	%f3782, %f3780, %f3780;
	add.f32 	%f7437, %f3781, %f3782;
	setp.gt.f32 	%p746, %f7437, 0f40800000;
	mov.b32 	%r758, 690;
	mov.u32 	%r1332, %r758;
	@%p746 bra 	$L__BB0_1365;
	sub.f32 	%f7438, %f3781, %f3782;
	add.f32 	%f7439, %f3779, %f3779;
	add.f32 	%f3783, %f1, %f7438;
	fma.rn.f32 	%f3784, %f7439, %f3780, %f2;
	mul.f32 	%f3785, %f3783, %f3783;
	mul.f32 	%f3786, %f3784, %f3784;
	add.f32 	%f7440, %f3785, %f3786;
	setp.gt.f32 	%p747, %f7440, 0f40800000;
	mov.b32 	%r759, 691;
	mov.u32 	%r1332, %r759;
	@%p747 bra 	$L__BB0_1365;
	sub.f32 	%f7441, %f3785, %f3786;
	add.f32 	%f7442, %f3783, %f3783;
	add.f32 	%f3787, %f1, %f7441;
	fma.rn.f32 	%f3788, %f7442, %f3784, %f2;
	mul.f32 	%f3789, %f3787, %f3787;
	mul.f32 	%f3790, %f3788, %f3788;
	add.f32 	%f7443, %f3789, %f3790;
	setp.gt.f32 	%p748, %f7443, 0f40800000;
	mov.b32 	%r760, 692;
	mov.u32 	%r1332, %r760;
	@%p748 bra 	$L__BB0_1365;
	sub.f32 	%f7444, %f3789, %f3790;
	add.f32 	%f7445, %f3787, %f3787;
	add.f32 	%f3791, %f1, %f7444;
	fma.rn.f32 	%f3792, %f7445, %f3788, %f2;
	mul.f32 	%f3793, %f3791, %f3791;
	mul.f32 	%f3794, %f3792, %f3792;
	add.f32 	%f7446, %f3793, %f3794;
	setp.gt.f32 	%p749, %f7446, 0f40800000;
	mov.b32 	%r761, 693;
	mov.u32 	%r1332, %r761;
	@%p749 bra 	$L__BB0_1365;
	sub.f32 	%f7447, %f3793, %f3794;
	add.f32 	%f7448, %f3791, %f3791;
	add.f32 	%f3795, %f1, %f7447;
	fma.rn.f32 	%f3796, %f7448, %f3792, %f2;
	mul.f32 	%f3797, %f3795, %f3795;
	mul.f32 	%f3798, %f3796, %f3796;
	add.f32 	%f7449, %f3797, %f3798;
	setp.gt.f32 	%p750, %f7449, 0f40800000;
	mov.b32 	%r762, 694;
	mov.u32 	%r1332, %r762;
	@%p750 bra 	$L__BB0_1365;
	sub.f32 	%f7450, %f3797, %f3798;
	add.f32 	%f7451, %f3795, %f3795;
	add.f32 	%f3799, %f1, %f7450;
	fma.rn.f32 	%f3800, %f7451, %f3796, %f2;
	mul.f32 	%f3801, %f3799, %f3799;
	mul.f32 	%f3802, %f3800, %f3800;
	add.f32 	%f7452, %f3801, %f3802;
	setp.gt.f32 	%p751, %f7452, 0f40800000;
	mov.b32 	%r763, 695;
	mov.u32 	%r1332, %r763;
	@%p751 bra 	$L__BB0_1365;
	sub.f32 	%f7453, %f3801, %f3802;
	add.f32 	%f7454, %f3799, %f3799;
	add.f32 	%f3803, %f1, %f7453;
	fma.rn.f32 	%f3804, %f7454, %f3800, %f2;
	mul.f32 	%f3805, %f3803, %f3803;
	mul.f32 	%f3806, %f3804, %f3804;
	add.f32 	%f7455, %f3805, %f3806;
	setp.gt.f32 	%p752, %f7455, 0f40800000;
	mov.b32 	%r764, 696;
	mov.u32 	%r1332, %r764;
	@%p752 bra 	$L__BB0_1365;
	sub.f32 	%f7456, %f3805, %f3806;
	add.f32 	%f7457, %f3803, %f3803;
	add.f32 	%f3807, %f1, %f7456;
	fma.rn.f32 	%f3808, %f7457, %f3804, %f2;
	mul.f32 	%f3809, %f3807, %f3807;
	mul.f32 	%f3810, %f3808, %f3808;
	add.f32 	%f7458, %f3809, %f3810;
	setp.gt.f32 	%p753, %f7458, 0f40800000;
	mov.b32 	%r765, 697;
	mov.u32 	%r1332, %r765;
	@%p753 bra 	$L__BB0_1365;
	sub.f32 	%f7459, %f3809, %f3810;
	add.f32 	%f7460, %f3807, %f3807;
	add.f32 	%f3811, %f1, %f7459;
	fma.rn.f32 	%f3812, %f7460, %f3808, %f2;
	mul.f32 	%f3813, %f3811, %f3811;
	mul.f32 	%f3814, %f3812, %f3812;
	add.f32 	%f7461, %f3813, %f3814;
	setp.gt.f32 	%p754, %f7461, 0f40800000;
	mov.b32 	%r766, 698;
	mov.u32 	%r1332, %r766;
	@%p754 bra 	$L__BB0_1365;
	sub.f32 	%f7462, %f3813, %f3814;
	add.f32 	%f7463, %f3811, %f3811;
	add.f32 	%f3815, %f1, %f7462;
	fma.rn.f32 	%f3816, %f7463, %f3812, %f2;
	mul.f32 	%f3817, %f3815, %f3815;
	mul.f32 	%f3818, %f3816, %f3816;
	add.f32 	%f7464, %f3817, %f3818;
	setp.gt.f32 	%p755, %f7464, 0f40800000;
	mov.b32 	%r767, 699;
	mov.u32 	%r1332, %r767;
	@%p755 bra 	$L__BB0_1365;
	sub.f32 	%f7465, %f3817, %f3818;
	add.f32 	%f7466, %f3815, %f3815;
	add.f32 	%f3819, %f1, %f7465;
	fma.rn.f32 	%f3820, %f7466, %f3816, %f2;
	mul.f32 	%f3821, %f3819, %f3819;
	mul.f32 	%f3822, %f3820, %f3820;
	add.f32 	%f7467, %f3821, %f3822;
	setp.gt.f32 	%p756, %f7467, 0f40800000;
	mov.b32 	%r768, 700;
	mov.u32 	%r1332, %r768;
	@%p756 bra 	$L__BB0_1365;
	sub.f32 	%f7468, %f3821, %f3822;
	add.f32 	%f7469, %f3819, %f3819;
	add.f32 	%f3823, %f1, %f7468;
	fma.rn.f32 	%f3824, %f7469, %f3820, %f2;
	mul.f32 	%f3825, %f3823, %f3823;
	mul.f32 	%f3826, %f3824, %f3824;
	add.f32 	%f7470, %f3825, %f3826;
	setp.gt.f32 	%p757, %f7470, 0f40800000;
	mov.b32 	%r769, 701;
	mov.u32 	%r1332, %r769;
	@%p757 bra 	$L__BB0_1365;
	sub.f32 	%f7471, %f3825, %f3826;
	add.f32 	%f7472, %f3823, %f3823;
	add.f32 	%f3827, %f1, %f7471;
	fma.rn.f32 	%f3828, %f7472, %f3824, %f2;
	mul.f32 	%f3829, %f3827, %f3827;
	mul.f32 	%f3830, %f3828, %f3828;
	add.f32 	%f7473, %f3829, %f3830;
	setp.gt.f32 	%p758, %f7473, 0f40800000;
	mov.b32 	%r770, 702;
	mov.u32 	%r1332, %r770;
	@%p758 bra 	$L__BB0_1365;
	sub.f32 	%f7474, %f3829, %f3830;
	add.f32 	%f7475, %f3827, %f3827;
	add.f32 	%f3831, %f1, %f7474;
	fma.rn.f32 	%f3832, %f7475, %f3828, %f2;
	mul.f32 	%f3833, %f3831, %f3831;
	mul.f32 	%f3834, %f3832, %f3832;
	add.f32 	%f7476, %f3833, %f3834;
	setp.gt.f32 	%p759, %f7476, 0f40800000;
	mov.b32 	%r771, 703;
	mov.u32 	%r1332, %r771;
	@%p759 bra 	$L__BB0_1365;
	sub.f32 	%f7477, %f3833, %f3834;
	add.f32 	%f7478, %f3831, %f3831;
	add.f32 	%f3835, %f1, %f7477;
	fma.rn.f32 	%f3836, %f7478, %f3832, %f2;
	mul.f32 	%f3837, %f3835, %f3835;
	mul.f32 	%f3838, %f3836, %f3836;
	add.f32 	%f7479, %f3837, %f3838;
	setp.gt.f32 	%p760, %f7479, 0f40800000;
	mov.b32 	%r772, 704;
	mov.u32 	%r1332, %r772;
	@%p760 bra 	$L__BB0_1365;
	sub.f32 	%f7480, %f3837, %f3838;
	add.f32 	%f7481, %f3835, %f3835;
	add.f32 	%f3839, %f1, %f7480;
	fma.rn.f32 	%f3840, %f7481, %f3836, %f2;
	mul.f32 	%f3841, %f3839, %f3839;
	mul.f32 	%f3842, %f3840, %f3840;
	add.f32 	%f7482, %f3841, %f3842;
	setp.gt.f32 	%p761, %f7482, 0f40800000;
	mov.b32 	%r773, 705;
	mov.u32 	%r1332, %r773;
	@%p761 bra 	$L__BB0_1365;
	sub.f32 	%f7483, %f3841, %f3842;
	add.f32 	%f7484, %f3839, %f3839;
	add.f32 	%f3843, %f1, %f7483;
	fma.rn.f32 	%f3844, %f7484, %f3840, %f2;
	mul.f32 	%f3845, %f3843, %f3843;
	mul.f32 	%f3846, %f3844, %f3844;
	add.f32 	%f7485, %f3845, %f3846;
	setp.gt.f32 	%p762, %f7485, 0f40800000;
	mov.b32 	%r774, 706;
	mov.u32 	%r1332, %r774;
	@%p762 bra 	$L__BB0_1365;
	sub.f32 	%f7486, %f3845, %f3846;
	add.f32 	%f7487, %f3843, %f3843;
	add.f32 	%f3847, %f1, %f7486;
	fma.rn.f32 	%f3848, %f7487, %f3844, %f2;
	mul.f32 	%f3849, %f3847, %f3847;
	mul.f32 	%f3850, %f3848, %f3848;
	add.f32 	%f7488, %f3849, %f3850;
	setp.gt.f32 	%p763, %f7488, 0f40800000;
	mov.b32 	%r775, 707;
	mov.u32 	%r1332, %r775;
	@%p763 bra 	$L__BB0_1365;
	sub.f32 	%f7489, %f3849, %f3850;
	add.f32 	%f7490, %f3847, %f3847;
	add.f32 	%f3851, %f1, %f7489;
	fma.rn.f32 	%f3852, %f7490, %f3848, %f2;
	mul.f32 	%f3853, %f3851, %f3851;
	mul.f32 	%f3854, %f3852, %f3852;
	add.f32 	%f7491, %f3853, %f3854;
	setp.gt.f32 	%p764, %f7491, 0f40800000;
	mov.b32 	%r776, 708;
	mov.u32 	%r1332, %r776;
	@%p764 bra 	$L__BB0_1365;
	sub.f32 	%f7492, %f3853, %f3854;
	add.f32 	%f7493, %f3851, %f3851;
	add.f32 	%f3855, %f1, %f7492;
	fma.rn.f32 	%f3856, %f7493, %f3852, %f2;
	mul.f32 	%f3857, %f3855, %f3855;
	mul.f32 	%f3858, %f3856, %f3856;
	add.f32 	%f7494, %f3857, %f3858;
	setp.gt.f32 	%p765, %f7494, 0f40800000;
	mov.b32 	%r777, 709;
	mov.u32 	%r1332, %r777;
	@%p765 bra 	$L__BB0_1365;
	sub.f32 	%f7495, %f3857, %f3858;
	add.f32 	%f7496, %f3855, %f3855;
	add.f32 	%f3859, %f1, %f7495;
	fma.rn.f32 	%f3860, %f7496, %f3856, %f2;
	mul.f32 	%f3861, %f3859, %f3859;
	mul.f32 	%f3862, %f3860, %f3860;
	add.f32 	%f7497, %f3861, %f3862;
	setp.gt.f32 	%p766, %f7497, 0f40800000;
	mov.b32 	%r778, 710;
	mov.u32 	%r1332, %r778;
	@%p766 bra 	$L__BB0_1365;
	sub.f32 	%f7498, %f3861, %f3862;
	add.f32 	%f7499, %f3859, %f3859;
	add.f32 	%f3863, %f1, %f7498;
	fma.rn.f32 	%f3864, %f7499, %f3860, %f2;
	mul.f32 	%f3865, %f3863, %f3863;
	mul.f32 	%f3866, %f3864, %f3864;
	add.f32 	%f7500, %f3865, %f3866;
	setp.gt.f32 	%p767, %f7500, 0f40800000;
	mov.b32 	%r779, 711;
	mov.u32 	%r1332, %r779;
	@%p767 bra 	$L__BB0_1365;
	sub.f32 	%f7501, %f3865, %f3866;
	add.f32 	%f7502, %f3863, %f3863;
	add.f32 	%f3867, %f1, %f7501;
	fma.rn.f32 	%f3868, %f7502, %f3864, %f2;
	mul.f32 	%f3869, %f3867, %f3867;
	mul.f32 	%f3870, %f3868, %f3868;
	add.f32 	%f7503, %f3869, %f3870;
	setp.gt.f32 	%p768, %f7503, 0f40800000;
	mov.b32 	%r780, 712;
	mov.u32 	%r1332, %r780;
	@%p768 bra 	$L__BB0_1365;
	sub.f32 	%f7504, %f3869, %f3870;
	add.f32 	%f7505, %f3867, %f3867;
	add.f32 	%f3871, %f1, %f7504;
	fma.rn.f32 	%f3872, %f7505, %f3868, %f2;
	mul.f32 	%f3873, %f3871, %f3871;
	mul.f32 	%f3874, %f3872, %f3872;
	add.f32 	%f7506, %f3873, %f3874;
	setp.gt.f32 	%p769, %f7506, 0f40800000;
	mov.b32 	%r781, 713;
	mov.u32 	%r1332, %r781;
	@%p769 bra 	$L__BB0_1365;
	sub.f32 	%f7507, %f3873, %f3874;
	add.f32 	%f7508, %f3871, %f3871;
	add.f32 	%f3875, %f1, %f7507;
	fma.rn.f32 	%f3876, %f7508, %f3872, %f2;
	mul.f32 	%f3877, %f3875, %f3875;
	mul.f32 	%f3878, %f3876, %f3876;
	add.f32 	%f7509, %f3877, %f3878;
	setp.gt.f32 	%p770, %f7509, 0f40800000;
	mov.b32 	%r782, 714;
	mov.u32 	%r1332, %r782;
	@%p770 bra 	$L__BB0_1365;
	sub.f32 	%f7510, %f3877, %f3878;
	add.f32 	%f7511, %f3875, %f3875;
	add.f32 	%f3879, %f1, %f7510;
	fma.rn.f32 	%f3880, %f7511, %f3876, %f2;
	mul.f32 	%f3881, %f3879, %f3879;
	mul.f32 	%f3882, %f3880, %f3880;
	add.f32 	%f7512, %f3881, %f3882;
	setp.gt.f32 	%p771, %f7512, 0f40800000;
	mov.b32 	%r783, 715;
	mov.u32 	%r1332, %r783;
	@%p771 bra 	$L__BB0_1365;
	sub.f32 	%f7513, %f3881, %f3882;
	add.f32 	%f7514, %f3879, %f3879;
	add.f32 	%f3883, %f1, %f7513;
	fma.rn.f32 	%f3884, %f7514, %f3880, %f2;
	mul.f32 	%f3885, %f3883, %f3883;
	mul.f32 	%f3886, %f3884, %f3884;
	add.f32 	%f7515, %f3885, %f3886;
	setp.gt.f32 	%p772, %f7515, 0f40800000;
	mov.b32 	%r784, 716;
	mov.u32 	%r1332, %r784;
	@%p772 bra 	$L__BB0_1365;
	sub.f32 	%f7516, %f3885, %f3886;
	add.f32 	%f7517, %f3883, %f3883;
	add.f32 	%f3887, %f1, %f7516;
	fma.rn.f32 	%f3888, %f7517, %f3884, %f2;
	mul.f32 	%f3889, %f3887, %f3887;
	mul.f32 	%f3890, %f3888, %f3888;
	add.f32 	%f7518, %f3889, %f3890;
	setp.gt.f32 	%p773, %f7518, 0f40800000;
	mov.b32 	%r785, 717;
	mov.u32 	%r1332, %r785;
	@%p773 bra 	$L__BB0_1365;
	sub.f32 	%f7519, %f3889, %f3890;
	add.f32 	%f7520, %f3887, %f3887;
	add.f32 	%f3891, %f1, %f7519;
	fma.rn.f32 	%f3892, %f7520, %f3888, %f2;
	mul.f32 	%f3893, %f3891, %f3891;
	mul.f32 	%f3894, %f3892, %f3892;
	add.f32 	%f7521, %f3893, %f3894;
	setp.gt.f32 	%p774, %f7521, 0f40800000;
	mov.b32 	%r786, 718;
	mov.u32 	%r1332, %r786;
	@%p774 bra 	$L__BB0_1365;
	sub.f32 	%f7522, %f3893, %f3894;
	add.f32 	%f7523, %f3891, %f3891;
	add.f32 	%f3895, %f1, %f7522;
	fma.rn.f32 	%f3896, %f7523, %f3892, %f2;
	mul.f32 	%f3897, %f3895, %f3895;
	mul.f32 	%f3898, %f3896, %f3896;
	add.f32 	%f7524, %f3897, %f3898;
	setp.gt.f32 	%p775, %f7524, 0f40800000;
	mov.b32 	%r787, 719;
	mov.u32 	%r1332, %r787;
	@%p775 bra 	$L__BB0_1365;
	sub.f32 	%f7525, %f3897, %f3898;
	add.f32 	%f7526, %f3895, %f3895;
	add.f32 	%f3899, %f1, %f7525;
	fma.rn.f32 	%f3900, %f7526, %f3896, %f2;
	mul.f32 	%f3901, %f3899, %f3899;
	mul.f32 	%f3902, %f3900, %f3900;
	add.f32 	%f7527, %f3901, %f3902;
	setp.gt.f32 	%p776, %f7527, 0f40800000;
	mov.b32 	%r788, 720;
	mov.u32 	%r1332, %r788;
	@%p776 bra 	$L__BB0_1365;
	sub.f32 	%f7528, %f3901, %f3902;
	add.f32 	%f7529, %f3899, %f3899;
	add.f32 	%f3903, %f1, %f7528;
	fma.rn.f32 	%f3904, %f7529, %f3900, %f2;
	mul.f32 	%f3905, %f3903, %f3903;
	mul.f32 	%f3906, %f3904, %f3904;
	add.f32 	%f7530, %f3905, %f3906;
	setp.gt.f32 	%p777, %f7530, 0f40800000;
	mov.b32 	%r789, 721;
	mov.u32 	%r1332, %r789;
	@%p777 bra 	$L__BB0_1365;
	sub.f32 	%f7531, %f3905, %f3906;
	add.f32 	%f7532, %f3903, %f3903;
	add.f32 	%f3907, %f1, %f7531;
	fma.rn.f32 	%f3908, %f7532, %f3904, %f2;
	mul.f32 	%f3909, %f3907, %f3907;
	mul.f32 	%f3910, %f3908, %f3908;
	add.f32 	%f7533, %f3909, %f3910;
	setp.gt.f32 	%p778, %f7533, 0f40800000;
	mov.b32 	%r790, 722;
	mov.u32 	%r1332, %r790;
	@%p778 bra 	$L__BB0_1365;
	sub.f32 	%f7534, %f3909, %f3910;
	add.f32 	%f7535, %f3907, %f3907;
	add.f32 	%f3911, %f1, %f7534;
	fma.rn.f32 	%f3912, %f7535, %f3908, %f2;
	mul.f32 	%f3913, %f3911, %f3911;
	mul.f32 	%f3914, %f3912, %f3912;
	add.f32 	%f7536, %f3913, %f3914;
	setp.gt.f32 	%p779, %f7536, 0f40800000;
	mov.b32 	%r791, 723;
	mov.u32 	%r1332, %r791;
	@%p779 bra 	$L__BB0_1365;
	sub.f32 	%f7537, %f3913, %f3914;
	add.f32 	%f7538, %f3911, %f3911;
	add.f32 	%f3915, %f1, %f7537;
	fma.rn.f32 	%f3916, %f7538, %f3912, %f2;
	mul.f32 	%f3917, %f3915, %f3915;
	mul.f32 	%f3918, %f3916, %f3916;
	add.f32 	%f7539, %f3917, %f3918;
	setp.gt.f32 	%p780, %f7539, 0f40800000;
	mov.b32 	%r792, 724;
	mov.u32 	%r1332, %r792;
	@%p780 bra 	$L__BB0_1365;
	sub.f32 	%f7540, %f3917, %f3918;
	add.f32 	%f7541, %f3915, %f3915;
	add.f32 	%f3919, %f1, %f7540;
	fma.rn.f32 	%f3920, %f7541, %f3916, %f2;
	mul.f32 	%f3921, %f3919, %f3919;
	mul.f32 	%f3922, %f3920, %f3920;
	add.f32 	%f7542, %f3921, %f3922;
	setp.gt.f32 	%p781, %f7542, 0f40800000;
	mov.b32 	%r793, 725;
	mov.u32 	%r1332, %r793;
	@%p781 bra 	$L__BB0_1365;
	sub.f32 	%f7543, %f3921, %f3922;
	add.f32 	%f7544, %f3919, %f3919;
	add.f32 	%f3923, %f1, %f7543;
	fma.rn.f32 	%f3924, %f7544, %f3920, %f2;
	mul.f32 	%f3925, %f3923, %f3923;
	mul.f32 	%f3926, %f3924, %f3924;
	add.f32 	%f7545, %f3925, %f3926;
	setp.gt.f32 	%p782, %f7545, 0f40800000;
	mov.b32 	%r794, 726;
	mov.u32 	%r1332, %r794;
	@%p782 bra 	$L__BB0_1365;
	sub.f32 	%f7546, %f3925, %f3926;
	add.f32 	%f7547, %f3923, %f3923;
	add.f32 	%f3927, %f1, %f7546;
	fma.rn.f32 	%f3928, %f7547, %f3924, %f2;
	mul.f32 	%f3929, %f3927, %f3927;
	mul.f32 	%f3930, %f3928, %f3928;
	add.f32 	%f7548, %f3929, %f3930;
	setp.gt.f32 	%p783, %f7548, 0f40800000;
	mov.b32 	%r795, 727;
	mov.u32 	%r1332, %r795;
	@%p783 bra 	$L__BB0_1365;
	sub.f32 	%f7549, %f3929, %f3930;
	add.f32 	%f7550, %f3927, %f3927;
	add.f32 	%f3931, %f1, %f7549;
	fma.rn.f32 	%f3932, %f7550, %f3928, %f2;
	mul.f32 	%f3933, %f3931, %f3931;
	mul.f32 	%f3934, %f3932, %f3932;
	add.f32 	%f7551, %f3933, %f3934;
	setp.gt.f32 	%p784, %f7551, 0f40800000;
	mov.b32 	%r796, 728;
	mov.u32 	%r1332, %r796;
	@%p784 bra 	$L__BB0_1365;
	sub.f32 	%f7552, %f3933, %f3934;
	add.f32 	%f7553, %f3931, %f3931;
	add.f32 	%f3935, %f1, %f7552;
	fma.rn.f32 	%f3936, %f7553, %f3932, %f2;
	mul.f32 	%f3937, %f3935, %f3935;
	mul.f32 	%f3938, %f3936, %f3936;
	add.f32 	%f7554, %f3937, %f3938;
	setp.gt.f32 	%p785, %f7554, 0f40800000;
	mov.b32 	%r797, 729;
	mov.u32 	%r1332, %r797;
	@%p785 bra 	$L__BB0_1365;
	sub.f32 	%f7555, %f3937, %f3938;
	add.f32 	%f7556, %f3935, %f3935;
	add.f32 	%f3939, %f1, %f7555;
	fma.rn.f32 	%f3940, %f7556, %f3936, %f2;
	mul.f32 	%f3941, %f3939, %f3939;
	mul.f32 	%f3942, %f3940, %f3940;
	add.f32 	%f7557, %f3941, %f3942;
	setp.gt.f32 	%p786, %f7557, 0f40800000;
	mov.b32 	%r798, 730;
	mov.u32 	%r1332, %r798;
	@%p786 bra 	$L__BB0_1365;
	sub.f32 	%f7558, %f3941, %f3942;
	add.f32 	%f7559, %f3939, %f3939;
	add.f32 	%f3943, %f1, %f7558;
	fma.rn.f32 	%f3944, %f7559, %f3940, %f2;
	mul.f32 	%f3945, %f3943, %f3943;
	mul.f32 	%f3946, %f3944, %f3944;
	add.f32 	%f7560, %f3945, %f3946;
	setp.gt.f32 	%p787, %f7560, 0f40800000;
	mov.b32 	%r799, 731;
	mov.u32 	%r1332, %r799;
	@%p787 bra 	$L__BB0_1365;
	sub.f32 	%f7561, %f3945, %f3946;
	add.f32 	%f7562, %f3943, %f3943;
	add.f32 	%f3947, %f1, %f7561;
	fma.rn.f32 	%f3948, %f7562, %f3944, %f2;
	mul.f32 	%f3949, %f3947, %f3947;
	mul.f32 	%f3950, %f3948, %f3948;
	add.f32 	%f7563, %f3949, %f3950;
	setp.gt.f32 	%p788, %f7563, 0f40800000;
	mov.b32 	%r800, 732;
	mov.u32 	%r1332, %r800;
	@%p788 bra 	$L__BB0_1365;
	sub.f32 	%f7564, %f3949, %f3950;
	add.f32 	%f7565, %f3947, %f3947;
	add.f32 	%f3951, %f1, %f7564;
	fma.rn.f32 	%f3952, %f7565, %f3948, %f2;
	mul.f32 	%f3953, %f3951, %f3951;
	mul.f32 	%f3954, %f3952, %f3952;
	add.f32 	%f7566, %f3953, %f3954;
	setp.gt.f32 	%p789, %f7566, 0f40800000;
	mov.b32 	%r801, 733;
	mov.u32 	%r1332, %r801;
	@%p789 bra 	$L__BB0_1365;
	sub.f32 	%f7567, %f3953, %f3954;
	add.f32 	%f7568, %f3951, %f3951;
	add.f32 	%f3955, %f1, %f7567;
	fma.rn.f32 	%f3956, %f7568, %f3952, %f2;
	mul.f32 	%f3957, %f3955, %f3955;
	mul.f32 	%f3958, %f3956, %f3956;
	add.f32 	%f7569, %f3957, %f3958;
	setp.gt.f32 	%p790, %f7569, 0f40800000;
	mov.b32 	%r802, 734;
	mov.u32 	%r1332, %r802;
	@%p790 bra 	$L__BB0_1365;
	sub.f32 	%f7570, %f3957, %f3958;
	add.f32 	%f7571, %f3955, %f3955;
	add.f32 	%f3959, %f1, %f7570;
	fma.rn.f32 	%f3960, %f7571, %f3956, %f2;
	mul.f32 	%f3961, %f3959, %f3959;
	mul.f32 	%f3962, %f3960, %f3960;
	add.f32 	%f7572, %f3961, %f3962;
	setp.gt.f32 	%p791, %f7572, 0f40800000;
	mov.b32 	%r803, 735;
	mov.u32 	%r1332, %r803;
	@%p791 bra 	$L__BB0_1365;
	sub.f32 	%f7573, %f3961, %f3962;
	add.f32 	%f7574, %f3959, %f3959;
	add.f32 	%f3963, %f1, %f7573;
	fma.rn.f32 	%f3964, %f7574, %f3960, %f2;
	mul.f32 	%f3965, %f3963, %f3963;
	mul.f32 	%f3966, %f3964, %f3964;
	add.f32 	%f7575, %f3965, %f3966;
	setp.gt.f32 	%p792, %f7575, 0f40800000;
	mov.b32 	%r804, 736;
	mov.u32 	%r1332, %r804;
	@%p792 bra 	$L__BB0_1365;
	sub.f32 	%f7576, %f3965, %f3966;
	add.f32 	%f7577, %f3963, %f3963;
	add.f32 	%f3967, %f1, %f7576;
	fma.rn.f32 	%f3968, %f7577, %f3964, %f2;
	mul.f32 	%f3969, %f3967, %f3967;
	mul.f32 	%f3970, %f3968, %f3968;
	add.f32 	%f7578, %f3969, %f3970;
	setp.gt.f32 	%p793, %f7578, 0f40800000;
	mov.b32 	%r805, 737;
	mov.u32 	%r1332, %r805;
	@%p793 bra 	$L__BB0_1365;
	sub.f32 	%f7579, %f3969, %f3970;
	add.f32 	%f7580, %f3967, %f3967;
	add.f32 	%f3971, %f1, %f7579;
	fma.rn.f32 	%f3972, %f7580, %f3968, %f2;
	mul.f32 	%f3973, %f3971, %f3971;
	mul.f32 	%f3974, %f3972, %f3972;
	add.f32 	%f7581, %f3973, %f3974;
	setp.gt.f32 	%p794, %f7581, 0f40800000;
	mov.b32 	%r806, 738;
	mov.u32 	%r1332, %r806;
	@%p794 bra 	$L__BB0_1365;
	sub.f32 	%f7582, %f3973, %f3974;
	add.f32 	%f7583, %f3971, %f3971;
	add.f32 	%f3975, %f1, %f7582;
	fma.rn.f32 	%f3976, %f7583, %f3972, %f2;
	mul.f32 	%f3977, %f3975, %f3975;
	mul.f32 	%f3978, %f3976, %f3976;
	add.f32 	%f7584, %f3977, %f3978;
	setp.gt.f32 	%p795, %f7584, 0f40800000;
	mov.b32 	%r807, 739;
	mov.u32 	%r1332, %r807;
	@%p795 bra 	$L__BB0_1365;
	sub.f32 	%f7585, %f3977, %f3978;
	add.f32 	%f7586, %f3975, %f3975;
	add.f32 	%f3979, %f1, %f7585;
	fma.rn.f32 	%f3980, %f7586, %f3976, %f2;
	mul.f32 	%f3981, %f3979, %f3979;
	mul.f32 	%f3982, %f3980, %f3980;
	add.f32 	%f7587, %f3981, %f3982;
	setp.gt.f32 	%p796, %f7587, 0f40800000;
	mov.b32 	%r808, 740;
	mov.u32 	%r1332, %r808;
	@%p796 bra 	$L__BB0_1365;
	sub.f32 	%f7588, %f3981, %f3982;
	add.f32 	%f7589, %f3979, %f3979;
	add.f32 	%f3983, %f1, %f7588;
	fma.rn.f32 	%f3984, %f7589, %f3980, %f2;
	mul.f32 	%f3985, %f3983, %f3983;
	mul.f32 	%f3986, %f3984, %f3984;
	add.f32 	%f7590, %f3985, %f3986;
	setp.gt.f32 	%p797, %f7590, 0f40800000;
	mov.b32 	%r809, 741;
	mov.u32 	%r1332, %r809;
	@%p797 bra 	$L__BB0_1365;
	sub.f32 	%f7591, %f3985, %f3986;
	add.f32 	%f7592, %f3983, %f3983;
	add.f32 	%f3987, %f1, %f7591;
	fma.rn.f32 	%f3988, %f7592, %f3984, %f2;
	mul.f32 	%f3989, %f3987, %f3987;
	mul.f32 	%f3990, %f3988, %f3988;
	add.f32 	%f7593, %f3989, %f3990;
	setp.gt.f32 	%p798, %f7593, 0f40800000;
	mov.b32 	%r810, 742;
	mov.u32 	%r1332, %r810;
	@%p798 bra 	$L__BB0_1365;
	sub.f32 	%f7594, %f3989, %f3990;
	add.f32 	%f7595, %f3987, %f3987;
	add.f32 	%f3991, %f1, %f7594;
	fma.rn.f32 	%f3992, %f7595, %f3988, %f2;
	mul.f32 	%f3993, %f3991, %f3991;
	mul.f32 	%f3994, %f3992, %f3992;
	add.f32 	%f7596, %f3993, %f3994;
	setp.gt.f32 	%p799, %f7596, 0f40800000;
	mov.b32 	%r811, 743;
	mov.u32 	%r1332, %r811;
	@%p799 bra 	$L__BB0_1365;
	sub.f32 	%f7597, %f3993, %f3994;
	add.f32 	%f7598, %f3991, %f3991;
	add.f32 	%f3995, %f1, %f7597;
	fma.rn.f32 	%f3996, %f7598, %f3992, %f2;
	mul.f32 	%f3997, %f3995, %f3995;
	mul.f32 	%f3998, %f3996, %f3996;
	add.f32 	%f7599, %f3997, %f3998;
	setp.gt.f32 	%p800, %f7599, 0f40800000;
	mov.b32 	%r812, 744;
	mov.u32 	%r1332, %r812;
	@%p800 bra 	$L__BB0_1365;
	sub.f32 	%f7600, %f3997, %f3998;
	add.f32 	%f7601, %f3995, %f3995;
	add.f32 	%f3999, %f1, %f7600;
	fma.rn.f32 	%f4000, %f7601, %f3996, %f2;
	mul.f32 	%f4001, %f3999, %f3999;
	mul.f32 	%f4002, %f4000, %f4000;
	add.f32 	%f7602, %f4001, %f4002;
	setp.gt.f32 	%p801, %f7602, 0f40800000;
	mov.b32 	%r813, 745;
	mov.u32 	%r1332, %r813;
	@%p801 bra 	$L__BB0_1365;
	sub.f32 	%f7603, %f4001, %f4002;
	add.f32 	%f7604, %f3999, %f3999;
	add.f32 	%f4003, %f1, %f7603;
	fma.rn.f32 	%f4004, %f7604, %f4000, %f2;
	mul.f32 	%f4005, %f4003, %f4003;
	mul.f32 	%f4006, %f4004, %f4004;
	add.f32 	%f7605, %f4005, %f4006;
	setp.gt.f32 	%p802, %f7605, 0f40800000;
	mov.b32 	%r814, 746;
	mov.u32 	%r1332, %r814;
	@%p802 bra 	$L__BB0_1365;
	sub.f32 	%f7606, %f4005, %f4006;
	add.f32 	%f7607, %f4003, %f4003;
	add.f32 	%f4007, %f1, %f7606;
	fma.rn.f32 	%f4008, %f7607, %f4004, %f2;
	mul.f32 	%f4009, %f4007, %f4007;
	mul.f32 	%f4010, %f4008, %f4008;
	add.f32 	%f7608, %f4009, %f4010;
	setp.gt.f32 	%p803, %f7608, 0f40800000;
	mov.b32 	%r815, 747;
	mov.u32 	%r1332, %r815;
	@%p803 bra 	$L__BB0_1365;
	sub.f32 	%f7609, %f4009, %f4010;
	add.f32 	%f7610, %f4007, %f4007;
	add.f32 	%f4011, %f1, %f7609;
	fma.rn.f32 	%f4012, %f7610, %f4008, %f2;
	mul.f32 	%f4013, %f4011, %f4011;
	mul.f32 	%f4014, %f4012, %f4012;
	add.f32 	%f7611, %f4013, %f4014;
	setp.gt.f32 	%p804, %f7611, 0f40800000;
	mov.b32 	%r816, 748;
	mov.u32 	%r1332, %r816;
	@%p804 bra 	$L__BB0_1365;
	sub.f32 	%f7612, %f4013, %f4014;
	add.f32 	%f7613, %f4011, %f4011;
	add.f32 	%f4015, %f1, %f7612;
	fma.rn.f32 	%f4016, %f7613, %f4012, %f2;
	mul.f32 	%f4017, %f4015, %f4015;
	mul.f32 	%f4018, %f4016, %f4016;
	add.f32 	%f7614, %f4017, %f4018;
	setp.gt.f32 	%p805, %f7614, 0f40800000;
	mov.b32 	%r817, 749;
	mov.u32 	%r1332, %r817;
	@%p805 bra 	$L__BB0_1365;
	sub.f32 	%f7615, %f4017, %f4018;
	add.f32 	%f7616, %f4015, %f4015;
	add.f32 	%f4019, %f1, %f7615;
	fma.rn.f32 	%f4020, %f7616, %f4016, %f2;
	mul.f32 	%f4021, %f4019, %f4019;
	mul.f32 	%f4022, %f4020, %f4020;
	add.f32 	%f7617, %f4021, %f4022;
	setp.gt.f32 	%p806, %f7617, 0f40800000;
	mov.b32 	%r818, 750;
	mov.u32 	%r1332, %r818;
	@%p806 bra 	$L__BB0_1365;
	sub.f32 	%f7618, %f4021, %f4022;
	add.f32 	%f7619, %f4019, %f4019;
	add.f32 	%f4023, %f1, %f7618;
	fma.rn.f32 	%f4024, %f7619, %f4020, %f2;
	mul.f32 	%f4025, %f4023, %f4023;
	mul.f32 	%f4026, %f4024, %f4024;
	add.f32 	%f7620, %f4025, %f4026;
	setp.gt.f32 	%p807, %f7620, 0f40800000;
	mov.b32 	%r819, 751;
	mov.u32 	%r1332, %r819;
	@%p807 bra 	$L__BB0_1365;
	sub.f32 	%f7621, %f4025, %f4026;
	add.f32 	%f7622, %f4023, %f4023;
	add.f32 	%f4027, %f1, %f7621;
	fma.rn.f32 	%f4028, %f7622, %f4024, %f2;
	mul.f32 	%f4029, %f4027, %f4027;
	mul.f32 	%f4030, %f4028, %f4028;
	add.f32 	%f7623, %f4029, %f4030;
	setp.gt.f32 	%p808, %f7623, 0f40800000;
	mov.b32 	%r820, 752;
	mov.u32 	%r1332, %r820;
	@%p808 bra 	$L__BB0_1365;
	sub.f32 	%f7624, %f4029, %f4030;
	add.f32 	%f7625, %f4027, %f4027;
	add.f32 	%f4031, %f1, %f7624;
	fma.rn.f32 	%f4032, %f7625, %f4028, %f2;
	mul.f32 	%f4033, %f4031, %f4031;
	mul.f32 	%f4034, %f4032, %f4032;
	add.f32 	%f7626, %f4033, %f4034;
	setp.gt.f32 	%p809, %f7626, 0f40800000;
	mov.b32 	%r821, 753;
	mov.u32 	%r1332, %r821;
	@%p809 bra 	$L__BB0_1365;
	sub.f32 	%f7627, %f4033, %f4034;
	add.f32 	%f7628, %f4031, %f4031;
	add.f32 	%f4035, %f1, %f7627;
	fma.rn.f32 	%f4036, %f7628, %f4032, %f2;
	mul.f32 	%f4037, %f4035, %f4035;
	mul.f32 	%f4038, %f4036, %f4036;
	add.f32 	%f7629, %f4037, %f4038;
	setp.gt.f32 	%p810, %f7629, 0f40800000;
	mov.b32 	%r822, 754;
	mov.u32 	%r1332, %r822;
	@%p810 bra 	$L__BB0_1365;
	sub.f32 	%f7630, %f4037, %f4038;
	add.f32 	%f7631, %f4035, %f4035;
	add.f32 	%f4039, %f1, %f7630;
	fma.rn.f32 	%f4040, %f7631, %f4036, %f2;
	mul.f32 	%f4041, %f4039, %f4039;
	mul.f32 	%f4042, %f4040, %f4040;
	add.f32 	%f7632, %f4041, %f4042;
	setp.gt.f32 	%p811, %f7632, 0f40800000;
	mov.b32 	%r823, 755;
	mov.u32 	%r1332, %r823;
	@%p811 bra 	$L__BB0_1365;
	sub.f32 	%f7633, %f4041, %f4042;
	add.f32 	%f7634, %f4039, %f4039;
	add.f32 	%f4043, %f1, %f7633;
	fma.rn.f32 	%f4044, %f7634, %f4040, %f2;
	mul.f32 	%f4045, %f4043, %f4043;
	mul.f32 	%f4046, %f4044, %f4044;
	add.f32 	%f7635, %f4045, %f4046;
	setp.gt.f32 	%p812, %f7635, 0f40800000;
	mov.b32 	%r824, 756;
	mov.u32 	%r1332, %r824;
	@%p812 bra 	$L__BB0_1365;
	sub.f32 	%f7636, %f4045, %f4046;
	add.f32 	%f7637, %f4043, %f4043;
	add.f32 	%f4047, %f1, %f7636;
	fma.rn.f32 	%f4048, %f7637, %f4044, %f2;
	mul.f32 	%f4049, %f4047, %f4047;
	mul.f32 	%f4050, %f4048, %f4048;
	add.f32 	%f7638, %f4049, %f4050;
	setp.gt.f32 	%p813, %f7638, 0f40800000;
	mov.b32 	%r825, 757;
	mov.u32 	%r1332, %r825;
	@%p813 bra 	$L__BB0_1365;
	sub.f32 	%f7639, %f4049, %f4050;
	add.f32 	%f7640, %f4047, %f4047;
	add.f32 	%f4051, %f1, %f7639;
	fma.rn.f32 	%f4052, %f7640, %f4048, %f2;
	mul.f32 	%f4053, %f4051, %f4051;
	mul.f32 	%f4054, %f4052, %f4052;
	add.f32 	%f7641, %f4053, %f4054;
	setp.gt.f32 	%p814, %f7641, 0f40800000;
	mov.b32 	%r826, 758;
	mov.u32 	%r1332, %r826;
	@%p814 bra 	$L__BB0_1365;
	sub.f32 	%f7642, %f4053, %f4054;
	add.f32 	%f7643, %f4051, %f4051;
	add.f32 	%f4055, %f1, %f7642;
	fma.rn.f32 	%f4056, %f7643, %f4052, %f2;
	mul.f32 	%f4057, %f4055, %f4055;
	mul.f32 	%f4058, %f4056, %f4056;
	add.f32 	%f7644, %f4057, %f4058;
	setp.gt.f32 	%p815, %f7644, 0f40800000;
	mov.b32 	%r827, 759;
	mov.u32 	%r1332, %r827;
	@%p815 bra 	$L__BB0_1365;
	sub.f32 	%f7645, %f4057, %f4058;
	add.f32 	%f7646, %f4055, %f4055;
	add.f32 	%f4059, %f1, %f7645;
	fma.rn.f32 	%f4060, %f7646, %f4056, %f2;
	mul.f32 	%f4061, %f4059, %f4059;
	mul.f32 	%f4062, %f4060, %f4060;
	add.f32 	%f7647, %f4061, %f4062;
	setp.gt.f32 	%p816, %f7647, 0f40800000;
	mov.b32 	%r828, 760;
	mov.u32 	%r1332, %r828;
	@%p816 bra 	$L__BB0_1365;
	sub.f32 	%f7648, %f4061, %f4062;
	add.f32 	%f7649, %f4059, %f4059;
	add.f32 	%f4063, %f1, %f7648;
	fma.rn.f32 	%f4064, %f7649, %f4060, %f2;
	mul.f32 	%f4065, %f4063, %f4063;
	mul.f32 	%f4066, %f4064, %f4064;
	add.f32 	%f7650, %f4065, %f4066;
	setp.gt.f32 	%p817, %f7650, 0f40800000;
	mov.b32 	%r829, 761;
	mov.u32 	%r1332, %r829;
	@%p817 bra 	$L__BB0_1365;
	sub.f32 	%f7651, %f4065, %f4066;
	add.f32 	%f7652, %f4063, %f4063;
	add.f32 	%f4067, %f1, %f7651;
	fma.rn.f32 	%f4068, %f7652, %f4064, %f2;
	mul.f32 	%f4069, %f4067, %f4067;
	mul.f32 	%f4070, %f4068, %f4068;
	add.f32 	%f7653, %f4069, %f4070;
	setp.gt.f32 	%p818, %f7653, 0f40800000;
	mov.b32 	%r830, 762;
	mov.u32 	%r1332, %r830;
	@%p818 bra 	$L__BB0_1365;
	sub.f32 	%f7654, %f4069, %f4070;
	add.f32 	%f7655, %f4067, %f4067;
	add.f32 	%f4071, %f1, %f7654;
	fma.rn.f32 	%f4072, %f7655, %f4068, %f2;
	mul.f32 	%f4073, %f4071, %f4071;
	mul.f32 	%f4074, %f4072, %f4072;
	add.f32 	%f7656, %f4073, %f4074;
	setp.gt.f32 	%p819, %f7656, 0f40800000;
	mov.b32 	%r831, 763;
	mov.u32 	%r1332, %r831;
	@%p819 bra 	$L__BB0_1365;
	sub.f32 	%f7657, %f4073, %f4074;
	add.f32 	%f7658, %f4071, %f4071;
	add.f32 	%f4075, %f1, %f7657;
	fma.rn.f32 	%f4076, %f7658, %f4072, %f2;
	mul.f32 	%f4077, %f4075, %f4075;
	mul.f32 	%f4078, %f4076, %f4076;
	add.f32 	%f7659, %f4077, %f4078;
	setp.gt.f32 	%p820, %f7659, 0f40800000;
	mov.b32 	%r832, 764;
	mov.u32 	%r1332, %r832;
	@%p820 bra 	$L__BB0_1365;
	sub.f32 	%f7660, %f4077, %f4078;
	add.f32 	%f7661, %f4075, %f4075;
	add.f32 	%f4079, %f1, %f7660;
	fma.rn.f32 	%f4080, %f7661, %f4076, %f2;
	mul.f32 	%f4081, %f4079, %f4079;
	mul.f32 	%f4082, %f4080, %f4080;
	add.f32 	%f7662, %f4081, %f4082;
	setp.gt.f32 	%p821, %f7662, 0f40800000;
	mov.b32 	%r833, 765;
	mov.u32 	%r1332, %r833;
	@%p821 bra 	$L__BB0_1365;
	sub.f32 	%f7663, %f4081, %f4082;
	add.f32 	%f7664, %f4079, %f4079;
	add.f32 	%f4083, %f1, %f7663;
	fma.rn.f32 	%f4084, %f7664, %f4080, %f2;
	mul.f32 	%f4085, %f4083, %f4083;
	mul.f32 	%f4086, %f4084, %f4084;
	add.f32 	%f7665, %f4085, %f4086;
	setp.gt.f32 	%p822, %f7665, 0f40800000;
	mov.b32 	%r834, 766;
	mov.u32 	%r1332, %r834;
	@%p822 bra 	$L__BB0_1365;
	sub.f32 	%f7666, %f4085, %f4086;
	add.f32 	%f7667, %f4083, %f4083;
	add.f32 	%f4087, %f1, %f7666;
	fma.rn.f32 	%f4088, %f7667, %f4084, %f2;
	mul.f32 	%f4089, %f4087, %f4087;
	mul.f32 	%f4090, %f4088, %f4088;
	add.f32 	%f7668, %f4089, %f4090;
	setp.gt.f32 	%p823, %f7668, 0f40800000;
	mov.b32 	%r835, 767;
	mov.u32 	%r1332, %r835;
	@%p823 bra 	$L__BB0_1365;
	sub.f32 	%f7669, %f4089, %f4090;
	add.f32 	%f7670, %f4087, %f4087;
	add.f32 	%f4091, %f1, %f7669;
	fma.rn.f32 	%f4092, %f7670, %f4088, %f2;
	mul.f32 	%f4093, %f4091, %f4091;
	mul.f32 	%f4094, %f4092, %f4092;
	add.f32 	%f7671, %f4093, %f4094;
	setp.gt.f32 	%p824, %f7671, 0f40800000;
	mov.b32 	%r836, 768;
	mov.u32 	%r1332, %r836;
	@%p824 bra 	$L__BB0_1365;
	sub.f32 	%f7672, %f4093, %f4094;
	add.f32 	%f7673, %f4091, %f4091;
	add.f32 	%f4095, %f1, %f7672;
	fma.rn.f32 	%f4096, %f7673, %f4092, %f2;
	mul.f32 	%f4097, %f4095, %f4095;
	mul.f32 	%f4098, %f4096, %f4096;
	add.f32 	%f7674, %f4097, %f4098;
	setp.gt.f32 	%p825, %f7674, 0f40800000;
	mov.b32 	%r837, 769;
	mov.u32 	%r1332, %r837;
	@%p825 bra 	$L__BB0_1365;
	sub.f32 	%f7675, %f4097, %f4098;
	add.f32 	%f7676, %f4095, %f4095;
	add.f32 	%f4099, %f1, %f7675;
	fma.rn.f32 	%f4100, %f7676, %f4096, %f2;
	mul.f32 	%f4101, %f4099, %f4099;
	mul.f32 	%f4102, %f4100, %f4100;
	add.f32 	%f7677, %f4101, %f4102;
	setp.gt.f32 	%p826, %f7677, 0f40800000;
	mov.b32 	%r838, 770;
	mov.u32 	%r1332, %r838;
	@%p826 bra 	$L__BB0_1365;
	sub.f32 	%f7678, %f4101, %f4102;
	add.f32 	%f7679, %f4099, %f4099;
	add.f32 	%f4103, %f1, %f7678;
	fma.rn.f32 	%f4104, %f7679, %f4100, %f2;
	mul.f32 	%f4105, %f4103, %f4103;
	mul.f32 	%f4106, %f4104, %f4104;
	add.f32 	%f7680, %f4105, %f4106;
	setp.gt.f32 	%p827, %f7680, 0f40800000;
	mov.b32 	%r839, 771;
	mov.u32 	%r1332, %r839;
	@%p827 bra 	$L__BB0_1365;
	sub.f32 	%f7681, %f4105, %f4106;
	add.f32 	%f7682, %f4103, %f4103;
	add.f32 	%f4107, %f1, %f7681;
	fma.rn.f32 	%f4108, %f7682, %f4104, %f2;
	mul.f32 	%f4109, %f4107, %f4107;
	mul.f32 	%f4110, %f4108, %f4108;
	add.f32 	%f7683, %f4109, %f4110;
	setp.gt.f32 	%p828, %f7683, 0f40800000;
	mov.b32 	%r840, 772;
	mov.u32 	%r1332, %r840;
	@%p828 bra 	$L__BB0_1365;
	sub.f32 	%f7684, %f4109, %f4110;
	add.f32 	%f7685, %f4107, %f4107;
	add.f32 	%f4111, %f1, %f7684;
	fma.rn.f32 	%f4112, %f7685, %f4108, %f2;
	mul.f32 	%f4113, %f4111, %f4111;
	mul.f32 	%f4114, %f4112, %f4112;
	add.f32 	%f7686, %f4113, %f4114;
	setp.gt.f32 	%p829, %f7686, 0f40800000;
	mov.b32 	%r841, 773;
	mov.u32 	%r1332, %r841;
	@%p829 bra 	$L__BB0_1365;
	sub.f32 	%f7687, %f4113, %f4114;
	add.f32 	%f7688, %f4111, %f4111;
	add.f32 	%f4115, %f1, %f7687;
	fma.rn.f32 	%f4116, %f7688, %f4112, %f2;
	mul.f32 	%f4117, %f4115, %f4115;
	mul.f32 	%f4118, %f4116, %f4116;
	add.f32 	%f7689, %f4117, %f4118;
	setp.gt.f32 	%p830, %f7689, 0f40800000;
	mov.b32 	%r842, 774;
	mov.u32 	%r1332, %r842;
	@%p830 bra 	$L__BB0_1365;
	sub.f32 	%f7690, %f4117, %f4118;
	add.f32 	%f7691, %f4115, %f4115;
	add.f32 	%f4119, %f1, %f7690;
	fma.rn.f32 	%f4120, %f7691, %f4116, %f2;
	mul.f32 	%f4121, %f4119, %f4119;
	mul.f32 	%f4122, %f4120, %f4120;
	add.f32 	%f7692, %f4121, %f4122;
	setp.gt.f32 	%p831, %f7692, 0f40800000;
	mov.b32 	%r843, 775;
	mov.u32 	%r1332, %r843;
	@%p831 bra 	$L__BB0_1365;
	sub.f32 	%f7693, %f4121, %f4122;
	add.f32 	%f7694, %f4119, %f4119;
	add.f32 	%f4123, %f1, %f7693;
	fma.rn.f32 	%f4124, %f7694, %f4120, %f2;
	mul.f32 	%f4125, %f4123, %f4123;
	mul.f32 	%f4126, %f4124, %f4124;
	add.f32 	%f7695, %f4125, %f4126;
	setp.gt.f32 	%p832, %f7695, 0f40800000;
	mov.b32 	%r844, 776;
	mov.u32 	%r1332, %r844;
	@%p832 bra 	$L__BB0_1365;
	sub.f32 	%f7696, %f4125, %f4126;
	add.f32 	%f7697, %f4123, %f4123;
	add.f32 	%f4127, %f1, %f7696;
	fma.rn.f32 	%f4128, %f7697, %f4124, %f2;
	mul.f32 	%f4129, %f4127, %f4127;
	mul.f32 	%f4130, %f4128, %f4128;
	add.f32 	%f7698, %f4129, %f4130;
	setp.gt.f32 	%p833, %f7698, 0f40800000;
	mov.b32 	%r845, 777;
	mov.u32 	%r1332, %r845;
	@%p833 bra 	$L__BB0_1365;
	sub.f32 	%f7699, %f4129, %f4130;
	add.f32 	%f7700, %f4127, %f4127;
	add.f32 	%f4131, %f1, %f7699;
	fma.rn.f32 	%f4132, %f7700, %f4128, %f2;
	mul.f32 	%f4133, %f4131, %f4131;
	mul.f32 	%f4134, %f4132, %f4132;
	add.f32 	%f7701, %f4133, %f4134;
	setp.gt.f32 	%p834, %f7701, 0f40800000;
	mov.b32 	%r846, 778;
	mov.u32 	%r1332, %r846;
	@%p834 bra 	$L__BB0_1365;
	sub.f32 	%f7702, %f4133, %f4134;
	add.f32 	%f7703, %f4131, %f4131;
	add.f32 	%f4135, %f1, %f7702;
	fma.rn.f32 	%f4136, %f7703, %f4132, %f2;
	mul.f32 	%f4137, %f4135, %f4135;
	mul.f32 	%f4138, %f4136, %f4136;
	add.f32 	%f7704, %f4137, %f4138;
	setp.gt.f32 	%p835, %f7704, 0f40800000;
	mov.b32 	%r847, 779;
	mov.u32 	%r1332, %r847;
	@%p835 bra 	$L__BB0_1365;
	sub.f32 	%f7705, %f4137, %f4138;
	add.f32 	%f7706, %f4135, %f4135;
	add.f32 	%f4139, %f1, %f7705;
	fma.rn.f32 	%f4140, %f7706, %f4136, %f2;
	mul.f32 	%f4141, %f4139, %f4139;
	mul.f32 	%f4142, %f4140, %f4140;
	add.f32 	%f7707, %f4141, %f4142;
	setp.gt.f32 	%p836, %f7707, 0f40800000;
	mov.b32 	%r848, 780;
	mov.u32 	%r1332, %r848;
	@%p836 bra 	$L__BB0_1365;
	sub.f32 	%f7708, %f4141, %f4142;
	add.f32 	%f7709, %f4139, %f4139;
	add.f32 	%f4143, %f1, %f7708;
	fma.rn.f32 	%f4144, %f7709, %f4140, %f2;
	mul.f32 	%f4145, %f4143, %f4143;
	mul.f32 	%f4146, %f4144, %f4144;
	add.f32 	%f7710, %f4145, %f4146;
	setp.gt.f32 	%p837, %f7710, 0f40800000;
	mov.b32 	%r849, 781;
	mov.u32 	%r1332, %r849;
	@%p837 bra 	$L__BB0_1365;
	sub.f32 	%f7711, %f4145, %f4146;
	add.f32 	%f7712, %f4143, %f4143;
	add.f32 	%f4147, %f1, %f7711;
	fma.rn.f32 	%f4148, %f7712, %f4144, %f2;
	mul.f32 	%f4149, %f4147, %f4147;
	mul.f32 	%f4150, %f4148, %f4148;
	add.f32 	%f7713, %f4149, %f4150;
	setp.gt.f32 	%p838, %f7713, 0f40800000;
	mov.b32 	%r850, 782;
	mov.u32 	%r1332, %r850;
	@%p838 bra 	$L__BB0_1365;
	sub.f32 	%f7714, %f4149, %f4150;
	add.f32 	%f7715, %f4147, %f4147;
	add.f32 	%f4151, %f1, %f7714;
	fma.rn.f32 	%f4152, %f7715, %f4148, %f2;
	mul.f32 	%f4153, %f4151, %f4151;
	mul.f32 	%f4154, %f4152, %f4152;
	add.f32 	%f7716, %f4153, %f4154;
	setp.gt.f32 	%p839, %f7716, 0f40800000;
	mov.b32 	%r851, 783;
	mov.u32 	%r1332, %r851;
	@%p839 bra 	$L__BB0_1365;
	sub.f32 	%f7717, %f4153, %f4154;
	add.f32 	%f7718, %f4151, %f4151;
	add.f32 	%f4155, %f1, %f7717;
	fma.rn.f32 	%f4156, %f7718, %f4152, %f2;
	mul.f32 	%f4157, %f4155, %f4155;
	mul.f32 	%f4158, %f4156, %f4156;
	add.f32 	%f7719, %f4157, %f4158;
	setp.gt.f32 	%p840, %f7719, 0f40800000;
	mov.b32 	%r852, 784;
	mov.u32 	%r1332, %r852;
	@%p840 bra 	$L__BB0_1365;
	sub.f32 	%f7720, %f4157, %f4158;
	add.f32 	%f7721, %f4155, %f4155;
	add.f32 	%f4159, %f1, %f7720;
	fma.rn.f32 	%f4160, %f7721, %f4156, %f2;
	mul.f32 	%f4161, %f4159, %f4159;
	mul.f32 	%f4162, %f4160, %f4160;
	add.f32 	%f7722, %f4161, %f4162;
	setp.gt.f32 	%p841, %f7722, 0f40800000;
	mov.b32 	%r853, 785;
	mov.u32 	%r1332, %r853;
	@%p841 bra 	$L__BB0_1365;
	sub.f32 	%f7723, %f4161, %f4162;
	add.f32 	%f7724, %f4159, %f4159;
	add.f32 	%f4163, %f1, %f7723;
	fma.rn.f32 	%f4164, %f7724, %f4160, %f2;
	mul.f32 	%f4165, %f4163, %f4163;
	mul.f32 	%f4166, %f4164, %f4164;
	add.f32 	%f7725, %f4165, %f4166;
	setp.gt.f32 	%p842, %f7725, 0f40800000;
	mov.b32 	%r854, 786;
	mov.u32 	%r1332, %r854;
	@%p842 bra 	$L__BB0_1365;
	sub.f32 	%f7726, %f4165, %f4166;
	add.f32 	%f7727, %f4163, %f4163;
	add.f32 	%f4167, %f1, %f7726;
	fma.rn.f32 	%f4168, %f7727, %f4164, %f2;
	mul.f32 	%f4169, %f4167, %f4167;
	mul.f32 	%f4170, %f4168, %f4168;
	add.f32 	%f7728, %f4169, %f4170;
	setp.gt.f32 	%p843, %f7728, 0f40800000;
	mov.b32 	%r855, 787;
	mov.u32 	%r1332, %r855;
	@%p843 bra 	$L__BB0_1365;
	sub.f32 	%f7729, %f4169, %f4170;
	add.f32 	%f7730, %f4167, %f4167;
	add.f32 	%f4171, %f1, %f7729;
	fma.rn.f32 	%f4172, %f7730, %f4168, %f2;
	mul.f32 	%f4173, %f4171, %f4171;
	mul.f32 	%f4174, %f4172, %f4172;
	add.f32 	%f7731, %f4173, %f4174;
	setp.gt.f32 	%p844, %f7731, 0f40800000;
	mov.b32 	%r856, 788;
	mov.u32 	%r1332, %r856;
	@%p844 bra 	$L__BB0_1365;
	sub.f32 	%f7732, %f4173, %f4174;
	add.f32 	%f7733, %f4171, %f4171;
	add.f32 	%f4175, %f1, %f7732;
	fma.rn.f32 	%f4176, %f7733, %f4172, %f2;
	mul.f32 	%f4177, %f4175, %f4175;
	mul.f32 	%f4178, %f4176, %f4176;
	add.f32 	%f7734, %f4177, %f4178;
	setp.gt.f32 	%p845, %f7734, 0f40800000;
	mov.b32 	%r857, 789;
	mov.u32 	%r1332, %r857;
	@%p845 bra 	$L__BB0_1365;
	sub.f32 	%f7735, %f4177, %f4178;
	add.f32 	%f7736, %f4175, %f4175;
	add.f32 	%f4179, %f1, %f7735;
	fma.rn.f32 	%f4180, %f7736, %f4176, %f2;
	mul.f32 	%f4181, %f4179, %f4179;
	mul.f32 	%f4182, %f4180, %f4180;
	add.f32 	%f7737, %f4181, %f4182;
	setp.gt.f32 	%p846, %f7737, 0f40800000;
	mov.b32 	%r858, 790;
	mov.u32 	%r1332, %r858;
	@%p846 bra 	$L__BB0_1365;
	sub.f32 	%f7738, %f4181, %f4182;
	add.f32 	%f7739, %f4179, %f4179;
	add.f32 	%f4183, %f1, %f7738;
	fma.rn.f32 	%f4184, %f7739, %f4180, %f2;
	mul.f32 	%f4185, %f4183, %f4183;
	mul.f32 	%f4186, %f4184, %f4184;
	add.f32 	%f7740, %f4185, %f4186;
	setp.gt.f32 	%p847, %f7740, 0f40800000;
	mov.b32 	%r859, 791;
	mov.u32 	%r1332, %r859;
	@%p847 bra 	$L__BB0_1365;
	sub.f32 	%f7741, %f4185, %f4186;
	add.f32 	%f7742, %f4183, %f4183;
	add.f32 	%f4187, %f1, %f7741;
	fma.rn.f32 	%f4188, %f7742, %f4184, %f2;
	mul.f32 	%f4189, %f4187, %f4187;
	mul.f32 	%f4190, %f4188, %f4188;
	add.f32 	%f7743, %f4189, %f4190;
	setp.gt.f32 	%p848, %f7743, 0f40800000;
	mov.b32 	%r860, 792;
	mov.u32 	%r1332, %r860;
	@%p848 bra 	$L__BB0_1365;
	sub.f32 	%f7744, %f4189, %f4190;
	add.f32 	%f7745, %f4187, %f4187;
	add.f32 	%f4191, %f1, %f7744;
	fma.rn.f32 	%f4192, %f7745, %f4188, %f2;
	mul.f32 	%f4193, %f4191, %f4191;
	mul.f32 	%f4194, %f4192, %f4192;
	add.f32 	%f7746, %f4193, %f4194;
	setp.gt.f32 	%p849, %f7746, 0f40800000;
	mov.b32 	%r861, 793;
	mov.u32 	%r1332, %r861;
	@%p849 bra 	$L__BB0_1365;
	sub.f32 	%f7747, %f4193, %f4194;
	add.f32 	%f7748, %f4191, %f4191;
	add.f32 	%f4195, %f1, %f7747;
	fma.rn.f32 	%f4196, %f7748, %f4192, %f2;
	mul.f32 	%f4197, %f4195, %f4195;
	mul.f32 	%f4198, %f4196, %f4196;
	add.f32 	%f7749, %f4197, %f4198;
	setp.gt.f32 	%p850, %f7749, 0f40800000;
	mov.b32 	%r862, 794;
	mov.u32 	%r1332, %r862;
	@%p850 bra 	$L__BB0_1365;
	sub.f32 	%f7750, %f4197, %f4198;
	add.f32 	%f7751, %f4195, %f4195;
	add.f32 	%f4199, %f1, %f7750;
	fma.rn.f32 	%f4200, %f7751, %f4196, %f2;
	mul.f32 	%f4201, %f4199, %f4199;
	mul.f32 	%f4202, %f4200, %f4200;
	add.f32 	%f7752, %f4201, %f4202;
	setp.gt.f32 	%p851, %f7752, 0f40800000;
	mov.b32 	%r863, 795;
	mov.u32 	%r1332, %r863;
	@%p851 bra 	$L__BB0_1365;
	sub.f32 	%f7753, %f4201, %f4202;
	add.f32 	%f7754, %f4199, %f4199;
	add.f32 	%f4203, %f1, %f7753;
	fma.rn.f32 	%f4204, %f7754, %f4200, %f2;
	mul.f32 	%f4205, %f4203, %f4203;
	mul.f32 	%f4206, %f4204, %f4204;
	add.f32 	%f7755, %f4205, %f4206;
	setp.gt.f32 	%p852, %f7755, 0f40800000;
	mov.b32 	%r864, 796;
	mov.u32 	%r1332, %r864;
	@%p852 bra 	$L__BB0_1365;
	sub.f32 	%f7756, %f4205, %f4206;
	add.f32 	%f7757, %f4203, %f4203;
	add.f32 	%f4207, %f1, %f7756;
	fma.rn.f32 	%f4208, %f7757, %f4204, %f2;
	mul.f32 	%f4209, %f4207, %f4207;
	mul.f32 	%f4210, %f4208, %f4208;
	add.f32 	%f7758, %f4209, %f4210;
	setp.gt.f32 	%p853, %f7758, 0f40800000;
	mov.b32 	%r865, 797;
	mov.u32 	%r1332, %r865;
	@%p853 bra 	$L__BB0_1365;
	sub.f32 	%f7759, %f4209, %f4210;
	add.f32 	%f7760, %f4207, %f4207;
	add.f32 	%f4211, %f1, %f7759;
	fma.rn.f32 	%f4212, %f7760, %f4208, %f2;
	mul.f32 	%f4213, %f4211, %f4211;
	mul.f32 	%f4214, %f4212, %f4212;
	add.f32 	%f7761, %f4213, %f4214;
	setp.gt.f32 	%p854, %f7761, 0f40800000;
	mov.b32 	%r866, 798;
	mov.u32 	%r1332, %r866;
	@%p854 bra 	$L__BB0_1365;
	sub.f32 	%f7762, %f4213, %f4214;
	add.f32 	%f7763, %f4211, %f4211;
	add.f32 	%f4215, %f1, %f7762;
	fma.rn.f32 	%f4216, %f7763, %f4212, %f2;
	mul.f32 	%f4217, %f4215, %f4215;
	mul.f32 	%f4218, %f4216, %f4216;
	add.f32 	%f7764, %f4217, %f4218;
	setp.gt.f32 	%p855, %f7764, 0f40800000;
	mov.b32 	%r867, 799;
	mov.u32 	%r1332, %r867;
	@%p855 bra 	$L__BB0_1365;
	sub.f32 	%f7765, %f4217, %f4218;
	add.f32 	%f7766, %f4215, %f4215;
	add.f32 	%f4219, %f1, %f7765;
	fma.rn.f32 	%f4220, %f7766, %f4216, %f2;
	mul.f32 	%f4221, %f4219, %f4219;
	mul.f32 	%f4222, %f4220, %f4220;
	add.f32 	%f7767, %f4221, %f4222;
	setp.gt.f32 	%p856, %f7767, 0f40800000;
	mov.b32 	%r868, 800;
	mov.u32 	%r1332, %r868;
	@%p856 bra 	$L__BB0_1365;
	sub.f32 	%f7768, %f4221, %f4222;
	add.f32 	%f7769, %f4219, %f4219;
	add.f32 	%f4223, %f1, %f7768;
	fma.rn.f32 	%f4224, %f7769, %f4220, %f2;
	mul.f32 	%f4225, %f4223, %f4223;
	mul.f32 	%f4226, %f4224, %f4224;
	add.f32 	%f7770, %f4225, %f4226;
	setp.gt.f32 	%p857, %f7770, 0f40800000;
	mov.b32 	%r869, 801;
	mov.u32 	%r1332, %r869;
	@%p857 bra 	$L__BB0_1365;
	sub.f32 	%f7771, %f4225, %f4226;
	add.f32 	%f7772, %f4223, %f4223;
	add.f32 	%f4227, %f1, %f7771;
	fma.rn.f32 	%f4228, %f7772, %f4224, %f2;
	mul.f32 	%f4229, %f4227, %f4227;
	mul.f32 	%f4230, %f4228, %f4228;
	add.f32 	%f7773, %f4229, %f4230;
	setp.gt.f32 	%p858, %f7773, 0f40800000;
	mov.b32 	%r870, 802;
	mov.u32 	%r1332, %r870;
	@%p858 bra 	$L__BB0_1365;
	sub.f32 	%f7774, %f4229, %f4230;
	add.f32 	%f7775, %f4227, %f4227;
	add.f32 	%f4231, %f1, %f7774;
	fma.rn.f32 	%f4232, %f7775, %f4228, %f2;
	mul.f32 	%f4233, %f4231, %f4231;
	mul.f32 	%f4234, %f4232, %f4232;
	add.f32 	%f7776, %f4233, %f4234;
	setp.gt.f32 	%p859, %f7776, 0f40800000;
	mov.b32 	%r871, 803;
	mov.u32 	%r1332, %r871;
	@%p859 bra 	$L__BB0_1365;
	sub.f32 	%f7777, %f4233, %f4234;
	add.f32 	%f7778, %f4231, %f4231;
	add.f32 	%f4235, %f1, %f7777;
	fma.rn.f32 	%f4236, %f7778, %f4232, %f2;
	mul.f32 	%f4237, %f4235, %f4235;
	mul.f32 	%f4238, %f4236, %f4236;
	add.f32 	%f7779, %f4237, %f4238;
	setp.gt.f32 	%p860, %f7779, 0f40800000;
	mov.b32 	%r872, 804;
	mov.u32 	%r1332, %r872;
	@%p860 bra 	$L__BB0_1365;
	sub.f32 	%f7780, %f4237, %f4238;
	add.f32 	%f7781, %f4235, %f4235;
	add.f32 	%f4239, %f1, %f7780;
	fma.rn.f32 	%f4240, %f7781, %f4236, %f2;
	mul.f32 	%f4241, %f4239, %f4239;
	mul.f32 	%f4242, %f4240, %f4240;
	add.f32 	%f7782, %f4241, %f4242;
	setp.gt.f32 	%p861, %f7782, 0f40800000;
	mov.b32 	%r873, 805;
	mov.u32 	%r1332, %r873;
	@%p861 bra 	$L__BB0_1365;
	sub.f32 	%f7783, %f4241, %f4242;
	add.f32 	%f7784, %f4239, %f4239;
	add.f32 	%f4243, %f1, %f7783;
	fma.rn.f32 	%f4244, %f7784, %f4240, %f2;
	mul.f32 	%f4245, %f4243, %f4243;
	mul.f32 	%f4246, %f4244, %f4244;
	add.f32 	%f7785, %f4245, %f4246;
	setp.gt.f32 	%p862, %f7785, 0f40800000;
	mov.b32 	%r874, 806;
	mov.u32 	%r1332, %r874;
	@%p862 bra 	$L__BB0_1365;
	sub.f32 	%f7786, %f4245, %f4246;
	add.f32 	%f7787, %f4243, %f4243;
	add.f32 	%f4247, %f1, %f7786;
	fma.rn.f32 	%f4248, %f7787, %f4244, %f2;
	mul.f32 	%f4249, %f4247, %f4247;
	mul.f32 	%f4250, %f4248, %f4248;
	add.f32 	%f7788, %f4249, %f4250;
	setp.gt.f32 	%p863, %f7788, 0f40800000;
	mov.b32 	%r875, 807;
	mov.u32 	%r1332, %r875;
	@%p863 bra 	$L__BB0_1365;
	sub.f32 	%f7789, %f4249, %f4250;
	add.f32 	%f7790, %f4247, %f4247;
	add.f32 	%f4251, %f1, %f7789;
	fma.rn.f32 	%f4252, %f7790, %f4248, %f2;
	mul.f32 	%f4253, %f4251, %f4251;
	mul.f32 	%f4254, %f4252, %f4252;
	add.f32 	%f7791, %f4253, %f4254;
	setp.gt.f32 	%p864, %f7791, 0f40800000;
	mov.b32 	%r876, 808;
	mov.u32 	%r1332, %r876;
	@%p864 bra 	$L__BB0_1365;
	sub.f32 	%f7792, %f4253, %f4254;
	add.f32 	%f7793, %f4251, %f4251;
	add.f32 	%f4255, %f1, %f7792;
	fma.rn.f32 	%f4256, %f7793, %f4252, %f2;
	mul.f32 	%f4257, %f4255, %f4255;
	mul.f32 	%f4258, %f4256, %f4256;
	add.f32 	%f7794, %f4257, %f4258;
	setp.gt.f32 	%p865, %f7794, 0f40800000;
	mov.b32 	%r877, 809;
	mov.u32 	%r1332, %r877;
	@%p865 bra 	$L__BB0_1365;
	sub.f32 	%f7795, %f4257, %f4258;
	add.f32 	%f7796, %f4255, %f4255;
	add.f32 	%f4259, %f1, %f7795;
	fma.rn.f32 	%f4260, %f7796, %f4256, %f2;
	mul.f32 	%f4261, %f4259, %f4259;
	mul.f32 	%f4262, %f4260, %f4260;
	add.f32 	%f7797, %f4261, %f4262;
	setp.gt.f32 	%p866, %f7797, 0f40800000;
	mov.b32 	%r878, 810;
	mov.u32 	%r1332, %r878;
	@%p866 bra 	$L__BB0_1365;
	sub.f32 	%f7798, %f4261, %f4262;
	add.f32 	%f7799, %f4259, %f4259;
	add.f32 	%f4263, %f1, %f7798;
	fma.rn.f32 	%f4264, %f7799, %f4260, %f2;
	mul.f32 	%f4265, %f4263, %f4263;
	mul.f32 	%f4266, %f4264, %f4264;
	add.f32 	%f7800, %f4265, %f4266;
	setp.gt.f32 	%p867, %f7800, 0f40800000;
	mov.b32 	%r879, 811;
	mov.u32 	%r1332, %r879;
	@%p867 bra 	$L__BB0_1365;
	sub.f32 	%f7801, %f4265, %f4266;
	add.f32 	%f7802, %f4263, %f4263;
	add.f32 	%f4267, %f1, %f7801;
	fma.rn.f32 	%f4268, %f7802, %f4264, %f2;
	mul.f32 	%f4269, %f4267, %f4267;
	mul.f32 	%f4270, %f4268, %f4268;
	add.f32 	%f7803, %f4269, %f4270;
	setp.gt.f32 	%p868, %f7803, 0f40800000;
	mov.b32 	%r880, 812;
	mov.u32 	%r1332, %r880;
	@%p868 bra 	$L__BB0_1365;
	sub.f32 	%f7804, %f4269, %f4270;
	add.f32 	%f7805, %f4267, %f4267;
	add.f32 	%f4271, %f1, %f7804;
	fma.rn.f32 	%f4272, %f7805, %f4268, %f2;
	mul.f32 	%f4273, %f4271, %f4271;
	mul.f32 	%f4274, %f4272, %f4272;
	add.f32 	%f7806, %f4273, %f4274;
	setp.gt.f32 	%p869, %f7806, 0f40800000;
	mov.b32 	%r881, 813;
	mov.u32 	%r1332, %r881;
	@%p869 bra 	$L__BB0_1365;
	sub.f32 	%f7807, %f4273, %f4274;
	add.f32 	%f7808, %f4271, %f4271;
	add.f32 	%f4275, %f1, %f7807;
	fma.rn.f32 	%f4276, %f7808, %f4272, %f2;
	mul.f32 	%f4277, %f4275, %f4275;
	mul.f32 	%f4278, %f4276, %f4276;
	add.f32 	%f7809, %f4277, %f4278;
	setp.gt.f32 	%p870, %f7809, 0f40800000;
	mov.b32 	%r882, 814;
	mov.u32 	%r1332, %r882;
	@%p870 bra 	$L__BB0_1365;
	sub.f32 	%f7810, %f4277, %f4278;
	add.f32 	%f7811, %f4275, %f4275;
	add.f32 	%f4279, %f1, %f7810;
	fma.rn.f32 	%f4280, %f7811, %f4276, %f2;
	mul.f32 	%f4281, %f4279, %f4279;
	mul.f32 	%f4282, %f4280, %f4280;
	add.f32 	%f7812, %f4281, %f4282;
	setp.gt.f32 	%p871, %f7812, 0f40800000;
	mov.b32 	%r883, 815;
	mov.u32 	%r1332, %r883;
	@%p871 bra 	$L__BB0_1365;
	sub.f32 	%f7813, %f4281, %f4282;
	add.f32 	%f7814, %f4279, %f4279;
	add.f32 	%f4283, %f1, %f7813;
	fma.rn.f32 	%f4284, %f7814, %f4280, %f2;
	mul.f32 	%f4285, %f4283, %f4283;
	mul.f32 	%f4286, %f4284, %f4284;
	add.f32 	%f7815, %f4285, %f4286;
	setp.gt.f32 	%p872, %f7815, 0f40800000;
	mov.b32 	%r884, 816;
	mov.u32 	%r1332, %r884;
	@%p872 bra 	$L__BB0_1365;
	sub.f32 	%f7816, %f4285, %f4286;
	add.f32 	%f7817, %f4283, %f4283;
	add.f32 	%f4287, %f1, %f7816;
	fma.rn.f32 	%f4288, %f7817, %f4284, %f2;
	mul.f32 	%f4289, %f4287, %f4287;
	mul.f32 	%f4290, %f4288, %f4288;
	add.f32 	%f7818, %f4289, %f4290;
	setp.gt.f32 	%p873, %f7818, 0f40800000;
	mov.b32 	%r885, 817;
	mov.u32 	%r1332, %r885;
	@%p873 bra 	$L__BB0_1365;
	sub.f32 	%f7819, %f4289, %f4290;
	add.f32 	%f7820, %f4287, %f4287;
	add.f32 	%f4291, %f1, %f7819;
	fma.rn.f32 	%f4292, %f7820, %f4288, %f2;
	mul.f32 	%f4293, %f4291, %f4291;
	mul.f32 	%f4294, %f4292, %f4292;
	add.f32 	%f7821, %f4293, %f4294;
	setp.gt.f32 	%p874, %f7821, 0f40800000;
	mov.b32 	%r886, 818;
	mov.u32 	%r1332, %r886;
	@%p874 bra 	$L__BB0_1365;
	sub.f32 	%f7822, %f4293, %f4294;
	add.f32 	%f7823, %f4291, %f4291;
	add.f32 	%f4295, %f1, %f7822;
	fma.rn.f32 	%f4296, %f7823, %f4292, %f2;
	mul.f32 	%f4297, %f4295, %f4295;
	mul.f32 	%f4298, %f4296, %f4296;
	add.f32 	%f7824, %f4297, %f4298;
	setp.gt.f32 	%p875, %f7824, 0f40800000;
	mov.b32 	%r887, 819;
	mov.u32 	%r1332, %r887;
	@%p875 bra 	$L__BB0_1365;
	sub.f32 	%f7825, %f4297, %f4298;
	add.f32 	%f7826, %f4295, %f4295;
	add.f32 	%f4299, %f1, %f7825;
	fma.rn.f32 	%f4300, %f7826, %f4296, %f2;
	mul.f32 	%f4301, %f4299, %f4299;
	mul.f32 	%f4302, %f4300, %f4300;
	add.f32 	%f7827, %f4301, %f4302;
	setp.gt.f32 	%p876, %f7827, 0f40800000;
	mov.b32 	%r888, 820;
	mov.u32 	%r1332, %r888;
	@%p876 bra 	$L__BB0_1365;
	sub.f32 	%f7828, %f4301, %f4302;
	add.f32 	%f7829, %f4299, %f4299;
	add.f32 	%f4303, %f1, %f7828;
	fma.rn.f32 	%f4304, %f7829, %f4300, %f2;
	mul.f32 	%f4305, %f4303, %f4303;
	mul.f32 	%f4306, %f4304, %f4304;
	add.f32 	%f7830, %f4305, %f4306;
	setp.gt.f32 	%p877, %f7830, 0f40800000;
	mov.b32 	%r889, 821;
	mov.u32 	%r1332, %r889;
	@%p877 bra 	$L__BB0_1365;
	sub.f32 	%f7831, %f4305, %f4306;
	add.f32 	%f7832, %f4303, %f4303;
	add.f32 	%f4307, %f1, %f7831;
	fma.rn.f32 	%f4308, %f7832, %f4304, %f2;
	mul.f32 	%f4309, %f4307, %f4307;
	mul.f32 	%f4310, %f4308, %f4308;
	add.f32 	%f7833, %f4309, %f4310;
	setp.gt.f32 	%p878, %f7833, 0f40800000;
	mov.b32 	%r890, 822;
	mov.u32 	%r1332, %r890;
	@%p878 bra 	$L__BB0_1365;
	sub.f32 	%f7834, %f4309, %f4310;
	add.f32 	%f7835, %f4307, %f4307;
	add.f32 	%f4311, %f1, %f7834;
	fma.rn.f32 	%f4312, %f7835, %f4308, %f2;
	mul.f32 	%f4313, %f4311, %f4311;
	mul.f32 	%f4314, %f4312, %f4312;
	add.f32 	%f7836, %f4313, %f4314;
	setp.gt.f32 	%p879, %f7836, 0f40800000;
	mov.b32 	%r891, 823;
	mov.u32 	%r1332, %r891;
	@%p879 bra 	$L__BB0_1365;
	sub.f32 	%f7837, %f4313, %f4314;
	add.f32 	%f7838, %f4311, %f4311;
	add.f32 	%f4315, %f1, %f7837;
	fma.rn.f32 	%f4316, %f7838, %f4312, %f2;
	mul.f32 	%f4317, %f4315, %f4315;
	mul.f32 	%f4318, %f4316, %f4316;
	add.f32 	%f7839, %f4317, %f4318;
	setp.gt.f32 	%p880, %f7839, 0f40800000;
	mov.b32 	%r892, 824;
	mov.u32 	%r1332, %r892;
	@%p880 bra 	$L__BB0_1365;
	sub.f32 	%f7840, %f4317, %f4318;
	add.f32 	%f7841, %f4315, %f4315;
	add.f32 	%f4319, %f1, %f7840;
	fma.rn.f32 	%f4320, %f7841, %f4316, %f2;
	mul.f32 	%f4321, %f4319, %f4319;
	mul.f32 	%f4322, %f4320, %f4320;
	add.f32 	%f7842, %f4321, %f4322;
	setp.gt.f32 	%p881, %f7842, 0f40800000;
	mov.b32 	%r893, 825;
	mov.u32 	%r1332, %r893;
	@%p881 bra 	$L__BB0_1365;
	sub.f32 	%f7843, %f4321, %f4322;
	add.f32 	%f7844, %f4319, %f4319;
	add.f32 	%f4323, %f1, %f7843;
	fma.rn.f32 	%f4324, %f7844, %f4320, %f2;
	mul.f32 	%f4325, %f4323, %f4323;
	mul.f32 	%f4326, %f4324, %f4324;
	add.f32 	%f7845, %f4325, %f4326;
	setp.gt.f32 	%p882, %f7845, 0f40800000;
	mov.b32 	%r894, 826;
	mov.u32 	%r1332, %r894;
	@%p882 bra 	$L__BB0_1365;
	sub.f32 	%f7846, %f4325, %f4326;
	add.f32 	%f7847, %f4323, %f4323;
	add.f32 	%f4327, %f1, %f7846;
	fma.rn.f32 	%f4328, %f7847, %f4324, %f2;
	mul.f32 	%f4329, %f4327, %f4327;
	mul.f32 	%f4330, %f4328, %f4328;
	add.f32 	%f7848, %f4329, %f4330;
	setp.gt.f32 	%p883, %f7848, 0f40800000;
	mov.b32 	%r895, 827;
	mov.u32 	%r1332, %r895;
	@%p883 bra 	$L__BB0_1365;
	sub.f32 	%f7849, %f4329, %f4330;
	add.f32 	%f7850, %f4327, %f4327;
	add.f32 	%f4331, %f1, %f7849;
	fma.rn.f32 	%f4332, %f7850, %f4328, %f2;
	mul.f32 	%f4333, %f4331, %f4331;
	mul.f32 	%f4334, %f4332, %f4332;
	add.f32 	%f7851, %f4333, %f4334;
	setp.gt.f32 	%p884, %f7851, 0f40800000;
	mov.b32 	%r896, 828;
	mov.u32 	%r1332, %r896;
	@%p884 bra 	$L__BB0_1365;
	sub.f32 	%f7852, %f4333, %f4334;
	add.f32 	%f7853, %f4331, %f4331;
	add.f32 	%f4335, %f1, %f7852;
	fma.rn.f32 	%f4336, %f7853, %f4332, %f2;
	mul.f32 	%f4337, %f4335, %f4335;
	mul.f32 	%f4338, %f4336, %f4336;
	add.f32 	%f7854, %f4337, %f4338;
	setp.gt.f32 	%p885, %f7854, 0f40800000;
	mov.b32 	%r897, 829;
	mov.u32 	%r1332, %r897;
	@%p885 bra 	$L__BB0_1365;
	sub.f32 	%f7855, %f4337, %f4338;
	add.f32 	%f7856, %f4335, %f4335;
	add.f32 	%f4339, %f1, %f7855;
	fma.rn.f32 	%f4340, %f7856, %f4336, %f2;
	mul.f32 	%f4341, %f4339, %f4339;
	mul.f32 	%f4342, %f4340, %f4340;
	add.f32 	%f7857, %f4341, %f4342;
	setp.gt.f32 	%p886, %f7857, 0f40800000;
	mov.b32 	%r898, 830;
	mov.u32 	%r1332, %r898;
	@%p886 bra 	$L__BB0_1365;
	sub.f32 	%f7858, %f4341, %f4342;
	add.f32 	%f7859, %f4339, %f4339;
	add.f32 	%f4343, %f1, %f7858;
	fma.rn.f32 	%f4344, %f7859, %f4340, %f2;
	mul.f32 	%f4345, %f4343, %f4343;
	mul.f32 	%f4346, %f4344, %f4344;
	add.f32 	%f7860, %f4345, %f4346;
	setp.gt.f32 	%p887, %f7860, 0f40800000;
	mov.b32 	%r899, 831;
	mov.u32 	%r1332, %r899;
	@%p887 bra 	$L__BB0_1365;
	sub.f32 	%f7861, %f4345, %f4346;
	add.f32 	%f7862, %f4343, %f4343;
	add.f32 	%f4347, %f1, %f7861;
	fma.rn.f32 	%f4348, %f7862, %f4344, %f2;
	mul.f32 	%f4349, %f4347, %f4347;
	mul.f32 	%f4350, %f4348, %f4348;
	add.f32 	%f7863, %f4349, %f4350;
	setp.gt.f32 	%p888, %f7863, 0f40800000;
	mov.b32 	%r900, 832;
	mov.u32 	%r1332, %r900;
	@%p888 bra 	$L__BB0_1365;
	sub.f32 	%f7864, %f4349, %f4350;
	add.f32 	%f7865, %f4347, %f4347;
	add.f32 	%f4351, %f1, %f7864;
	fma.rn.f32 	%f4352, %f7865, %f4348, %f2;
	mul.f32 	%f4353, %f4351, %f4351;
	mul.f32 	%f4354, %f4352, %f4352;
	add.f32 	%f7866, %f4353, %f4354;
	setp.gt.f32 	%p889, %f7866, 0f40800000;
	mov.b32 	%r901, 833;
	mov.u32 	%r1332, %r901;
	@%p889 bra 	$L__BB0_1365;
	sub.f32 	%f7867, %f4353, %f4354;
	add.f32 	%f7868, %f4351, %f4351;
	add.f32 	%f4355, %f1, %f7867;
	fma.rn.f32 	%f4356, %f7868, %f4352, %f2;
	mul.f32 	%f4357, %f4355, %f4355;
	mul.f32 	%f4358, %f4356, %f4356;
	add.f32 	%f7869, %f4357, %f4358;
	setp.gt.f32 	%p890, %f7869, 0f40800000;
	mov.b32 	%r902, 834;
	mov.u32 	%r1332, %r902;
	@%p890 bra 	$L__BB0_1365;
	sub.f32 	%f7870, %f4357, %f4358;
	add.f32 	%f7871, %f4355, %f4355;
	add.f32 	%f4359, %f1, %f7870;
	fma.rn.f32 	%f4360, %f7871, %f4356, %f2;
	mul.f32 	%f4361, %f4359, %f4359;
	mul.f32 	%f4362, %f4360, %f4360;
	add.f32 	%f7872, %f4361, %f4362;
	setp.gt.f32 	%p891, %f7872, 0f40800000;
	mov.b32 	%r903, 835;
	mov.u32 	%r1332, %r903;
	@%p891 bra 	$L__BB0_1365;
	sub.f32 	%f7873, %f4361, %f4362;
	add.f32 	%f7874, %f4359, %f4359;
	add.f32 	%f4363, %f1, %f7873;
	fma.rn.f32 	%f4364, %f7874, %f4360, %f2;
	mul.f32 	%f4365, %f4363, %f4363;
	mul.f32 	%f4366, %f4364, %f4364;
	add.f32 	%f7875, %f4365, %f4366;
	setp.gt.f32 	%p892, %f7875, 0f40800000;
	mov.b32 	%r904, 836;
	mov.u32 	%r1332, %r904;
	@%p892 bra 	$L__BB0_1365;
	sub.f32 	%f7876, %f4365, %f4366;
	add.f32 	%f7877, %f4363, %f4363;
	add.f32 	%f4367, %f1, %f7876;
	fma.rn.f32 	%f4368, %f7877, %f4364, %f2;
	mul.f32 	%f4369, %f4367, %f4367;
	mul.f32 	%f4370, %f4368, %f4368;
	add.f32 	%f7878, %f4369, %f4370;
	setp.gt.f32 	%p893, %f7878, 0f40800000;
	mov.b32 	%r905, 837;
	mov.u32 	%r1332, %r905;
	@%p893 bra 	$L__BB0_1365;
	sub.f32 	%f7879, %f4369, %f4370;
	add.f32 	%f7880, %f4367, %f4367;
	add.f32 	%f4371, %f1, %f7879;
	fma.rn.f32 	%f4372, %f7880, %f4368, %f2;
	mul.f32 	%f4373, %f4371, %f4371;
	mul.f32 	%f4374, %f4372, %f4372;
	add.f32 	%f7881, %f4373, %f4374;
	setp.gt.f32 	%p894, %f7881, 0f40800000;
	mov.b32 	%r906, 838;
	mov.u32 	%r1332, %r906;
	@%p894 bra 	$L__BB0_1365;
	sub.f32 	%f7882, %f4373, %f4374;
	add.f32 	%f7883, %f4371, %f4371;
	add.f32 	%f4375, %f1, %f7882;
	fma.rn.f32 	%f4376, %f7883, %f4372, %f2;
	mul.f32 	%f4377, %f4375, %f4375;
	mul.f32 	%f4378, %f4376, %f4376;
	add.f32 	%f7884, %f4377, %f4378;
	setp.gt.f32 	%p895, %f7884, 0f40800000;
	mov.b32 	%r907, 839;
	mov.u32 	%r1332, %r907;
	@%p895 bra 	$L__BB0_1365;
	sub.f32 	%f7885, %f4377, %f4378;
	add.f32 	%f7886, %f4375, %f4375;
	add.f32 	%f4379, %f1, %f7885;
	fma.rn.f32 	%f4380, %f7886, %f4376, %f2;
	mul.f32 	%f4381, %f4379, %f4379;
	mul.f32 	%f4382, %f4380, %f4380;
	add.f32 	%f7887, %f4381, %f4382;
	setp.gt.f32 	%p896, %f7887, 0f40800000;
	mov.b32 	%r908, 840;
	mov.u32 	%r1332, %r908;
	@%p896 bra 	$L__BB0_1365;
	sub.f32 	%f7888, %f4381, %f4382;
	add.f32 	%f7889, %f4379, %f4379;
	add.f32 	%f4383, %f1, %f7888;
	fma.rn.f32 	%f4384, %f7889, %f4380, %f2;
	mul.f32 	%f4385, %f4383, %f4383;
	mul.f32 	%f4386, %f4384, %f4384;
	add.f32 	%f7890, %f4385, %f4386;
	setp.gt.f32 	%p897, %f7890, 0f40800000;
	mov.b32 	%r909, 841;
	mov.u32 	%r1332, %r909;
	@%p897 bra 	$L__BB0_1365;
	sub.f32 	%f7891, %f4385, %f4386;
	add.f32 	%f7892, %f4383, %f4383;
	add.f32 	%f4387, %f1, %f7891;
	fma.rn.f32 	%f4388, %f7892, %f4384, %f2;
	mul.f32 	%f4389, %f4387, %f4387;
	mul.f32 	%f4390, %f4388, %f4388;
	add.f32 	%f7893, %f4389, %f4390;
	setp.gt.f32 	%p898, %f7893, 0f40800000;
	mov.b32 	%r910, 842;
	mov.u32 	%r1332, %r910;
	@%p898 bra 	$L__BB0_1365;
	sub.f32 	%f7894, %f4389, %f4390;
	add.f32 	%f7895, %f4387, %f4387;
	add.f32 	%f4391, %f1, %f7894;
	fma.rn.f32 	%f4392, %f7895, %f4388, %f2;
	mul.f32 	%f4393, %f4391, %f4391;
	mul.f32 	%f4394, %f4392, %f4392;
	add.f32 	%f7896, %f4393, %f4394;
	setp.gt.f32 	%p899, %f7896, 0f40800000;
	mov.b32 	%r911, 843;
	mov.u32 	%r1332, %r911;
	@%p899 bra 	$L__BB0_1365;
	sub.f32 	%f7897, %f4393, %f4394;
	add.f32 	%f7898, %f4391, %f4391;
	add.f32 	%f4395, %f1, %f7897;
	fma.rn.f32 	%f4396, %f7898, %f4392, %f2;
	mul.f32 	%f4397, %f4395, %f4395;
	mul.f32 	%f4398, %f4396, %f4396;
	add.f32 	%f7899, %f4397, %f4398;
	setp.gt.f32 	%p900, %f7899, 0f40800000;
	mov.b32 	%r912, 844;
	mov.u32 	%r1332, %r912;
	@%p900 bra 	$L__BB0_1365;
	sub.f32 	%f7900, %f4397, %f4398;
	add.f32 	%f7901, %f4395, %f4395;
	add.f32 	%f4399, %f1, %f7900;
	fma.rn.f32 	%f4400, %f7901, %f4396, %f2;
	mul.f32 	%f4401, %f4399, %f4399;
	mul.f32 	%f4402, %f4400, %f4400;
	add.f32 	%f7902, %f4401, %f4402;
	setp.gt.f32 	%p901, %f7902, 0f40800000;
	mov.b32 	%r913, 845;
	mov.u32 	%r1332, %r913;
	@%p901 bra 	$L__BB0_1365;
	sub.f32 	%f7903, %f4401, %f4402;
	add.f32 	%f7904, %f4399, %f4399;
	add.f32 	%f4403, %f1, %f7903;
	fma.rn.f32 	%f4404, %f7904, %f4400, %f2;
	mul.f32 	%f4405, %f4403, %f4403;
	mul.f32 	%f4406, %f4404, %f4404;
	add.f32 	%f7905, %f4405, %f4406;
	setp.gt.f32 	%p902, %f7905, 0f40800000;
	mov.b32 	%r914, 846;
	mov.u32 	%r1332, %r914;
	@%p902 bra 	$L__BB0_1365;
	sub.f32 	%f7906, %f4405, %f4406;
	add.f32 	%f7907, %f4403, %f4403;
	add.f32 	%f4407, %f1, %f7906;
	fma.rn.f32 	%f4408, %f7907, %f4404, %f2;
	mul.f32 	%f4409, %f4407, %f4407;
	mul.f32 	%f4410, %f4408, %f4408;
	add.f32 	%f7908, %f4409, %f4410;
	setp.gt.f32 	%p903, %f7908, 0f40800000;
	mov.b32 	%r915, 847;
	mov.u32 	%r1332, %r915;
	@%p903 bra 	$L__BB0_1365;
	sub.f32 	%f7909, %f4409, %f4410;
	add.f32 	%f7910, %f4407, %f4407;
	add.f32 	%f4411, %f1, %f7909;
	fma.rn.f32 	%f4412, %f7910, %f4408, %f2;
	mul.f32 	%f4413, %f4411, %f4411;
	mul.f32 	%f4414, %f4412, %f4412;
	add.f32 	%f7911, %f4413, %f4414;
	setp.gt.f32 	%p904, %f7911, 0f40800000;
	mov.b32 	%r916, 848;
	mov.u32 	%r1332, %r916;
	@%p904 bra 	$L__BB0_1365;
	sub.f32 	%f7912, %f4413, %f4414;
	add.f32 	%f7913, %f4411, %f4411;
	add.f32 	%f4415, %f1, %f7912;
	fma.rn.f32 	%f4416, %f7913, %f4412, %f2;
	mul.f32 	%f4417, %f4415, %f4415;
	mul.f32 	%f4418, %f4416, %f4416;
	add.f32 	%f7914, %f4417, %f4418;
	setp.gt.f32 	%p905, %f7914, 0f40800000;
	mov.b32 	%r917, 849;
	mov.u32 	%r1332, %r917;
	@%p905 bra 	$L__BB0_1365;
	sub.f32 	%f7915, %f4417, %f4418;
	add.f32 	%f7916, %f4415, %f4415;
	add.f32 	%f4419, %f1, %f7915;
	fma.rn.f32 	%f4420, %f7916, %f4416, %f2;
	mul.f32 	%f4421, %f4419, %f4419;
	mul.f32 	%f4422, %f4420, %f4420;
	add.f32 	%f7917, %f4421, %f4422;
	setp.gt.f32 	%p906, %f7917, 0f40800000;
	mov.b32 	%r918, 850;
	mov.u32 	%r1332, %r918;
	@%p906 bra 	$L__BB0_1365;
	sub.f32 	%f7918, %f4421, %f4422;
	add.f32 	%f7919, %f4419, %f4419;
	add.f32 	%f4423, %f1, %f7918;
	fma.rn.f32 	%f4424, %f7919, %f4420, %f2;
	mul.f32 	%f4425, %f4423, %f4423;
	mul.f32 	%f4426, %f4424, %f4424;
	add.f32 	%f7920, %f4425, %f4426;
	setp.gt.f32 	%p907, %f7920, 0f40800000;
	mov.b32 	%r919, 851;
	mov.u32 	%r1332, %r919;
	@%p907 bra 	$L__BB0_1365;
	sub.f32 	%f7921, %f4425, %f4426;
	add.f32 	%f7922, %f4423, %f4423;
	add.f32 	%f4427, %f1, %f7921;
	fma.rn.f32 	%f4428, %f7922, %f4424, %f2;
	mul.f32 	%f4429, %f4427, %f4427;
	mul.f32 	%f4430, %f4428, %f4428;
	add.f32 	%f7923, %f4429, %f4430;
	setp.gt.f32 	%p908, %f7923, 0f40800000;
	mov.b32 	%r920, 852;
	mov.u32 	%r1332, %r920;
	@%p908 bra 	$L__BB0_1365;
	sub.f32 	%f7924, %f4429, %f4430;
	add.f32 	%f7925, %f4427, %f4427;
	add.f32 	%f4431, %f1, %f7924;
	fma.rn.f32 	%f4432, %f7925, %f4428, %f2;
	mul.f32 	%f4433, %f4431, %f4431;
	mul.f32 	%f4434, %f4432, %f4432;
	add.f32 	%f7926, %f4433, %f4434;
	setp.gt.f32 	%p909, %f7926, 0f40800000;
	mov.b32 	%r921, 853;
	mov.u32 	%r1332, %r921;
	@%p909 bra 	$L__BB0_1365;
	sub.f32 	%f7927, %f4433, %f4434;
	add.f32 	%f7928, %f4431, %f4431;
	add.f32 	%f4435, %f1, %f7927;
	fma.rn.f32 	%f4436, %f7928, %f4432, %f2;
	mul.f32 	%f4437, %f4435, %f4435;
	mul.f32 	%f4438, %f4436, %f4436;
	add.f32 	%f7929, %f4437, %f4438;
	setp.gt.f32 	%p910, %f7929, 0f40800000;
	mov.b32 	%r922, 854;
	mov.u32 	%r1332, %r922;
	@%p910 bra 	$L__BB0_1365;
	sub.f32 	%f7930, %f4437, %f4438;
	add.f32 	%f7931, %f4435, %f4435;
	add.f32 	%f4439, %f1, %f7930;
	fma.rn.f32 	%f4440, %f7931, %f4436, %f2;
	mul.f32 	%f4441, %f4439, %f4439;
	mul.f32 	%f4442, %f4440, %f4440;
	add.f32 	%f7932, %f4441, %f4442;
	setp.gt.f32 	%p911, %f7932, 0f40800000;
	mov.b32 	%r923, 855;
	mov.u32 	%r1332, %r923;
	@%p911 bra 	$L__BB0_1365;
	sub.f32 	%f7933, %f4441, %f4442;
	add.f32 	%f7934, %f4439, %f4439;
	add.f32 	%f4443, %f1, %f7933;
	fma.rn.f32 	%f4444, %f7934, %f4440, %f2;
	mul.f32 	%f4445, %f4443, %f4443;
	mul.f32 	%f4446, %f4444, %f4444;
	add.f32 	%f7935, %f4445, %f4446;
	setp.gt.f32 	%p912, %f7935, 0f40800000;
	mov.b32 	%r924, 856;
	mov.u32 	%r1332, %r924;
	@%p912 bra 	$L__BB0_1365;
	sub.f32 	%f7936, %f4445, %f4446;
	add.f32 	%f7937, %f4443, %f4443;
	add.f32 	%f4447, %f1, %f7936;
	fma.rn.f32 	%f4448, %f7937, %f4444, %f2;
	mul.f32 	%f4449, %f4447, %f4447;
	mul.f32 	%f4450, %f4448, %f4448;
	add.f32 	%f7938, %f4449, %f4450;
	setp.gt.f32 	%p913, %f7938, 0f40800000;
	mov.b32 	%r925, 857;
	mov.u32 	%r1332, %r925;
	@%p913 bra 	$L__BB0_1365;
	sub.f32 	%f7939, %f4449, %f4450;
	add.f32 	%f7940, %f4447, %f4447;
	add.f32 	%f4451, %f1, %f7939;
	fma.rn.f32 	%f4452, %f7940, %f4448, %f2;
	mul.f32 	%f4453, %f4451, %f4451;
	mul.f32 	%f4454, %f4452, %f4452;
	add.f32 	%f7941, %f4453, %f4454;
	setp.gt.f32 	%p914, %f7941, 0f40800000;
	mov.b32 	%r926, 858;
	mov.u32 	%r1332, %r926;
	@%p914 bra 	$L__BB0_1365;
	sub.f32 	%f7942, %f4453, %f4454;
	add.f32 	%f7943, %f4451, %f4451;
	add.f32 	%f4455, %f1, %f7942;
	fma.rn.f32 	%f4456, %f7943, %f4452, %f2;
	mul.f32 	%f4457, %f4455, %f4455;
	mul.f32 	%f4458, %f4456, %f4456;
	add.f32 	%f7944, %f4457, %f4458;
	setp.gt.f32 	%p915, %f7944, 0f40800000;
	mov.b32 	%r927, 859;
	mov.u32 	%r1332, %r927;
	@%p915 bra 	$L__BB0_1365;
	sub.f32 	%f7945, %f4457, %f4458;
	add.f32 	%f7946, %f4455, %f4455;
	add.f32 	%f4459, %f1, %f7945;
	fma.rn.f32 	%f4460, %f7946, %f4456, %f2;
	mul.f32 	%f4461, %f4459, %f4459;
	mul.f32 	%f4462, %f4460, %f4460;
	add.f32 	%f7947, %f4461, %f4462;
	setp.gt.f32 	%p916, %f7947, 0f40800000;
	mov.b32 	%r928, 860;
	mov.u32 	%r1332, %r928;
	@%p916 bra 	$L__BB0_1365;
	sub.f32 	%f7948, %f4461, %f4462;
	add.f32 	%f7949, %f4459, %f4459;
	add.f32 	%f4463, %f1, %f7948;
	fma.rn.f32 	%f4464, %f7949, %f4460, %f2;
	mul.f32 	%f4465, %f4463, %f4463;
	mul.f32 	%f4466, %f4464, %f4464;
	add.f32 	%f7950, %f4465, %f4466;
	setp.gt.f32 	%p917, %f7950, 0f40800000;
	mov.b32 	%r929, 861;
	mov.u32 	%r1332, %r929;
	@%p917 bra 	$L__BB0_1365;
	sub.f32 	%f7951, %f4465, %f4466;
	add.f32 	%f7952, %f4463, %f4463;
	add.f32 	%f4467, %f1, %f7951;
	fma.rn.f32 	%f4468, %f7952, %f4464, %f2;
	mul.f32 	%f4469, %f4467, %f4467;
	mul.f32 	%f4470, %f4468, %f4468;
	add.f32 	%f7953, %f4469, %f4470;
	setp.gt.f32 	%p918, %f7953, 0f40800000;
	mov.b32 	%r930, 862;
	mov.u32 	%r1332, %r930;
	@%p918 bra 	$L__BB0_1365;
	sub.f32 	%f7954, %f4469, %f4470;
	add.f32 	%f7955, %f4467, %f4467;
	add.f32 	%f4471, %f1, %f7954;
	fma.rn.f32 	%f4472, %f7955, %f4468, %f2;
	mul.f32 	%f4473, %f4471, %f4471;
	mul.f32 	%f4474, %f4472, %f4472;
	add.f32 	%f7956, %f4473, %f4474;
	setp.gt.f32 	%p919, %f7956, 0f40800000;
	mov.b32 	%r931, 863;
	mov.u32 	%r1332, %r931;
	@%p919 bra 	$L__BB0_1365;
	sub.f32 	%f7957, %f4473, %f4474;
	add.f32 	%f7958, %f4471, %f4471;
	add.f32 	%f4475, %f1, %f7957;
	fma.rn.f32 	%f4476, %f7958, %f4472, %f2;
	mul.f32 	%f4477, %f4475, %f4475;
	mul.f32 	%f4478, %f4476, %f4476;
	add.f32 	%f7959, %f4477, %f4478;
	setp.gt.f32 	%p920, %f7959, 0f40800000;
	mov.b32 	%r932, 864;
	mov.u32 	%r1332, %r932;
	@%p920 bra 	$L__BB0_1365;
	sub.f32 	%f7960, %f4477, %f4478;
	add.f32 	%f7961, %f4475, %f4475;
	add.f32 	%f4479, %f1, %f7960;
	fma.rn.f32 	%f4480, %f7961, %f4476, %f2;
	mul.f32 	%f4481, %f4479, %f4479;
	mul.f32 	%f4482, %f4480, %f4480;
	add.f32 	%f7962, %f4481, %f4482;
	setp.gt.f32 	%p921, %f7962, 0f40800000;
	mov.b32 	%r933, 865;
	mov.u32 	%r1332, %r933;
	@%p921 bra 	$L__BB0_1365;
	sub.f32 	%f7963, %f4481, %f4482;
	add.f32 	%f7964, %f4479, %f4479;
	add.f32 	%f4483, %f1, %f7963;
	fma.rn.f32 	%f4484, %f7964, %f4480, %f2;
	mul.f32 	%f4485, %f4483, %f4483;
	mul.f32 	%f4486, %f4484, %f4484;
	add.f32 	%f7965, %f4485, %f4486;
	setp.gt.f32 	%p922, %f7965, 0f40800000;
	mov.b32 	%r934, 866;
	mov.u32 	%r1332, %r934;
	@%p922 bra 	$L__BB0_1365;
	sub.f32 	%f7966, %f4485, %f4486;
	add.f32 	%f7967, %f4483, %f4483;
	add.f32 	%f4487, %f1, %f7966;
	fma.rn.f32 	%f4488, %f7967, %f4484, %f2;
	mul.f32 	%f4489, %f4487, %f4487;
	mul.f32 	%f4490, %f4488, %f4488;
	add.f32 	%f7968, %f4489, %f4490;
	setp.gt.f32 	%p923, %f7968, 0f40800000;
	mov.b32 	%r935, 867;
	mov.u32 	%r1332, %r935;
	@%p923 bra 	$L__BB0_1365;
	sub.f32 	%f7969, %f4489, %f4490;
	add.f32 	%f7970, %f4487, %f4487;
	add.f32 	%f4491, %f1, %f7969;
	fma.rn.f32 	%f4492, %f7970, %f4488, %f2;
	mul.f32 	%f4493, %f4491, %f4491;
	mul.f32 	%f4494, %f4492, %f4492;
	add.f32 	%f7971, %f4493, %f4494;
	setp.gt.f32 	%p924, %f7971, 0f40800000;
	mov.b32 	%r936, 868;
	mov.u32 	%r1332, %r936;
	@%p924 bra 	$L__BB0_1365;
	sub.f32 	%f7972, %f4493, %f4494;
	add.f32 	%f7973, %f4491, %f4491;
	add.f32 	%f4495, %f1, %f7972;
	fma.rn.f32 	%f4496, %f7973, %f4492, %f2;
	mul.f32 	%f4497, %f4495, %f4495;
	mul.f32 	%f4498, %f4496, %f4496;
	add.f32 	%f7974, %f4497, %f4498;
	setp.gt.f32 	%p925, %f7974, 0f40800000;
	mov.b32 	%r937, 869;
	mov.u32 	%r1332, %r937;
	@%p925 bra 	$L__BB0_1365;
	sub.f32 	%f7975, %f4497, %f4498;
	add.f32 	%f7976, %f4495, %f4495;
	add.f32 	%f4499, %f1, %f7975;
	fma.rn.f32 	%f4500, %f7976, %f4496, %f2;
	mul.f32 	%f4501, %f4499, %f4499;
	mul.f32 	%f4502, %f4500, %f4500;
	add.f32 	%f7977, %f4501, %f4502;
	setp.gt.f32 	%p926, %f7977, 0f40800000;
	mov.b32 	%r938, 870;
	mov.u32 	%r1332, %r938;
	@%p926 bra 	$L__BB0_1365;
	sub.f32 	%f7978, %f4501, %f4502;
	add.f32 	%f7979, %f4499, %f4499;
	add.f32 	%f4503, %f1, %f7978;
	fma.rn.f32 	%f4504, %f7979, %f4500, %f2;
	mul.f32 	%f4505, %f4503, %f4503;
	mul.f32 	%f4506, %f4504, %f4504;
	add.f32 	%f7980, %f4505, %f4506;
	setp.gt.f32 	%p927, %f7980, 0f40800000;
	mov.b32 	%r939, 871;
	mov.u32 	%r1332, %r939;
	@%p927 bra 	$L__BB0_1365;
	sub.f32 	%f7981, %f4505, %f4506;
	add.f32 	%f7982, %f4503, %f4503;
	add.f32 	%f4507, %f1, %f7981;
	fma.rn.f32 	%f4508, %f7982, %f4504, %f2;
	mul.f32 	%f4509, %f4507, %f4507;
	mul.f32 	%f4510, %f4508, %f4508;
	add.f32 	%f7983, %f4509, %f4510;
	setp.gt.f32 	%p928, %f7983, 0f40800000;
	mov.b32 	%r940, 872;
	mov.u32 	%r1332, %r940;
	@%p928 bra 	$L__BB0_1365;
	sub.f32 	%f7984, %f4509, %f4510;
	add.f32 	%f7985, %f4507, %f4507;
	add.f32 	%f4511, %f1, %f7984;
	fma.rn.f32 	%f4512, %f7985, %f4508, %f2;
	mul.f32 	%f4513, %f4511, %f4511;
	mul.f32 	%f4514, %f4512, %f4512;
	add.f32 	%f7986, %f4513, %f4514;
	setp.gt.f32 	%p929, %f7986, 0f40800000;
	mov.b32 	%r941, 873;
	mov.u32 	%r1332, %r941;
	@%p929 bra 	$L__BB0_1365;
	sub.f32 	%f7987, %f4513, %f4514;
	add.f32 	%f7988, %f4511, %f4511;
	add.f32 	%f4515, %f1, %f7987;
	fma.rn.f32 	%f4516, %f7988, %f4512, %f2;
	mul.f32 	%f4517, %f4515, %f4515;
	mul.f32 	%f4518, %f4516, %f4516;
	add.f32 	%f7989, %f4517, %f4518;
	setp.gt.f32 	%p930, %f7989, 0f40800000;
	mov.b32 	%r942, 874;
	mov.u32 	%r1332, %r942;
	@%p930 bra 	$L__BB0_1365;
	sub.f32 	%f7990, %f4517, %f4518;
	add.f32 	%f7991, %f4515, %f4515;
	add.f32 	%f4519, %f1, %f7990;
	fma.rn.f32 	%f4520, %f7991, %f4516, %f2;
	mul.f32 	%f4521, %f4519, %f4519;
	mul.f32 	%f4522, %f4520, %f4520;
	add.f32 	%f7992, %f4521, %f4522;
	setp.gt.f32 	%p931, %f7992, 0f40800000;
	mov.b32 	%r943, 875;
	mov.u32 	%r1332, %r943;
	@%p931 bra 	$L__BB0_1365;
	sub.f32 	%f7993, %f4521, %f4522;
	add.f32 	%f7994, %f4519, %f4519;
	add.f32 	%f4523, %f1, %f7993;
	fma.rn.f32 	%f4524, %f7994, %f4520, %f2;
	mul.f32 	%f4525, %f4523, %f4523;
	mul.f32 	%f4526, %f4524, %f4524;
	add.f32 	%f7995, %f4525, %f4526;
	setp.gt.f32 	%p932, %f7995, 0f40800000;
	mov.b32 	%r944, 876;
	mov.u32 	%r1332, %r944;
	@%p932 bra 	$L__BB0_1365;
	sub.f32 	%f7996, %f4525, %f4526;
	add.f32 	%f7997, %f4523, %f4523;
	add.f32 	%f4527, %f1, %f7996;
	fma.rn.f32 	%f4528, %f7997, %f4524, %f2;
	mul.f32 	%f4529, %f4527, %f4527;
	mul.f32 	%f4530, %f4528, %f4528;
	add.f32 	%f7998, %f4529, %f4530;
	setp.gt.f32 	%p933, %f7998, 0f40800000;
	mov.b32 	%r945, 877;
	mov.u32 	%r1332, %r945;
	@%p933 bra 	$L__BB0_1365;
	sub.f32 	%f7999, %f4529, %f4530;
	add.f32 	%f8000, %f4527, %f4527;
	add.f32 	%f4531, %f1, %f7999;
	fma.rn.f32 	%f4532, %f8000, %f4528, %f2;
	mul.f32 	%f4533, %f4531, %f4531;
	mul.f32 	%f4534, %f4532, %f4532;
	add.f32 	%f8001, %f4533, %f4534;
	setp.gt.f32 	%p934, %f8001, 0f40800000;
	mov.b32 	%r946, 878;
	mov.u32 	%r1332, %r946;
	@%p934 bra 	$L__BB0_1365;
	sub.f32 	%f8002, %f4533, %f4534;
	add.f32 	%f8003, %f4531, %f4531;
	add.f32 	%f4535, %f1, %f8002;
	fma.rn.f32 	%f4536, %f8003, %f4532, %f2;
	mul.f32 	%f4537, %f4535, %f4535;
	mul.f32 	%f4538, %f4536, %f4536;
	add.f32 	%f8004, %f4537, %f4538;
	setp.gt.f32 	%p935, %f8004, 0f40800000;
	mov.b32 	%r947, 879;
	mov.u32 	%r1332, %r947;
	@%p935 bra 	$L__BB0_1365;
	sub.f32 	%f8005, %f4537, %f4538;
	add.f32 	%f8006, %f4535, %f4535;
	add.f32 	%f4539, %f1, %f8005;
	fma.rn.f32 	%f4540, %f8006, %f4536, %f2;
	mul.f32 	%f4541, %f4539, %f4539;
	mul.f32 	%f4542, %f4540, %f4540;
	add.f32 	%f8007, %f4541, %f4542;
	setp.gt.f32 	%p936, %f8007, 0f40800000;
	mov.b32 	%r948, 880;
	mov.u32 	%r1332, %r948;
	@%p936 bra 	$L__BB0_1365;
	sub.f32 	%f8008, %f4541, %f4542;
	add.f32 	%f8009, %f4539, %f4539;
	add.f32 	%f4543, %f1, %f8008;
	fma.rn.f32 	%f4544, %f8009, %f4540, %f2;
	mul.f32 	%f4545, %f4543, %f4543;
	mul.f32 	%f4546, %f4544, %f4544;
	add.f32 	%f8010, %f4545, %f4546;
	setp.gt.f32 	%p937, %f8010, 0f40800000;
	mov.b32 	%r949, 881;
	mov.u32 	%r1332, %r949;
	@%p937 bra 	$L__BB0_1365;
	sub.f32 	%f8011, %f4545, %f4546;
	add.f32 	%f8012, %f4543, %f4543;
	add.f32 	%f4547, %f1, %f8011;
	fma.rn.f32 	%f4548, %f8012, %f4544, %f2;
	mul.f32 	%f4549, %f4547, %f4547;
	mul.f32 	%f4550, %f4548, %f4548;
	add.f32 	%f8013, %f4549, %f4550;
	setp.gt.f32 	%p938, %f8013, 0f40800000;
	mov.b32 	%r950, 882;
	mov.u32 	%r1332, %r950;
	@%p938 bra 	$L__BB0_1365;
	sub.f32 	%f8014, %f4549, %f4550;
	add.f32 	%f8015, %f4547, %f4547;
	add.f32 	%f4551, %f1, %f8014;
	fma.rn.f32 	%f4552, %f8015, %f4548, %f2;
	mul.f32 	%f4553, %f4551, %f4551;
	mul.f32 	%f4554, %f4552, %f4552;
	add.f32 	%f8016, %f4553, %f4554;
	setp.gt.f32 	%p939, %f8016, 0f40800000;
	mov.b32 	%r951, 883;
	mov.u32 	%r1332, %r951;
	@%p939 bra 	$L__BB0_1365;
	sub.f32 	%f8017, %f4553, %f4554;
	add.f32 	%f8018, %f4551, %f4551;
	add.f32 	%f4555, %f1, %f8017;
	fma.rn.f32 	%f4556, %f8018, %f4552, %f2;
	mul.f32 	%f4557, %f4555, %f4555;
	mul.f32 	%f4558, %f4556, %f4556;
	add.f32 	%f8019, %f4557, %f4558;
	setp.gt.f32 	%p940, %f8019, 0f40800000;
	mov.b32 	%r952, 884;
	mov.u32 	%r1332, %r952;
	@%p940 bra 	$L__BB0_1365;
	sub.f32 	%f8020, %f4557, %f4558;
	add.f32 	%f8021, %f4555, %f4555;
	add.f32 	%f4559, %f1, %f8020;
	fma.rn.f32 	%f4560, %f8021, %f4556, %f2;
	mul.f32 	%f4561, %f4559, %f4559;
	mul.f32 	%f4562, %f4560, %f4560;
	add.f32 	%f8022, %f4561, %f4562;
	setp.gt.f32 	%p941, %f8022, 0f40800000;
	mov.b32 	%r953, 885;
	mov.u32 	%r1332, %r953;
	@%p941 bra 	$L__BB0_1365;
	sub.f32 	%f8023, %f4561, %f4562;
	add.f32 	%f8024, %f4559, %f4559;
	add.f32 	%f4563, %f1, %f8023;
	fma.rn.f32 	%f4564, %f8024, %f4560, %f2;
	mul.f32 	%f4565, %f4563, %f4563;
	mul.f32 	%f4566, %f4564, %f4564;
	add.f32 	%f8025, %f4565, %f4566;
	setp.gt.f32 	%p942, %f8025, 0f40800000;
	mov.b32 	%r954, 886;
	mov.u32 	%r1332, %r954;
	@%p942 bra 	$L__BB0_1365;
	sub.f32 	%f8026, %f4565, %f4566;
	add.f32 	%f8027, %f4563, %f4563;
	add.f32 	%f4567, %f1, %f8026;
	fma.rn.f32 	%f4568, %f8027, %f4564, %f2;
	mul.f32 	%f4569, %f4567, %f4567;
	mul.f32 	%f4570, %f4568, %f4568;
	add.f32 	%f8028, %f4569, %f4570;
	setp.gt.f32 	%p943, %f8028, 0f40800000;
	mov.b32 	%r955, 887;
	mov.u32 	%r1332, %r955;
	@%p943 bra 	$L__BB0_1365;
	sub.f32 	%f8029, %f4569, %f4570;
	add.f32 	%f8030, %f4567, %f4567;
	add.f32 	%f4571, %f1, %f8029;
	fma.rn.f32 	%f4572, %f8030, %f4568, %f2;
	mul.f32 	%f4573, %f4571, %f4571;
	mul.f32 	%f4574, %f4572, %f4572;
	add.f32 	%f8031, %f4573, %f4574;
	setp.gt.f32 	%p944, %f8031, 0f40800000;
	mov.b32 	%r956, 888;
	mov.u32 	%r1332, %r956;
	@%p944 bra 	$L__BB0_1365;
	sub.f32 	%f8032, %f4573, %f4574;
	add.f32 	%f8033, %f4571, %f4571;
	add.f32 	%f4575, %f1, %f8032;
	fma.rn.f32 	%f4576, %f8033, %f4572, %f2;
	mul.f32 	%f4577, %f4575, %f4575;
	mul.f32 	%f4578, %f4576, %f4576;
	add.f32 	%f8034, %f4577, %f4578;
	setp.gt.f32 	%p945, %f8034, 0f40800000;
	mov.b32 	%r957, 889;
	mov.u32 	%r1332, %r957;
	@%p945 bra 	$L__BB0_1365;
	sub.f32 	%f8035, %f4577, %f4578;
	add.f32 	%f8036, %f4575, %f4575;
	add.f32 	%f4579, %f1, %f8035;
	fma.rn.f32 	%f4580, %f8036, %f4576, %f2;
	mul.f32 	%f4581, %f4579, %f4579;
	mul.f32 	%f4582, %f4580, %f4580;
	add.f32 	%f8037, %f4581, %f4582;
	setp.gt.f32 	%p946, %f8037, 0f40800000;
	mov.b32 	%r958, 890;
	mov.u32 	%r1332, %r958;
	@%p946 bra 	$L__BB0_1365;
	sub.f32 	%f8038, %f4581, %f4582;
	add.f32 	%f8039, %f4579, %f4579;
	add.f32 	%f4583, %f1, %f8038;
	fma.rn.f32 	%f4584, %f8039, %f4580, %f2;
	mul.f32 	%f4585, %f4583, %f4583;
	mul.f32 	%f4586, %f4584, %f4584;
	add.f32 	%f8040, %f4585, %f4586;
	setp.gt.f32 	%p947, %f8040, 0f40800000;
	mov.b32 	%r959, 891;
	mov.u32 	%r1332, %r959;
	@%p947 bra 	$L__BB0_1365;
	sub.f32 	%f8041, %f4585, %f4586;
	add.f32 	%f8042, %f4583, %f4583;
	add.f32 	%f4587, %f1, %f8041;
	fma.rn.f32 	%f4588, %f8042, %f4584, %f2;
	mul.f32 	%f4589, %f4587, %f4587;
	mul.f32 	%f4590, %f4588, %f4588;
	add.f32 	%f8043, %f4589, %f4590;
	setp.gt.f32 	%p948, %f8043, 0f40800000;
	mov.b32 	%r960, 892;
	mov.u32 	%r1332, %r960;
	@%p948 bra 	$L__BB0_1365;
	sub.f32 	%f8044, %f4589, %f4590;
	add.f32 	%f8045, %f4587, %f4587;
	add.f32 	%f4591, %f1, %f8044;
	fma.rn.f32 	%f4592, %f8045, %f4588, %f2;
	mul.f32 	%f4593, %f4591, %f4591;
	mul.f32 	%f4594, %f4592, %f4592;
	add.f32 	%f8046, %f4593, %f4594;
	setp.gt.f32 	%p949, %f8046, 0f40800000;
	mov.b32 	%r961, 893;
	mov.u32 	%r1332, %r961;
	@%p949 bra 	$L__BB0_1365;
	sub.f32 	%f8047, %f4593, %f4594;
	add.f32 	%f8048, %f4591, %f4591;
	add.f32 	%f4595, %f1, %f8047;
	fma.rn.f32 	%f4596, %f8048, %f4592, %f2;
	mul.f32 	%f4597, %f4595, %f4595;
	mul.f32 	%f4598, %f4596, %f4596;
	add.f32 	%f8049, %f4597, %f4598;
	setp.gt.f32 	%p950, %f8049, 0f40800000;
	mov.b32 	%r962, 894;
	mov.u32 	%r1332, %r962;
	@%p950 bra 	$L__BB0_1365;
	sub.f32 	%f8050, %f4597, %f4598;
	add.f32 	%f8051, %f4595, %f4595;
	add.f32 	%f4599, %f1, %f8050;
	fma.rn.f32 	%f4600, %f8051, %f4596, %f2;
	mul.f32 	%f4601, %f4599, %f4599;
	mul.f32 	%f4602, %f4600, %f4600;
	add.f32 	%f8052, %f4601, %f4602;
	setp.gt.f32 	%p951, %f8052, 0f40800000;
	mov.b32 	%r963, 895;
	mov.u32 	%r1332, %r963;
	@%p951 bra 	$L__BB0_1365;
	sub.f32 	%f8053, %f4601, %f4602;
	add.f32 	%f8054, %f4599, %f4599;
	add.f32 	%f4603, %f1, %f8053;
	fma.rn.f32 	%f4604, %f8054, %f4600, %f2;
	mul.f32 	%f4605, %f4603, %f4603;
	mul.f32 	%f4606, %f4604, %f4604;
	add.f32 	%f8055, %f4605, %f4606;
	setp.gt.f32 	%p952, %f8055, 0f40800000;
	mov.b32 	%r964, 896;
	mov.u32 	%r1332, %r964;
	@%p952 bra 	$L__BB0_1365;
	sub.f32 	%f8056, %f4605, %f4606;
	add.f32 	%f8057, %f4603, %f4603;
	add.f32 	%f4607, %f1, %f8056;
	fma.rn.f32 	%f4608, %f8057, %f4604, %f2;
	mul.f32 	%f4609, %f4607, %f4607;
	mul.f32 	%f4610, %f4608, %f4608;
	add.f32 	%f8058, %f4609, %f4610;
	setp.gt.f32 	%p953, %f8058, 0f40800000;
	mov.b32 	%r965, 897;
	mov.u32 	%r1332, %r965;
	@%p953 bra 	$L__BB0_1365;
	sub.f32 	%f8059, %f4609, %f4610;
	add.f32 	%f8060, %f4607, %f4607;
	add.f32 	%f4611, %f1, %f8059;
	fma.rn.f32 	%f4612, %f8060, %f4608, %f2;
	mul.f32 	%f4613, %f4611, %f4611;
	mul.f32 	%f4614, %f4612, %f4612;
	add.f32 	%f8061, %f4613, %f4614;
	setp.gt.f32 	%p954, %f8061, 0f40800000;
	mov.b32 	%r966, 898;
	mov.u32 	%r1332, %r966;
	@%p954 bra 	$L__BB0_1365;
	sub.f32 	%f8062, %f4613, %f4614;
	add.f32 	%f8063, %f4611, %f4611;
	add.f32 	%f4615, %f1, %f8062;
	fma.rn.f32 	%f4616, %f8063, %f4612, %f2;
	mul.f32 	%f4617, %f4615, %f4615;
	mul.f32 	%f4618, %f4616, %f4616;
	add.f32 	%f8064, %f4617, %f4618;
	setp.gt.f32 	%p955, %f8064, 0f40800000;
	mov.b32 	%r967, 899;
	mov.u32 	%r1332, %r967;
	@%p955 bra 	$L__BB0_1365;
	sub.f32 	%f8065, %f4617, %f4618;
	add.f32 	%f8066, %f4615, %f4615;
	add.f32 	%f4619, %f1, %f8065;
	fma.rn.f32 	%f4620, %f8066, %f4616, %f2;
	mul.f32 	%f4621, %f4619, %f4619;
	mul.f32 	%f4622, %f4620, %f4620;
	add.f32 	%f8067, %f4621, %f4622;
	setp.gt.f32 	%p956, %f8067, 0f40800000;
	mov.b32 	%r968, 900;
	mov.u32 	%r1332, %r968;
	@%p956 bra 	$L__BB0_1365;
	sub.f32 	%f8068, %f4621, %f4622;
	add.f32 	%f8069, %f4619, %f4619;
	add.f32 	%f4623, %f1, %f8068;
	fma.rn.f32 	%f4624, %f8069, %f4620, %f2;
	mul.f32 	%f4625, %f4623, %f4623;
	mul.f32 	%f4626, %f4624, %f4624;
	add.f32 	%f8070, %f4625, %f4626;
	setp.gt.f32 	%p957, %f8070, 0f40800000;
	mov.b32 	%r969, 901;
	mov.u32 	%r1332, %r969;
	@%p957 bra 	$L__BB0_1365;
	sub.f32 	%f8071, %f4625, %f4626;
	add.f32 	%f8072, %f4623, %f4623;
	add.f32 	%f4627, %f1, %f8071;
	fma.rn.f32 	%f4628, %f8072, %f4624, %f2;
	mul.f32 	%f4629, %f4627, %f4627;
	mul.f32 	%f4630, %f4628, %f4628;
	add.f32 	%f8073, %f4629, %f4630;
	setp.gt.f32 	%p958, %f8073, 0f40800000;
	mov.b32 	%r970, 902;
	mov.u32 	%r1332, %r970;
	@%p958 bra 	$L__BB0_1365;
	sub.f32 	%f8074, %f4629, %f4630;
	add.f32 	%f8075, %f4627, %f4627;
	add.f32 	%f4631, %f1, %f8074;
	fma.rn.f32 	%f4632, %f8075, %f4628, %f2;
	mul.f32 	%f4633, %f4631, %f4631;
	mul.f32 	%f4634, %f4632, %f4632;
	add.f32 	%f8076, %f4633, %f4634;
	setp.gt.f32 	%p959, %f8076, 0f40800000;
	mov.b32 	%r971, 903;
	mov.u32 	%r1332, %r971;
	@%p959 bra 	$L__BB0_1365;
	sub.f32 	%f8077, %f4633, %f4634;
	add.f32 	%f8078, %f4631, %f4631;
	add.f32 	%f4635, %f1, %f8077;
	fma.rn.f32 	%f4636, %f8078, %f4632, %f2;
	mul.f32 	%f4637, %f4635, %f4635;
	mul.f32 	%f4638, %f4636, %f4636;
	add.f32 	%f8079, %f4637, %f4638;
	setp.gt.f32 	%p960, %f8079, 0f40800000;
	mov.b32 	%r972, 904;
	mov.u32 	%r1332, %r972;
	@%p960 bra 	$L__BB0_1365;
	sub.f32 	%f8080, %f4637, %f4638;
	add.f32 	%f8081, %f4635, %f4635;
	add.f32 	%f4639, %f1, %f8080;
	fma.rn.f32 	%f4640, %f8081, %f4636, %f2;
	mul.f32 	%f4641, %f4639, %f4639;
	mul.f32 	%f4642, %f4640, %f4640;
	add.f32 	%f8082, %f4641, %f4642;
	setp.gt.f32 	%p961, %f8082, 0f40800000;
	mov.b32 	%r973, 905;
	mov.u32 	%r1332, %r973;
	@%p961 bra 	$L__BB0_1365;
	sub.f32 	%f8083, %f4641, %f4642;
	add.f32 	%f8084, %f4639, %f4639;
	add.f32 	%f4643, %f1, %f8083;
	fma.rn.f32 	%f4644, %f8084, %f4640, %f2;
	mul.f32 	%f4645, %f4643, %f4643;
	mul.f32 	%f4646, %f4644, %f4644;
	add.f32 	%f8085, %f4645, %f4646;
	setp.gt.f32 	%p962, %f8085, 0f40800000;
	mov.b32 	%r974, 906;
	mov.u32 	%r1332, %r974;
	@%p962 bra 	$L__BB0_1365;
	sub.f32 	%f8086, %f4645, %f4646;
	add.f32 	%f8087, %f4643, %f4643;
	add.f32 	%f4647, %f1, %f8086;
	fma.rn.f32 	%f4648, %f8087, %f4644, %f2;
	mul.f32 	%f4649, %f4647, %f4647;
	mul.f32 	%f4650, %f4648, %f4648;
	add.f32 	%f8088, %f4649, %f4650;
	setp.gt.f32 	%p963, %f8088, 0f40800000;
	mov.b32 	%r975, 907;
	mov.u32 	%r1332, %r975;
	@%p963 bra 	$L__BB0_1365;
	sub.f32 	%f8089, %f4649, %f4650;
	add.f32 	%f8090, %f4647, %f4647;
	add.f32 	%f4651, %f1, %f8089;
	fma.rn.f32 	%f4652, %f8090, %f4648, %f2;
	mul.f32 	%f4653, %f4651, %f4651;
	mul.f32 	%f4654, %f4652, %f4652;
	add.f32 	%f8091, %f4653, %f4654;
	setp.gt.f32 	%p964, %f8091, 0f40800000;
	mov.b32 	%r976, 908;
	mov.u32 	%r1332, %r976;
	@%p964 bra 	$L__BB0_1365;
	sub.f32 	%f8092, %f4653, %f4654;
	add.f32 	%f8093, %f4651, %f4651;
	add.f32 	%f4655, %f1, %f8092;
	fma.rn.f32 	%f4656, %f8093, %f4652, %f2;
	mul.f32 	%f4657, %f4655, %f4655;
	mul.f32 	%f4658, %f4656, %f4656;
	add.f32 	%f8094, %f4657, %f4658;
	setp.gt.f32 	%p965, %f8094, 0f40800000;
	mov.b32 	%r977, 909;
	mov.u32 	%r1332, %r977;
	@%p965 bra 	$L__BB0_1365;
	sub.f32 	%f8095, %f4657, %f4658;
	add.f32 	%f8096, %f4655, %f4655;
	add.f32 	%f4659, %f1, %f8095;
	fma.rn.f32 	%f4660, %f8096, %f4656, %f2;
	mul.f32 	%f4661, %f4659, %f4659;
	mul.f32 	%f4662, %f4660, %f4660;
	add.f32 	%f8097, %f4661, %f4662;
	setp.gt.f32 	%p966, %f8097, 0f40800000;
	mov.b32 	%r978, 910;
	mov.u32 	%r1332, %r978;
	@%p966 bra 	$L__BB0_1365;
	sub.f32 	%f8098, %f4661, %f4662;
	add.f32 	%f8099, %f4659, %f4659;
	add.f32 	%f4663, %f1, %f8098;
	fma.rn.f32 	%f4664, %f8099, %f4660, %f2;
	mul.f32 	%f4665, %f4663, %f4663;
	mul.f32 	%f4666, %f4664, %f4664;
	add.f32 	%f8100, %f4665, %f4666;
	setp.gt.f32 	%p967, %f8100, 0f40800000;
	mov.b32 	%r979, 911;
	mov.u32 	%r1332, %r979;
	@%p967 bra 	$L__BB0_1365;
	sub.f32 	%f8101, %f4665, %f4666;
	add.f32 	%f8102, %f4663, %f4663;
	add.f32 	%f4667, %f1, %f8101;
	fma.rn.f32 	%f4668, %f8102, %f4664, %f2;
	mul.f32 	%f4669, %f4667, %f4667;
	mul.f32 	%f4670, %f4668, %f4668;
	add.f32 	%f8103, %f4669, %f4670;
	setp.gt.f32 	%p968, %f8103, 0f40800000;
	mov.b32 	%r980, 912;
	mov.u32 	%r1332, %r980;
	@%p968 bra 	$L__BB0_1365;
	sub.f32 	%f8104, %f4669, %f4670;
	add.f32 	%f8105, %f4667, %f4667;
	add.f32 	%f4671, %f1, %f8104;
	fma.rn.f32 	%f4672, %f8105, %f4668, %f2;
	mul.f32 	%f4673, %f4671, %f4671;
	mul.f32 	%f4674, %f4672, %f4672;
	add.f32 	%f8106, %f4673, %f4674;
	setp.gt.f32 	%p969, %f8106, 0f40800000;
	mov.b32 	%r981, 913;
	mov.u32 	%r1332, %r981;
	@%p969 bra 	$L__BB0_1365;
	sub.f32 	%f8107, %f4673, %f4674;
	add.f32 	%f8108, %f4671, %f4671;
	add.f32 	%f4675, %f1, %f8107;
	fma.rn.f32 	%f4676, %f8108, %f4672, %f2;
	mul.f32 	%f4677, %f4675, %f4675;
	mul.f32 	%f4678, %f4676, %f4676;
	add.f32 	%f8109, %f4677, %f4678;
	setp.gt.f32 	%p970, %f8109, 0f40800000;
	mov.b32 	%r982, 914;
	mov.u32 	%r1332, %r982;
	@%p970 bra 	$L__BB0_1365;
	sub.f32 	%f8110, %f4677, %f4678;
	add.f32 	%f8111, %f4675, %f4675;
	add.f32 	%f4679, %f1, %f8110;
	fma.rn.f32 	%f4680, %f8111, %f4676, %f2;
	mul.f32 	%f4681, %f4679, %f4679;
	mul.f32 	%f4682, %f4680, %f4680;
	add.f32 	%f8112, %f4681, %f4682;
	setp.gt.f32 	%p971, %f8112, 0f40800000;
	mov.b32 	%r983, 915;
	mov.u32 	%r1332, %r983;
	@%p971 bra 	$L__BB0_1365;
	sub.f32 	%f8113, %f4681, %f4682;
	add.f32 	%f8114, %f4679, %f4679;
	add.f32 	%f4683, %f1, %f8113;
	fma.rn.f32 	%f4684, %f8114, %f4680, %f2;
	mul.f32 	%f4685, %f4683, %f4683;
	mul.f32 	%f4686, %f4684, %f4684;
	add.f32 	%f8115, %f4685, %f4686;
	setp.gt.f32 	%p972, %f8115, 0f40800000;
	mov.b32 	%r984, 916;
	mov.u32 	%r1332, %r984;
	@%p972 bra 	$L__BB0_1365;
	sub.f32 	%f8116, %f4685, %f4686;
	add.f32 	%f8117, %f4683, %f4683;
	add.f32 	%f4687, %f1, %f8116;
	fma.rn.f32 	%f4688, %f8117, %f4684, %f2;
	mul.f32 	%f4689, %f4687, %f4687;
	mul.f32 	%f4690, %f4688, %f4688;
	add.f32 	%f8118, %f4689, %f4690;
	setp.gt.f32 	%p973, %f8118, 0f40800000;
	mov.b32 	%r985, 917;
	mov.u32 	%r1332, %r985;
	@%p973 bra 	$L__BB0_1365;
	sub.f32 	%f8119, %f4689, %f4690;
	add.f32 	%f8120, %f4687, %f4687;
	add.f32 	%f4691, %f1, %f8119;
	fma.rn.f32 	%f4692, %f8120, %f4688, %f2;
	mul.f32 	%f4693, %f4691, %f4691;
	mul.f32 	%f4694, %f4692, %f4692;
	add.f32 	%f8121, %f4693, %f4694;
	setp.gt.f32 	%p974, %f8121, 0f40800000;
	mov.b32 	%r986, 918;
	mov.u32 	%r1332, %r986;
	@%p974 bra 	$L__BB0_1365;
	sub.f32 	%f8122, %f4693, %f4694;
	add.f32 	%f8123, %f4691, %f4691;
	add.f32 	%f4695, %f1, %f8122;
	fma.rn.f32 	%f4696, %f8123, %f4692, %f2;
	mul.f32 	%f4697, %f4695, %f4695;
	mul.f32 	%f4698, %f4696, %f4696;
	add.f32 	%f8124, %f4697, %f4698;
	setp.gt.f32 	%p975, %f8124, 0f40800000;
	mov.b32 	%r987, 919;
	mov.u32 	%r1332, %r987;
	@%p975 bra 	$L__BB0_1365;
	sub.f32 	%f8125, %f4697, %f4698;
	add.f32 	%f8126, %f4695, %f4695;
	add.f32 	%f4699, %f1, %f8125;
	fma.rn.f32 	%f4700, %f8126, %f4696, %f2;
	mul.f32 	%f4701, %f4699, %f4699;
	mul.f32 	%f4702, %f4700, %f4700;
	add.f32 	%f8127, %f4701, %f4702;
	setp.gt.f32 	%p976, %f8127, 0f40800000;
	mov.b32 	%r988, 920;
	mov.u32 	%r1332, %r988;
	@%p976 bra 	$L__BB0_1365;
	sub.f32 	%f8128, %f4701, %f4702;
	add.f32 	%f8129, %f4699, %f4699;
	add.f32 	%f4703, %f1, %f8128;
	fma.rn.f32 	%f4704, %f8129, %f4700, %f2;
	mul.f32 	%f4705, %f4703, %f4703;
	mul.f32 	%f4706, %f4704, %f4704;
	add.f32 	%f8130, %f4705, %f4706;
	setp.gt.f32 	%p977, %f8130, 0f40800000;
	mov.b32 	%r989, 921;
	mov.u32 	%r1332, %r989;
	@%p977 bra 	$L__BB0_1365;
	sub.f32 	%f8131, %f4705, %f4706;
	add.f32 	%f8132, %f4703, %f4703;
	add.f32 	%f4707, %f1, %f8131;
	fma.rn.f32 	%f4708, %f8132, %f4704, %f2;
	mul.f32 	%f4709, %f4707, %f4707;
	mul.f32 	%f4710, %f4708, %f4708;
	add.f32 	%f8133, %f4709, %f4710;
	setp.gt.f32 	%p978, %f8133, 0f40800000;
	mov.b32 	%r990, 922;
	mov.u32 	%r1332, %r990;
	@%p978 bra 	$L__BB0_1365;
	sub.f32 	%f8134, %f4709, %f4710;
	add.f32 	%f8135, %f4707, %f4707;
	add.f32 	%f4711, %f1, %f8134;
	fma.rn.f32 	%f4712, %f8135, %f4708, %f2;
	mul.f32 	%f4713, %f4711, %f4711;
	mul.f32 	%f4714, %f4712, %f4712;
	add.f32 	%f8136, %f4713, %f4714;
	setp.gt.f32 	%p979, %f8136, 0f40800000;
	mov.b32 	%r991, 923;
	mov.u32 	%r1332, %r991;
	@%p979 bra 	$L__BB0_1365;
	sub.f32 	%f8137, %f4713, %f4714;
	add.f32 	%f8138, %f4711, %f4711;
	add.f32 	%f4715, %f1, %f8137;
	fma.rn.f32 	%f4716, %f8138, %f4712, %f2;
	mul.f32 	%f4717, %f4715, %f4715;
	mul.f32 	%f4718, %f4716, %f4716;
	add.f32 	%f8139, %f4717, %f4718;
	setp.gt.f32 	%p980, %f8139, 0f40800000;
	mov.b32 	%r992, 924;
	mov.u32 	%r1332, %r992;
	@%p980 bra 	$L__BB0_1365;
	sub.f32 	%f8140, %f4717, %f4718;
	add.f32 	%f8141, %f4715, %f4715;
	add.f32 	%f4719, %f1, %f8140;
	fma.rn.f32 	%f4720, %f8141, %f4716, %f2;
	mul.f32 	%f4721, %f4719, %f4719;
	mul.f32 	%f4722, %f4720, %f4720;
	add.f32 	%f8142, %f4721, %f4722;
	setp.gt.f32 	%p981, %f8142, 0f40800000;
	mov.b32 	%r993, 925;
	mov.u32 	%r1332, %r993;
	@%p981 bra 	$L__BB0_1365;
	sub.f32 	%f8143, %f4721, %f4722;
	add.f32 	%f8144, %f4719, %f4719;
	add.f32 	%f4723, %f1, %f8143;
	fma.rn.f32 	%f4724, %f8144, %f4720, %f2;
	mul.f32 	%f4725, %f4723, %f4723;
	mul.f32 	%f4726, %f4724, %f4724;
	add.f32 	%f8145, %f4725, %f4726;
	setp.gt.f32 	%p982, %f8145, 0f40800000;
	mov.b32 	%r994, 926;
	mov.u32 	%r1332, %r994;
	@%p982 bra 	$L__BB0_1365;
	sub.f32 	%f8146, %f4725, %f4726;
	add.f32 	%f8147, %f4723, %f4723;
	add.f32 	%f4727, %f1, %f8146;
	fma.rn.f32 	%f4728, %f8147, %f4724, %f2;
	mul.f32 	%f4729, %f4727, %f4727;
	mul.f32 	%f4730, %f4728, %f4728;
	add.f32 	%f8148, %f4729, %f4730;
	setp.gt.f32 	%p983, %f8148, 0f40800000;
	mov.b32 	%r995, 927;
	mov.u32 	%r1332, %r995;
	@%p983 bra 	$L__BB0_1365;
	sub.f32 	%f8149, %f4729, %f4730;
	add.f32 	%f8150, %f4727, %f4727;
	add.f32 	%f4731, %f1, %f8149;
	fma.rn.f32 	%f4732, %f8150, %f4728, %f2;
	mul.f32 	%f4733, %f4731, %f4731;
	mul.f32 	%f4734, %f4732, %f4732;
	add.f32 	%f8151, %f4733, %f4734;
	setp.gt.f32 	%p984, %f8151, 0f40800000;
	mov.b32 	%r996, 928;
	mov.u32 	%r1332, %r996;
	@%p984 bra 	$L__BB0_1365;
	sub.f32 	%f8152, %f4733, %f4734;
	add.f32 	%f8153, %f4731, %f4731;
	add.f32 	%f4735, %f1, %f8152;
	fma.rn.f32 	%f4736, %f8153, %f4732, %f2;
	mul.f32 	%f4737, %f4735, %f4735;
	mul.f32 	%f4738, %f4736, %f4736;
	add.f32 	%f8154, %f4737, %f4738;
	setp.gt.f32 	%p985, %f8154, 0f40800000;
	mov.b32 	%r997, 929;
	mov.u32 	%r1332, %r997;
	@%p985 bra 	$L__BB0_1365;
	sub.f32 	%f8155, %f4737, %f4738;
	add.f32 	%f8156, %f4735, %f4735;
	add.f32 	%f4739, %f1, %f8155;
	fma.rn.f32 	%f4740, %f8156, %f4736, %f2;
	mul.f32 	%f4741, %f4739, %f4739;
	mul.f32 	%f4742, %f4740, %f4740;
	add.f32 	%f8157, %f4741, %f4742;
	setp.gt.f32 	%p986, %f8157, 0f40800000;
	mov.b32 	%r998, 930;
	mov.u32 	%r1332, %r998;
	@%p986 bra 	$L__BB0_1365;
	sub.f32 	%f8158, %f4741, %f4742;
	add.f32 	%f8159, %f4739, %f4739;
	add.f32 	%f4743, %f1, %f8158;
	fma.rn.f32 	%f4744, %f8159, %f4740, %f2;
	mul.f32 	%f4745, %f4743, %f4743;
	mul.f32 	%f4746, %f4744, %f4744;
	add.f32 	%f8160, %f4745, %f4746;
	setp.gt.f32 	%p987, %f8160, 0f40800000;
	mov.b32 	%r999, 931;
	mov.u32 	%r1332, %r999;
	@%p987 bra 	$L__BB0_1365;
	sub.f32 	%f8161, %f4745, %f4746;
	add.f32 	%f8162, %f4743, %f4743;
	add.f32 	%f4747, %f1, %f8161;
	fma.rn.f32 	%f4748, %f8162, %f4744, %f2;
	mul.f32 	%f4749, %f4747, %f4747;
	mul.f32 	%f4750, %f4748, %f4748;
	add.f32 	%f8163, %f4749, %f4750;
	setp.gt.f32 	%p988, %f8163, 0f40800000;
	mov.b32 	%r1000, 932;
	mov.u32 	%r1332, %r1000;
	@%p988 bra 	$L__BB0_1365;
	sub.f32 	%f8164, %f4749, %f4750;
	add.f32 	%f8165, %f4747, %f4747;
	add.f32 	%f4751, %f1, %f8164;
	fma.rn.f32 	%f4752, %f8165, %f4748, %f2;
	mul.f32 	%f4753, %f4751, %f4751;
	mul.f32 	%f4754, %f4752, %f4752;
	add.f32 	%f8166, %f4753, %f4754;
	setp.gt.f32 	%p989, %f8166, 0f40800000;
	mov.b32 	%r1001, 933;
	mov.u32 	%r1332, %r1001;
	@%p989 bra 	$L__BB0_1365;
	sub.f32 	%f8167, %f4753, %f4754;
	add.f32 	%f8168, %f4751, %f4751;
	add.f32 	%f4755, %f1, %f8167;
	fma.rn.f32 	%f4756, %f8168, %f4752, %f2;
	mul.f32 	%f4757, %f4755, %f4755;
	mul.f32 	%f4758, %f4756, %f4756;
	add.f32 	%f8169, %f4757, %f4758;
	setp.gt.f32 	%p990, %f8169, 0f40800000;
	mov.b32 	%r1002, 934;
	mov.u32 	%r1332, %r1002;
	@%p990 bra 	$L__BB0_1365;
	sub.f32 	%f8170, %f4757, %f4758;
	add.f32 	%f8171, %f4755, %f4755;
	add.f32 	%f4759, %f1, %f8170;
	fma.rn.f32 	%f4760, %f8171, %f4756, %f2;
	mul.f32 	%f4761, %f4759, %f4759;
	mul.f32 	%f4762, %f4760, %f4760;
	add.f32 	%f8172, %f4761, %f4762;
	setp.gt.f32 	%p991, %f8172, 0f40800000;
	mov.b32 	%r1003, 935;
	mov.u32 	%r1332, %r1003;
	@%p991 bra 	$L__BB0_1365;
	sub.f32 	%f8173, %f4761, %f4762;
	add.f32 	%f8174, %f4759, %f4759;
	add.f32 	%f4763, %f1, %f8173;
	fma.rn.f32 	%f4764, %f8174, %f4760, %f2;
	mul.f32 	%f4765, %f4763, %f4763;
	mul.f32 	%f4766, %f4764, %f4764;
	add.f32 	%f8175, %f4765, %f4766;
	setp.gt.f32 	%p992, %f8175, 0f40800000;
	mov.b32 	%r1004, 936;
	mov.u32 	%r1332, %r1004;
	@%p992 bra 	$L__BB0_1365;
	sub.f32 	%f8176, %f4765, %f4766;
	add.f32 	%f8177, %f4763, %f4763;
	add.f32 	%f4767, %f1, %f8176;
	fma.rn.f32 	%f4768, %f8177, %f4764, %f2;
	mul.f32 	%f4769, %f4767, %f4767;
	mul.f32 	%f4770, %f4768, %f4768;
	add.f32 	%f8178, %f4769, %f4770;
	setp.gt.f32 	%p993, %f8178, 0f40800000;
	mov.b32 	%r1005, 937;
	mov.u32 	%r1332, %r1005;
	@%p993 bra 	$L__BB0_1365;
	sub.f32 	%f8179, %f4769, %f4770;
	add.f32 	%f8180, %f4767, %f4767;
	add.f32 	%f4771, %f1, %f8179;
	fma.rn.f32 	%f4772, %f8180, %f4768, %f2;
	mul.f32 	%f4773, %f4771, %f4771;
	mul.f32 	%f4774, %f4772, %f4772;
	add.f32 	%f8181, %f4773, %f4774;
	setp.gt.f32 	%p994, %f8181, 0f40800000;
	mov.b32 	%r1006, 938;
	mov.u32 	%r1332, %r1006;
	@%p994 bra 	$L__BB0_1365;
	sub.f32 	%f8182, %f4773, %f4774;
	add.f32 	%f8183, %f4771, %f4771;
	add.f32 	%f4775, %f1, %f8182;
	fma.rn.f32 	%f4776, %f8183, %f4772, %f2;
	mul.f32 	%f4777, %f4775, %f4775;
	mul.f32 	%f4778, %f4776, %f4776;
	add.f32 	%f8184, %f4777, %f4778;
	setp.gt.f32 	%p995, %f8184, 0f40800000;
	mov.b32 	%r1007, 939;
	mov.u32 	%r1332, %r1007;
	@%p995 bra 	$L__BB0_1365;
	sub.f32 	%f8185, %f4777, %f4778;
	add.f32 	%f8186, %f4775, %f4775;
	add.f32 	%f4779, %f1, %f8185;
	fma.rn.f32 	%f4780, %f8186, %f4776, %f2;
	mul.f32 	%f4781, %f4779, %f4779;
	mul.f32 	%f4782, %f4780, %f4780;
	add.f32 	%f8187, %f4781, %f4782;
	setp.gt.f32 	%p996, %f8187, 0f40800000;
	mov.b32 	%r1008, 940;
	mov.u32 	%r1332, %r1008;
	@%p996 bra 	$L__BB0_1365;
	sub.f32 	%f8188, %f4781, %f4782;
	add.f32 	%f8189, %f4779, %f4779;
	add.f32 	%f4783, %f1, %f8188;
	fma.rn.f32 	%f4784, %f8189, %f4780, %f2;
	mul.f32 	%f4785, %f4783, %f4783;
	mul.f32 	%f4786, %f4784, %f4784;
	add.f32 	%f8190, %f4785, %f4786;
	setp.gt.f32 	%p997, %f8190, 0f40800000;
	mov.b32 	%r1009, 941;
	mov.u32 	%r1332, %r1009;
	@%p997 bra 	$L__BB0_1365;
	sub.f32 	%f8191, %f4785, %f4786;
	add.f32 	%f8192, %f4783, %f4783;
	add.f32 	%f4787, %f1, %f8191;
	fma.rn.f32 	%f4788, %f8192, %f4784, %f2;
	mul.f32 	%f4789, %f4787, %f4787;
	mul.f32 	%f4790, %f4788, %f4788;
	add.f32 	%f8193, %f4789, %f4790;
	setp.gt.f32 	%p998, %f8193, 0f40800000;
	mov.b32 	%r1010, 942;
	mov.u32 	%r1332, %r1010;
	@%p998 bra 	$L__BB0_1365;
	sub.f32 	%f8194, %f4789, %f4790;
	add.f32 	%f8195, %f4787, %f4787;
	add.f32 	%f4791, %f1, %f8194;
	fma.rn.f32 	%f4792, %f8195, %f4788, %f2;
	mul.f32 	%f4793, %f4791, %f4791;
	mul.f32 	%f4794, %f4792, %f4792;
	add.f32 	%f8196, %f4793, %f4794;
	setp.gt.f32 	%p999, %f8196, 0f40800000;
	mov.b32 	%r1011, 943;
	mov.u32 	%r1332, %r1011;
	@%p999 bra 	$L__BB0_1365;
	sub.f32 	%f8197, %f4793, %f4794;
	add.f32 	%f8198, %f4791, %f4791;
	add.f32 	%f4795, %f1, %f8197;
	fma.rn.f32 	%f4796, %f8198, %f4792, %f2;
	mul.f32 	%f4797, %f4795, %f4795;
	mul.f32 	%f4798, %f4796, %f4796;
	add.f32 	%f8199, %f4797, %f4798;
	setp.gt.f32 	%p1000, %f8199, 0f40800000;
	mov.b32 	%r1012, 944;
	mov.u32 	%r1332, %r1012;
	@%p1000 bra 	$L__BB0_1365;
	sub.f32 	%f8200, %f4797, %f4798;
	add.f32 	%f8201, %f4795, %f4795;
	add.f32 	%f4799, %f1, %f8200;
	fma.rn.f32 	%f4800, %f8201, %f4796, %f2;
	mul.f32 	%f4801, %f4799, %f4799;
	mul.f32 	%f4802, %f4800, %f4800;
	add.f32 	%f8202, %f4801, %f4802;
	setp.gt.f32 	%p1001, %f8202, 0f40800000;
	mov.b32 	%r1013, 945;
	mov.u32 	%r1332, %r1013;
	@%p1001 bra 	$L__BB0_1365;
	sub.f32 	%f8203, %f4801, %f4802;
	add.f32 	%f8204, %f4799, %f4799;
	add.f32 	%f4803, %f1, %f8203;
	fma.rn.f32 	%f4804, %f8204, %f4800, %f2;
	mul.f32 	%f4805, %f4803, %f4803;
	mul.f32 	%f4806, %f4804, %f4804;
	add.f32 	%f8205, %f4805, %f4806;
	setp.gt.f32 	%p1002, %f8205, 0f40800000;
	mov.b32 	%r1014, 946;
	mov.u32 	%r1332, %r1014;
	@%p1002 bra 	$L__BB0_1365;
	sub.f32 	%f8206, %f4805, %f4806;
	add.f32 	%f8207, %f4803, %f4803;
	add.f32 	%f4807, %f1, %f8206;
	fma.rn.f32 	%f4808, %f8207, %f4804, %f2;
	mul.f32 	%f4809, %f4807, %f4807;
	mul.f32 	%f4810, %f4808, %f4808;
	add.f32 	%f8208, %f4809, %f4810;
	setp.gt.f32 	%p1003, %f8208, 0f40800000;
	mov.b32 	%r1015, 947;
	mov.u32 	%r1332, %r1015;
	@%p1003 bra 	$L__BB0_1365;
	sub.f32 	%f8209, %f4809, %f4810;
	add.f32 	%f8210, %f4807, %f4807;
	add.f32 	%f4811, %f1, %f8209;
	fma.rn.f32 	%f4812, %f8210, %f4808, %f2;
	mul.f32 	%f4813, %f4811, %f4811;
	mul.f32 	%f4814, %f4812, %f4812;
	add.f32 	%f8211, %f4813, %f4814;
	setp.gt.f32 	%p1004, %f8211, 0f40800000;
	mov.b32 	%r1016, 948;
	mov.u32 	%r1332, %r1016;
	@%p1004 bra 	$L__BB0_1365;
	sub.f32 	%f8212, %f4813, %f4814;
	add.f32 	%f8213, %f4811, %f4811;
	add.f32 	%f4815, %f1, %f8212;
	fma.rn.f32 	%f4816, %f8213, %f4812, %f2;
	mul.f32 	%f4817, %f4815, %f4815;
	mul.f32 	%f4818, %f4816, %f4816;
	add.f32 	%f8214, %f4817, %f4818;
	setp.gt.f32 	%p1005, %f8214, 0f40800000;
	mov.b32 	%r1017, 949;
	mov.u32 	%r1332, %r1017;
	@%p1005 bra 	$L__BB0_1365;
	sub.f32 	%f8215, %f4817, %f4818;
	add.f32 	%f8216, %f4815, %f4815;
	add.f32 	%f4819, %f1, %f8215;
	fma.rn.f32 	%f4820, %f8216, %f4816, %f2;
	mul.f32 	%f4821, %f4819, %f4819;
	mul.f32 	%f4822, %f4820, %f4820;
	add.f32 	%f8217, %f4821, %f4822;
	setp.gt.f32 	%p1006, %f8217, 0f40800000;
	mov.b32 	%r1018, 950;
	mov.u32 	%r1332, %r1018;
	@%p1006 bra 	$L__BB0_1365;
	sub.f32 	%f8218, %f4821, %f4822;
	add.f32 	%f8219, %f4819, %f4819;
	add.f32 	%f4823, %f1, %f8218;
	fma.rn.f32 	%f4824, %f8219, %f4820, %f2;
	mul.f32 	%f4825, %f4823, %f4823;
	mul.f32 	%f4826, %f4824, %f4824;
	add.f32 	%f8220, %f4825, %f4826;
	setp.gt.f32 	%p1007, %f8220, 0f40800000;
	mov.b32 	%r1019, 951;
	mov.u32 	%r1332, %r1019;
	@%p1007 bra 	$L__BB0_1365;
	sub.f32 	%f8221, %f4825, %f4826;
	add.f32 	%f8222, %f4823, %f4823;
	add.f32 	%f4827, %f1, %f8221;
	fma.rn.f32 	%f4828, %f8222, %f4824, %f2;
	mul.f32 	%f4829, %f4827, %f4827;
	mul.f32 	%f4830, %f4828, %f4828;
	add.f32 	%f8223, %f4829, %f4830;
	setp.gt.f32 	%p1008, %f8223, 0f40800000;
	mov.b32 	%r1020, 952;
	mov.u32 	%r1332, %r1020;
	@%p1008 bra 	$L__BB0_1365;
	sub.f32 	%f8224, %f4829, %f4830;
	add.f32 	%f8225, %f4827, %f4827;
	add.f32 	%f4831, %f1, %f8224;
	fma.rn.f32 	%f4832, %f8225, %f4828, %f2;
	mul.f32 	%f4833, %f4831, %f4831;
	mul.f32 	%f4834, %f4832, %f4832;
	add.f32 	%f8226, %f4833, %f4834;
	setp.gt.f32 	%p1009, %f8226, 0f40800000;
	mov.b32 	%r1021, 953;
	mov.u32 	%r1332, %r1021;
	@%p1009 bra 	$L__BB0_1365;
	sub.f32 	%f8227, %f4833, %f4834;
	add.f32 	%f8228, %f4831, %f4831;
	add.f32 	%f4835, %f1, %f8227;
	fma.rn.f32 	%f4836, %f8228, %f4832, %f2;
	mul.f32 	%f4837, %f4835, %f4835;
	mul.f32 	%f4838, %f4836, %f4836;
	add.f32 	%f8229, %f4837, %f4838;
	setp.gt.f32 	%p1010, %f8229, 0f40800000;
	mov.b32 	%r1022, 954;
	mov.u32 	%r1332, %r1022;
	@%p1010 bra 	$L__BB0_1365;
	sub.f32 	%f8230, %f4837, %f4838;
	add.f32 	%f8231, %f4835, %f4835;
	add.f32 	%f4839, %f1, %f8230;
	fma.rn.f32 	%f4840, %f8231, %f4836, %f2;
	mul.f32 	%f4841, %f4839, %f4839;
	mul.f32 	%f4842, %f4840, %f4840;
	add.f32 	%f8232, %f4841, %f4842;
	setp.gt.f32 	%p1011, %f8232, 0f40800000;
	mov.b32 	%r1023, 955;
	mov.u32 	%r1332, %r1023;
	@%p1011 bra 	$L__BB0_1365;
	sub.f32 	%f8233, %f4841, %f4842;
	add.f32 	%f8234, %f4839, %f4839;
	add.f32 	%f4843, %f1, %f8233;
	fma.rn.f32 	%f4844, %f8234, %f4840, %f2;
	mul.f32 	%f4845, %f4843, %f4843;
	mul.f32 	%f4846, %f4844, %f4844;
	add.f32 	%f8235, %f4845, %f4846;
	setp.gt.f32 	%p1012, %f8235, 0f40800000;
	mov.b32 	%r1024, 956;
	mov.u32 	%r1332, %r1024;
	@%p1012 bra 	$L__BB0_1365;
	sub.f32 	%f8236, %f4845, %f4846;
	add.f32 	%f8237, %f4843, %f4843;
	add.f32 	%f4847, %f1, %f8236;
	fma.rn.f32 	%f4848, %f8237, %f4844, %f2;
	mul.f32 	%f4849, %f4847, %f4847;
	mul.f32 	%f4850, %f4848, %f4848;
	add.f32 	%f8238, %f4849, %f4850;
	setp.gt.f32 	%p1013, %f8238, 0f40800000;
	mov.b32 	%r1025, 957;
	mov.u32 	%r1332, %r1025;
	@%p1013 bra 	$L__BB0_1365;
	sub.f32 	%f8239, %f4849, %f4850;
	add.f32 	%f8240, %f4847, %f4847;
	add.f32 	%f4851, %f1, %f8239;
	fma.rn.f32 	%f4852, %f8240, %f4848, %f2;
	mul.f32 	%f4853, %f4851, %f4851;
	mul.f32 	%f4854, %f4852, %f4852;
	add.f32 	%f8241, %f4853, %f4854;
	setp.gt.f32 	%p1014, %f8241, 0f40800000;
	mov.b32 	%r1026, 958;
	mov.u32 	%r1332, %r1026;
	@%p1014 bra 	$L__BB0_1365;
	sub.f32 	%f8242, %f4853, %f4854;
	add.f32 	%f8243, %f4851, %f4851;
	add.f32 	%f4855, %f1, %f8242;
	fma.rn.f32 	%f4856, %f8243, %f4852, %f2;
	mul.f32 	%f4857, %f4855, %f4855;
	mul.f32 	%f4858, %f4856, %f4856;
	add.f32 	%f8244, %f4857, %f4858;
	setp.gt.f32 	%p1015, %f8244, 0f40800000;
	mov.b32 	%r1027, 959;
	mov.u32 	%r1332, %r1027;
	@%p1015 bra 	$L__BB0_1365;
	sub.f32 	%f8245, %f4857, %f4858;
	add.f32 	%f8246, %f4855, %f4855;
	add.f32 	%f4859, %f1, %f8245;
	fma.rn.f32 	%f4860, %f8246, %f4856, %f2;
	mul.f32 	%f4861, %f4859, %f4859;
	mul.f32 	%f4862, %f4860, %f4860;
	add.f32 	%f8247, %f4861, %f4862;
	setp.gt.f32 	%p1016, %f8247, 0f40800000;
	mov.b32 	%r1028, 960;
	mov.u32 	%r1332, %r1028;
	@%p1016 bra 	$L__BB0_1365;
	sub.f32 	%f8248, %f4861, %f4862;
	add.f32 	%f8249, %f4859, %f4859;
	add.f32 	%f4863, %f1, %f8248;
	fma.rn.f32 	%f4864, %f8249, %f4860, %f2;
	mul.f32 	%f4865, %f4863, %f4863;
	mul.f32 	%f4866, %f4864, %f4864;
	add.f32 	%f8250, %f4865, %f4866;
	setp.gt.f32 	%p1017, %f8250, 0f40800000;
	mov.b32 	%r1029, 961;
	mov.u32 	%r1332, %r1029;
	@%p1017 bra 	$L__BB0_1365;
	sub.f32 	%f8251, %f4865, %f4866;
	add.f32 	%f8252, %f4863, %f4863;
	add.f32 	%f4867, %f1, %f8251;
	fma.rn.f32 	%f4868, %f8252, %f4864, %f2;
	mul.f32 	%f4869, %f4867, %f4867;
	mul.f32 	%f4870, %f4868, %f4868;
	add.f32 	%f8253, %f4869, %f4870;
	setp.gt.f32 	%p1018, %f8253, 0f40800000;
	mov.b32 	%r1030, 962;
	mov.u32 	%r1332, %r1030;
	@%p1018 bra 	$L__BB0_1365;
	sub.f32 	%f8254, %f4869, %f4870;
	add.f32 	%f8255, %f4867, %f4867;
	add.f32 	%f4871, %f1, %f8254;
	fma.rn.f32 	%f4872, %f8255, %f4868, %f2;
	mul.f32 	%f4873, %f4871, %f4871;
	mul.f32 	%f4874, %f4872, %f4872;
	add.f32 	%f8256, %f4873, %f4874;
	setp.gt.f32 	%p1019, %f8256, 0f40800000;
	mov.b32 	%r1031, 963;
	mov.u32 	%r1332, %r1031;
	@%p1019 bra 	$L__BB0_1365;
	sub.f32 	%f8257, %f4873, %f4874;
	add.f32 	%f8258, %f4871, %f4871;
	add.f32 	%f4875, %f1, %f8257;
	fma.rn.f32 	%f4876, %f8258, %f4872, %f2;
	mul.f32 	%f4877, %f4875, %f4875;
	mul.f32 	%f4878, %f4876, %f4876;
	add.f32 	%f8259, %f4877, %f4878;
	setp.gt.f32 	%p1020, %f8259, 0f40800000;
	mov.b32 	%r1032, 964;
	mov.u32 	%r1332, %r1032;
	@%p1020 bra 	$L__BB0_1365;
	sub.f32 	%f8260, %f4877, %f4878;
	add.f32 	%f8261, %f4875, %f4875;
	add.f32 	%f4879, %f1, %f8260;
	fma.rn.f32 	%f4880, %f8261, %f4876, %f2;
	mul.f32 	%f4881, %f4879, %f4879;
	mul.f32 	%f4882, %f4880, %f4880;
	add.f32 	%f8262, %f4881, %f4882;
	setp.gt.f32 	%p1021, %f8262, 0f40800000;
	mov.b32 	%r1033, 965;
	mov.u32 	%r1332, %r1033;
	@%p1021 bra 	$L__BB0_1365;
	sub.f32 	%f8263, %f4881, %f4882;
	add.f32 	%f8264, %f4879, %f4879;
	add.f32 	%f4883, %f1, %f8263;
	fma.rn.f32 	%f4884, %f8264, %f4880, %f2;
	mul.f32 	%f4885, %f4883, %f4883;
	mul.f32 	%f4886, %f4884, %f4884;
	add.f32 	%f8265, %f4885, %f4886;
	setp.gt.f32 	%p1022, %f8265, 0f40800000;
	mov.b32 	%r1034, 966;
	mov.u32 	%r1332, %r1034;
	@%p1022 bra 	$L__BB0_1365;
	sub.f32 	%f8266, %f4885, %f4886;
	add.f32 	%f8267, %f4883, %f4883;
	add.f32 	%f4887, %f1, %f8266;
	fma.rn.f32 	%f4888, %f8267, %f4884, %f2;
	mul.f32 	%f4889, %f4887, %f4887;
	mul.f32 	%f4890, %f4888, %f4888;
	add.f32 	%f8268, %f4889, %f4890;
	setp.gt.f32 	%p1023, %f8268, 0f40800000;
	mov.b32 	%r1035, 967;
	mov.u32 	%r1332, %r1035;
	@%p1023 bra 	$L__BB0_1365;
	sub.f32 	%f8269, %f4889, %f4890;
	add.f32 	%f8270, %f4887, %f4887;
	add.f32 	%f4891, %f1, %f8269;
	fma.rn.f32 	%f4892, %f8270, %f4888, %f2;
	mul.f32 	%f4893, %f4891, %f4891;
	mul.f32 	%f4894, %f4892, %f4892;
	add.f32 	%f8271, %f4893, %f4894;
	setp.gt.f32 	%p1024, %f8271, 0f40800000;
	mov.b32 	%r1036, 968;
	mov.u32 	%r1332, %r1036;
	@%p1024 bra 	$L__BB0_1365;
	sub.f32 	%f8272, %f4893, %f4894;
	add.f32 	%f8273, %f4891, %f4891;
	add.f32 	%f4895, %f1, %f8272;
	fma.rn.f32 	%f4896, %f8273, %f4892, %f2;
	mul.f32 	%f4897, %f4895, %f4895;
	mul.f32 	%f4898, %f4896, %f4896;
	add.f32 	%f8274, %f4897, %f4898;
	setp.gt.f32 	%p1025, %f8274, 0f40800000;
	mov.b32 	%r1037, 969;
	mov.u32 	%r1332, %r1037;
	@%p1025 bra 	$L__BB0_1365;
	sub.f32 	%f8275, %f4897, %f4898;
	add.f32 	%f8276, %f4895, %f4895;
	add.f32 	%f4899, %f1, %f8275;
	fma.rn.f32 	%f4900, %f8276, %f4896, %f2;
	mul.f32 	%f4901, %f4899, %f4899;
	mul.f32 	%f4902, %f4900, %f4900;
	add.f32 	%f8277, %f4901, %f4902;
	setp.gt.f32 	%p1026, %f8277, 0f40800000;
	mov.b32 	%r1038, 970;
	mov.u32 	%r1332, %r1038;
	@%p1026 bra 	$L__BB0_1365;
	sub.f32 	%f8278, %f4901, %f4902;
	add.f32 	%f8279, %f4899, %f4899;
	add.f32 	%f4903, %f1, %f8278;
	fma.rn.f32 	%f4904, %f8279, %f4900, %f2;
	mul.f32 	%f4905, %f4903, %f4903;
	mul.f32 	%f4906, %f4904, %f4904;
	add.f32 	%f8280, %f4905, %f4906;
	setp.gt.f32 	%p1027, %f8280, 0f40800000;
	mov.b32 	%r1039, 971;
	mov.u32 	%r1332, %r1039;
	@%p1027 bra 	$L__BB0_1365;
	sub.f32 	%f8281, %f4905, %f4906;
	add.f32 	%f8282, %f4903, %f4903;
	add.f32 	%f4907, %f1, %f8281;
	fma.rn.f32 	%f4908, %f8282, %f4904, %f2;
	mul.f32 	%f4909, %f4907, %f4907;
	mul.f32 	%f4910, %f4908, %f4908;
	add.f32 	%f8283, %f4909, %f4910;
	setp.gt.f32 	%p1028, %f8283, 0f40800000;
	mov.b32 	%r1040, 972;
	mov.u32 	%r1332, %r1040;
	@%p1028 bra 	$L__BB0_1365;
	sub.f32 	%f8284, %f4909, %f4910;
	add.f32 	%f8285, %f4907, %f4907;
	add.f32 	%f4911, %f1, %f8284;
	fma.rn.f32 	%f4912, %f8285, %f4908, %f2;
	mul.f32 	%f4913, %f4911, %f4911;
	mul.f32 	%f4914, %f4912, %f4912;
	add.f32 	%f8286, %f4913, %f4914;
	setp.gt.f32 	%p1029, %f8286, 0f40800000;
	mov.b32 	%r1041, 973;
	mov.u32 	%r1332, %r1041;
	@%p1029 bra 	$L__BB0_1365;
	sub.f32 	%f8287, %f4913, %f4914;
	add.f32 	%f8288, %f4911, %f4911;
	add.f32 	%f4915, %f1, %f8287;
	fma.rn.f32 	%f4916, %f8288, %f4912, %f2;
	mul.f32 	%f4917, %f4915, %f4915;
	mul.f32 	%f4918, %f4916, %f4916;
	add.f32 	%f8289, %f4917, %f4918;
	setp.gt.f32 	%p1030, %f8289, 0f40800000;
	mov.b32 	%r1042, 974;
	mov.u32 	%r1332, %r1042;
	@%p1030 bra 	$L__BB0_1365;
	sub.f32 	%f8290, %f4917, %f4918;
	add.f32 	%f8291, %f4915, %f4915;
	add.f32 	%f4919, %f1, %f8290;
	fma.rn.f32 	%f4920, %f8291, %f4916, %f2;
	mul.f32 	%f4921, %f4919, %f4919;
	mul.f32 	%f4922, %f4920, %f4920;
	add.f32 	%f8292, %f4921, %f4922;
	setp.gt.f32 	%p1031, %f8292, 0f40800000;
	mov.b32 	%r1043, 975;
	mov.u32 	%r1332, %r1043;
	@%p1031 bra 	$L__BB0_1365;
	sub.f32 	%f8293, %f4921, %f4922;
	add.f32 	%f8294, %f4919, %f4919;
	add.f32 	%f4923, %f1, %f8293;
	fma.rn.f32 	%f4924, %f8294, %f4920, %f2;
	mul.f32 	%f4925, %f4923, %f4923;
	mul.f32 	%f4926, %f4924, %f4924;
	add.f32 	%f8295, %f4925, %f4926;
	setp.gt.f32 	%p1032, %f8295, 0f40800000;
	mov.b32 	%r1044, 976;
	mov.u32 	%r1332, %r1044;
	@%p1032 bra 	$L__BB0_1365;
	sub.f32 	%f8296, %f4925, %f4926;
	add.f32 	%f8297, %f4923, %f4923;
	add.f32 	%f4927, %f1, %f8296;
	fma.rn.f32 	%f4928, %f8297, %f4924, %f2;
	mul.f32 	%f4929, %f4927, %f4927;
	mul.f32 	%f4930, %f4928, %f4928;
	add.f32 	%f8298, %f4929, %f4930;
	setp.gt.f32 	%p1033, %f8298, 0f40800000;
	mov.b32 	%r1045, 977;
	mov.u32 	%r1332, %r1045;
	@%p1033 bra 	$L__BB0_1365;
	sub.f32 	%f8299, %f4929, %f4930;
	add.f32 	%f8300, %f4927, %f4927;
	add.f32 	%f4931, %f1, %f8299;
	fma.rn.f32 	%f4932, %f8300, %f4928, %f2;
	mul.f32 	%f4933, %f4931, %f4931;
	mul.f32 	%f4934, %f4932, %f4932;
	add.f32 	%f8301, %f4933, %f4934;
	setp.gt.f32 	%p1034, %f8301, 0f40800000;
	mov.b32 	%r1046, 978;
	mov.u32 	%r1332, %r1046;
	@%p1034 bra 	$L__BB0_1365;
	sub.f32 	%f8302, %f4933, %f4934;
	add.f32 	%f8303, %f4931, %f4931;
	add.f32 	%f4935, %f1, %f8302;
	fma.rn.f32 	%f4936, %f8303, %f4932, %f2;
	mul.f32 	%f4937, %f4935, %f4935;
	mul.f32 	%f4938, %f4936, %f4936;
	add.f32 	%f8304, %f4937, %f4938;
	setp.gt.f32 	%p1035, %f8304, 0f40800000;
	mov.b32 	%r1047, 979;
	mov.u32 	%r1332, %r1047;
	@%p1035 bra 	$L__BB0_1365;
	sub.f32 	%f8305, %f4937, %f4938;
	add.f32 	%f8306, %f4935, %f4935;
	add.f32 	%f4939, %f1, %f8305;
	fma.rn.f32 	%f4940, %f8306, %f4936, %f2;
	mul.f32 	%f4941, %f4939, %f4939;
	mul.f32 	%f4942, %f4940, %f4940;
	add.f32 	%f8307, %f4941, %f4942;
	setp.gt.f32 	%p1036, %f8307, 0f40800000;
	mov.b32 	%r1048, 980;
	mov.u32 	%r1332, %r1048;
	@%p1036 bra 	$L__BB0_1365;
	sub.f32 	%f8308, %f4941, %f4942;
	add.f32 	%f8309, %f4939, %f4939;
	add.f32 	%f4943, %f1, %f8308;
	fma.rn.f32 	%f4944, %f8309, %f4940, %f2;
	mul.f32 	%f4945, %f4943, %f4943;
	mul.f32 	%f4946, %f4944, %f4944;
	add.f32 	%f8310, %f4945, %f4946;
	setp.gt.f32 	%p1037, %f8310, 0f40800000;
	mov.b32 	%r1049, 981;
	mov.u32 	%r1332, %r1049;
	@%p1037 bra 	$L__BB0_1365;
	sub.f32 	%f8311, %f4945, %f4946;
	add.f32 	%f8312, %f4943, %f4943;
	add.f32 	%f4947, %f1, %f8311;
	fma.rn.f32 	%f4948, %f8312, %f4944, %f2;
	mul.f32 	%f4949, %f4947, %f4947;
	mul.f32 	%f4950, %f4948, %f4948;
	add.f32 	%f8313, %f4949, %f4950;
	setp.gt.f32 	%p1038, %f8313, 0f40800000;
	mov.b32 	%r1050, 982;
	mov.u32 	%r1332, %r1050;
	@%p1038 bra 	$L__BB0_1365;
	sub.f32 	%f8314, %f4949, %f4950;
	add.f32 	%f8315, %f4947, %f4947;
	add.f32 	%f4951, %f1, %f8314;
	fma.rn.f32 	%f4952, %f8315, %f4948, %f2;
	mul.f32 	%f4953, %f4951, %f4951;
	mul.f32 	%f4954, %f4952, %f4952;
	add.f32 	%f8316, %f4953, %f4954;
	setp.gt.f32 	%p1039, %f8316, 0f40800000;
	mov.b32 	%r1051, 983;
	mov.u32 	%r1332, %r1051;
	@%p1039 bra 	$L__BB0_1365;
	sub.f32 	%f8317, %f4953, %f4954;
	add.f32 	%f8318, %f4951, %f4951;
	add.f32 	%f4955, %f1, %f8317;
	fma.rn.f32 	%f4956, %f8318, %f4952, %f2;
	mul.f32 	%f4957, %f4955, %f4955;
	mul.f32 	%f4958, %f4956, %f4956;
	add.f32 	%f8319, %f4957, %f4958;
	setp.gt.f32 	%p1040, %f8319, 0f40800000;
	mov.b32 	%r1052, 984;
	mov.u32 	%r1332, %r1052;
	@%p1040 bra 	$L__BB0_1365;
	sub.f32 	%f8320, %f4957, %f4958;
	add.f32 	%f8321, %f4955, %f4955;
	add.f32 	%f4959, %f1, %f8320;
	fma.rn.f32 	%f4960, %f8321, %f4956, %f2;
	mul.f32 	%f4961, %f4959, %f4959;
	mul.f32 	%f4962, %f4960, %f4960;
	add.f32 	%f8322, %f4961, %f4962;
	setp.gt.f32 	%p1041, %f8322, 0f40800000;
	mov.b32 	%r1053, 985;
	mov.u32 	%r1332, %r1053;
	@%p1041 bra 	$L__BB0_1365;
	sub.f32 	%f8323, %f4961, %f4962;
	add.f32 	%f8324, %f4959, %f4959;
	add.f32 	%f4963, %f1, %f8323;
	fma.rn.f32 	%f4964, %f8324, %f4960, %f2;
	mul.f32 	%f4965, %f4963, %f4963;
	mul.f32 	%f4966, %f4964, %f4964;
	add.f32 	%f8325, %f4965, %f4966;
	setp.gt.f32 	%p1042, %f8325, 0f40800000;
	mov.b32 	%r1054, 986;
	mov.u32 	%r1332, %r1054;
	@%p1042 bra 	$L__BB0_1365;
	sub.f32 	%f8326, %f4965, %f4966;
	add.f32 	%f8327, %f4963, %f4963;
	add.f32 	%f4967, %f1, %f8326;
	fma.rn.f32 	%f4968, %f8327, %f4964, %f2;
	mul.f32 	%f4969, %f4967, %f4967;
	mul.f32 	%f4970, %f4968, %f4968;
	add.f32 	%f8328, %f4969, %f4970;
	setp.gt.f32 	%p1043, %f8328, 0f40800000;
	mov.b32 	%r1055, 987;
	mov.u32 	%r1332, %r1055;
	@%p1043 bra 	$L__BB0_1365;
	sub.f32 	%f8329, %f4969, %f4970;
	add.f32 	%f8330, %f4967, %f4967;
	add.f32 	%f4971, %f1, %f8329;
	fma.rn.f32 	%f4972, %f8330, %f4968, %f2;
	mul.f32 	%f4973, %f4971, %f4971;
	mul.f32 	%f4974, %f4972, %f4972;
	add.f32 	%f8331, %f4973, %f4974;
	setp.gt.f32 	%p1044, %f8331, 0f40800000;
	mov.b32 	%r1056, 988;
	mov.u32 	%r1332, %r1056;
	@%p1044 bra 	$L__BB0_1365;
	sub.f32 	%f8332, %f4973, %f4974;
	add.f32 	%f8333, %f4971, %f4971;
	add.f32 	%f4975, %f1, %f8332;
	fma.rn.f32 	%f4976, %f8333, %f4972, %f2;
	mul.f32 	%f4977, %f4975, %f4975;
	mul.f32 	%f4978, %f4976, %f4976;
	add.f32 	%f8334, %f4977, %f4978;
	setp.gt.f32 	%p1045, %f8334, 0f40800000;
	mov.b32 	%r1057, 989;
	mov.u32 	%r1332, %r1057;
	@%p1045 bra 	$L__BB0_1365;
	sub.f32 	%f8335, %f4977, %f4978;
	add.f32 	%f8336, %f4975, %f4975;
	add.f32 	%f4979, %f1, %f8335;
	fma.rn.f32 	%f4980, %f8336, %f4976, %f2;
	mul.f32 	%f4981, %f4979, %f4979;
	mul.f32 	%f4982, %f4980, %f4980;
	add.f32 	%f8337, %f4981, %f4982;
	setp.gt.f32 	%p1046, %f8337, 0f40800000;
	mov.b32 	%r1058, 990;
	mov.u32 	%r1332, %r1058;
	@%p1046 bra 	$L__BB0_1365;
	sub.f32 	%f8338, %f4981, %f4982;
	add.f32 	%f8339, %f4979, %f4979;
	add.f32 	%f4983, %f1, %f8338;
	fma.rn.f32 	%f4984, %f8339, %f4980, %f2;
	mul.f32 	%f4985, %f4983, %f4983;
	mul.f32 	%f4986, %f4984, %f4984;
	add.f32 	%f8340, %f4985, %f4986;
	setp.gt.f32 	%p1047, %f8340, 0f40800000;
	mov.b32 	%r1059, 991;
	mov.u32 	%r1332, %r1059;
	@%p1047 bra 	$L__BB0_1365;
	sub.f32 	%f8341, %f4985, %f4986;
	add.f32 	%f8342, %f4983, %f4983;
	add.f32 	%f4987, %f1, %f8341;
	fma.rn.f32 	%f4988, %f8342, %f4984, %f2;
	mul.f32 	%f4989, %f4987, %f4987;
	mul.f32 	%f4990, %f4988, %f4988;
	add.f32 	%f8343, %f4989, %f4990;
	setp.gt.f32 	%p1048, %f8343, 0f40800000;
	mov.b32 	%r1060, 992;
	mov.u32 	%r1332, %r1060;
	@%p1048 bra 	$L__BB0_1365;
	sub.f32 	%f8344, %f4989, %f4990;
	add.f32 	%f8345, %f4987, %f4987;
	add.f32 	%f4991, %f1, %f8344;
	fma.rn.f32 	%f4992, %f8345, %f4988, %f2;
	mul.f32 	%f4993, %f4991, %f4991;
	mul.f32 	%f4994, %f4992, %f4992;
	add.f32 	%f8346, %f4993, %f4994;
	setp.gt.f32 	%p1049, %f8346, 0f40800000;
	mov.b32 	%r1061, 993;
	mov.u32 	%r1332, %r1061;
	@%p1049 bra 	$L__BB0_1365;
	sub.f32 	%f8347, %f4993, %f4994;
	add.f32 	%f8348, %f4991, %f4991;
	add.f32 	%f4995, %f1, %f8347;
	fma.rn.f32 	%f4996, %f8348, %f4992, %f2;
	mul.f32 	%f4997, %f4995, %f4995;
	mul.f32 	%f4998, %f4996, %f4996;
	add.f32 	%f8349, %f4997, %f4998;
	setp.gt.f32 	%p1050, %f8349, 0f40800000;
	mov.b32 	%r1062, 994;
	mov.u32 	%r1332, %r1062;
	@%p1050 bra 	$L__BB0_1365;
	sub.f32 	%f8350, %f4997, %f4998;
	add.f32 	%f8351, %f4995, %f4995;
	add.f32 	%f4999, %f1, %f8350;
	fma.rn.f32 	%f5000, %f8351, %f4996, %f2;
	mul.f32 	%f5001, %f4999, %f4999;
	mul.f32 	%f5002, %f5000, %f5000;
	add.f32 	%f8352, %f5001, %f5002;
	setp.gt.f32 	%p1051, %f8352, 0f40800000;
	mov.b32 	%r1063, 995;
	mov.u32 	%r1332, %r1063;
	@%p1051 bra 	$L__BB0_1365;
	sub.f32 	%f8353, %f5001, %f5002;
	add.f32 	%f8354, %f4999, %f4999;
	add.f32 	%f5003, %f1, %f8353;
	fma.rn.f32 	%f5004, %f8354, %f5000, %f2;
	mul.f32 	%f5005, %f5003, %f5003;
	mul.f32 	%f5006, %f5004, %f5004;
	add.f32 	%f8355, %f5005, %f5006;
	setp.gt.f32 	%p1052, %f8355, 0f40800000;
	mov.b32 	%r1064, 996;
	mov.u32 	%r1332, %r1064;
	@%p1052 bra 	$L__BB0_1365;
	sub.f32 	%f8356, %f5005, %f5006;
	add.f32 	%f8357, %f5003, %f5003;
	add.f32 	%f5007, %f1, %f8356;
	fma.rn.f32 	%f5008, %f8357, %f5004, %f2;
	mul.f32 	%f5009, %f5007, %f5007;
	mul.f32 	%f5010, %f5008, %f5008;
	add.f32 	%f8358, %f5009, %f5010;
	setp.gt.f32 	%p1053, %f8358, 0f40800000;
	mov.b32 	%r1065, 997;
	mov.u32 	%r1332, %r1065;
	@%p1053 bra 	$L__BB0_1365;
	sub.f32 	%f8359, %f5009, %f5010;
	add.f32 	%f8360, %f5007, %f5007;
	add.f32 	%f5011, %f1, %f8359;
	fma.rn.f32 	%f5012, %f8360, %f5008, %f2;
	mul.f32 	%f5013, %f5011, %f5011;
	mul.f32 	%f5014, %f5012, %f5012;
	add.f32 	%f8361, %f5013, %f5014;
	setp.gt.f32 	%p1054, %f8361, 0f40800000;
	mov.b32 	%r1066, 998;
	mov.u32 	%r1332, %r1066;
	@%p1054 bra 	$L__BB0_1365;
	sub.f32 	%f8362, %f5013, %f5014;
	add.f32 	%f8363, %f5011, %f5011;
	add.f32 	%f8364, %f1, %f8362;
	fma.rn.f32 	%f8365, %f8363, %f5012, %f2;
	mul.f32 	%f8366, %f8365, %f8365;
	fma.rn.f32 	%f8367, %f8364, %f8364, %f8366;
	setp.gt.f32 	%p1055, %f8367, 0f40800000;
	mov.b32 	%r1067, 999;
	mov.u32 	%r1332, %r1067;
	@%p1055 bra 	$L__BB0_1365;
	mov.b32 	%r1068, 1000;
	mov.u32 	%r1332, %r1068;
	bra.uni 	$L__BB0_1365;
$L__BB0_1301:
	mov.b32 	%r3, 0;
	mov.f32 	%f9140, %f2;
	mov.f32 	%f9141, %f1;
$L__BB0_1302:
	.pragma "nounroll";
	mul.f32 	%f5017, %f9141, %f9141;
	mul.f32 	%f5018, %f9140, %f9140;
	add.f32 	%f5319, %f5017, %f5018;
	setp.gt.f32 	%p39, %f5319, 0f40800000;
	mov.u32 	%r1332, %r3;
	@%p39 bra 	$L__BB0_1365;
	sub.f32 	%f5320, %f5017, %f5018;
	add.f32 	%f5321, %f9141, %f9141;
	add.f32 	%f5019, %f1, %f5320;
	fma.rn.f32 	%f5020, %f5321, %f9140, %f2;
	mul.f32 	%f5021, %f5019, %f5019;
	mul.f32 	%f5022, %f5020, %f5020;
	add.f32 	%f5322, %f5021, %f5022;
	setp.gt.f32 	%p40, %f5322, 0f40800000;
	@%p40 bra 	$L__BB0_1333;
	sub.f32 	%f5323, %f5021, %f5022;
	add.f32 	%f5324, %f5019, %f5019;
	add.f32 	%f5023, %f1, %f5323;
	fma.rn.f32 	%f5024, %f5324, %f5020, %f2;
	mul.f32 	%f5025, %f5023, %f5023;
	mul.f32 	%f5026, %f5024, %f5024;
	add.f32 	%f5325, %f5025, %f5026;
	setp.gt.f32 	%p41, %f5325, 0f40800000;
	@%p41 bra 	$L__BB0_1332;
	sub.f32 	%f5326, %f5025, %f5026;
	add.f32 	%f5327, %f5023, %f5023;
	add.f32 	%f5027, %f1, %f5326;
	fma.rn.f32 	%f5028, %f5327, %f5024, %f2;
	mul.f32 	%f5029, %f5027, %f5027;
	mul.f32 	%f5030, %f5028, %f5028;
	add.f32 	%f5328, %f5029, %f5030;
	setp.gt.f32 	%p42, %f5328, 0f40800000;
	@%p42 bra 	$L__BB0_1331;
	sub.f32 	%f5329, %f5029, %f5030;
	add.f32 	%f5330, %f5027, %f5027;
	add.f32 	%f5031, %f1, %f5329;
	fma.rn.f32 	%f5032, %f5330, %f5028, %f2;
	mul.f32 	%f5033, %f5031, %f5031;
	mul.f32 	%f5034, %f5032, %f5032;
	add.f32 	%f5331, %f5033, %f5034;
	setp.gt.f32 	%p43, %f5331, 0f40800000;
	@%p43 bra 	$L__BB0_1330;
	sub.f32 	%f5332, %f5033, %f5034;
	add.f32 	%f5333, %f5031, %f5031;
	add.f32 	%f5035, %f1, %f5332;
	fma.rn.f32 	%f5036, %f5333, %f5032, %f2;
	mul.f32 	%f5037, %f5035, %f5035;
	mul.f32 	%f5038, %f5036, %f5036;
	add.f32 	%f5334, %f5037, %f5038;
	setp.gt.f32 	%p44, %f5334, 0f40800000;
	@%p44 bra 	$L__BB0_1329;
	sub.f32 	%f5335, %f5037, %f5038;
	add.f32 	%f5336, %f5035, %f5035;
	add.f32 	%f5039, %f1, %f5335;
	fma.rn.f32 	%f5040, %f5336, %f5036, %f2;
	mul.f32 	%f5041, %f5039, %f5039;
	mul.f32 	%f5042, %f5040, %f5040;
	add.f32 	%f5337, %f5041, %f5042;
	setp.gt.f32 	%p45, %f5337, 0f40800000;
	@%p45 bra 	$L__BB0_1328;
	sub.f32 	%f5338, %f5041, %f5042;
	add.f32 	%f5339, %f5039, %f5039;
	add.f32 	%f5043, %f1, %f5338;
	fma.rn.f32 	%f5044, %f5339, %f5040, %f2;
	mul.f32 	%f5045, %f5043, %f5043;
	mul.f32 	%f5046, %f5044, %f5044;
	add.f32 	%f5340, %f5045, %f5046;
	setp.gt.f32 	%p46, %f5340, 0f40800000;
	@%p46 bra 	$L__BB0_1327;
	sub.f32 	%f5341, %f5045, %f5046;
	add.f32 	%f5342, %f5043, %f5043;
	add.f32 	%f5047, %f1, %f5341;
	fma.rn.f32 	%f5048, %f5342, %f5044, %f2;
	mul.f32 	%f5049, %f5047, %f5047;
	mul.f32 	%f5050, %f5048, %f5048;
	add.f32 	%f5343, %f5049, %f5050;
	setp.gt.f32 	%p47, %f5343, 0f40800000;
	@%p47 bra 	$L__BB0_1326;
	sub.f32 	%f5344, %f5049, %f5050;
	add.f32 	%f5345, %f5047, %f5047;
	add.f32 	%f5051, %f1, %f5344;
	fma.rn.f32 	%f5052, %f5345, %f5048, %f2;
	mul.f32 	%f5053, %f5051, %f5051;
	mul.f32 	%f5054, %f5052, %f5052;
	add.f32 	%f5346, %f5053, %f5054;
	setp.gt.f32 	%p48, %f5346, 0f40800000;
	@%p48 bra 	$L__BB0_1325;
	sub.f32 	%f5347, %f5053, %f5054;
	add.f32 	%f5348, %f5051, %f5051;
	add.f32 	%f5055, %f1, %f5347;
	fma.rn.f32 	%f5056, %f5348, %f5052, %f2;
	mul.f32 	%f5057, %f5055, %f5055;
	mul.f32 	%f5058, %f5056, %f5056;
	add.f32 	%f5349, %f5057, %f5058;
	setp.gt.f32 	%p49, %f5349, 0f40800000;
	@%p49 bra 	$L__BB0_1324;
	sub.f32 	%f5350, %f5057, %f5058;
	add.f32 	%f5351, %f5055, %f5055;
	add.f32 	%f5059, %f1, %f5350;
	fma.rn.f32 	%f5060, %f5351, %f5056, %f2;
	mul.f32 	%f5061, %f5059, %f5059;
	mul.f32 	%f5062, %f5060, %f5060;
	add.f32 	%f5352, %f5061, %f5062;
	setp.gt.f32 	%p50, %f5352, 0f40800000;
	@%p50 bra 	$L__BB0_1323;
	sub.f32 	%f5353, %f5061, %f5062;
	add.f32 	%f5354, %f5059, %f5059;
	add.f32 	%f5063, %f1, %f5353;
	fma.rn.f32 	%f5064, %f5354, %f5060, %f2;
	mul.f32 	%f5065, %f5063, %f5063;
	mul.f32 	%f5066, %f5064, %f5064;
	add.f32 	%f5355, %f5065, %f5066;
	setp.gt.f32 	%p51, %f5355, 0f40800000;
	@%p51 bra 	$L__BB0_1322;
	sub.f32 	%f5356, %f5065, %f5066;
	add.f32 	%f5357, %f5063, %f5063;
	add.f32 	%f5067, %f1, %f5356;
	fma.rn.f32 	%f5068, %f5357, %f5064, %f2;
	mul.f32 	%f5069, %f5067, %f5067;
	mul.f32 	%f5070, %f5068, %f5068;
	add.f32 	%f5358, %f5069, %f5070;
	setp.gt.f32 	%p52, %f5358, 0f40800000;
	@%p52 bra 	$L__BB0_1321;
	sub.f32 	%f5359, %f5069, %f5070;
	add.f32 	%f5360, %f5067, %f5067;
	add.f32 	%f5071, %f1, %f5359;
	fma.rn.f32 	%f5072, %f5360, %f5068, %f2;
	mul.f32 	%f5073, %f5071, %f5071;
	mul.f32 	%f5074, %f5072, %f5072;
	add.f32 	%f5361, %f5073, %f5074;
	setp.gt.f32 	%p53, %f5361, 0f40800000;
	@%p53 bra 	$L__BB0_1320;
	sub.f32 	%f5362, %f5073, %f5074;
	add.f32 	%f5363, %f5071, %f5071;
	add.f32 	%f5075, %f1, %f5362;
	fma.rn.f32 	%f5076, %f5363, %f5072, %f2;
	mul.f32 	%f5077, %f5075, %f5075;
	mul.f32 	%f5078, %f5076, %f5076;
	add.f32 	%f5364, %f5077, %f5078;
	setp.gt.f32 	%p54, %f5364, 0f40800000;
	@%p54 bra 	$L__BB0_1319;
	sub.f32 	%f5365, %f5077, %f5078;
	add.f32 	%f5366, %f5075, %f5075;
	add.f32 	%f9141, %f1, %f5365;
	fma.rn.f32 	%f9140, %f5366, %f5076, %f2;
	add.s32 	%r3, %r3, 16;
	setp.eq.s32 	%p55, %r3, 10000;
	mov.b32 	%r1332, 10000;
	@%p55 bra 	$L__BB0_1365;
	bra.uni 	$L__BB0_1302;
$L__BB0_1319:
	add.s32 	%r9, %r3, 15;
	mov.u32 	%r1332, %r9;
	bra.uni 	$L__BB0_1365;
$L__BB0_1320:
	add.s32 	%r10, %r3, 14;
	mov.u32 	%r1332, %r10;
	bra.uni 	$L__BB0_1365;
$L__BB0_1321:
	add.s32 	%r11, %r3, 13;
	mov.u32 	%r1332, %r11;
	bra.uni 	$L__BB0_1365;
$L__BB0_1322:
	add.s32 	%r12, %r3, 12;
	mov.u32 	%r1332, %r12;
	bra.uni 	$L__BB0_1365;
$L__BB0_1323:
	add.s32 	%r13, %r3, 11;
	mov.u32 	%r1332, %r13;
	bra.uni 	$L__BB0_1365;
$L__BB0_1324:
	add.s32 	%r14, %r3, 10;
	mov.u32 	%r1332, %r14;
	bra.uni 	$L__BB0_1365;
$L__BB0_1325:
	add.s32 	%r15, %r3, 9;
	mov.u32 	%r1332, %r15;
	bra.uni 	$L__BB0_1365;
$L__BB0_1326:
	add.s32 	%r16, %r3, 8;
	mov.u32 	%r1332, %r16;
	bra.uni 	$L__BB0_1365;
$L__BB0_1327:
	add.s32 	%r17, %r3, 7;
	mov.u32 	%r1332, %r17;
	bra.uni 	$L__BB0_1365;
$L__BB0_1328:
	add.s32 	%r18, %r3, 6;
	mov.u32 	%r1332, %r18;
	bra.uni 	$L__BB0_1365;
$L__BB0_1329:
	add.s32 	%r19, %r3, 5;
	mov.u32 	%r1332, %r19;
	bra.uni 	$L__BB0_1365;
$L__BB0_1330:
	add.s32 	%r20, %r3, 4;
	mov.u32 	%r1332, %r20;
	bra.uni 	$L__BB0_1365;
$L__BB0_1331:
	add.s32 	%r21, %r3, 3;
	mov.u32 	%r1332, %r21;
	bra.uni 	$L__BB0_1365;
$L__BB0_1332:
	add.s32 	%r22, %r3, 2;
	mov.u32 	%r1332, %r22;
	bra.uni 	$L__BB0_1365;
$L__BB0_1333:
	add.s32 	%r23, %r3, 1;
	mov.u32 	%r1332, %r23;
	bra.uni 	$L__BB0_1365;
$L__BB0_1334:
	add.s32 	%r24, %r5, 31;
	mov.u32 	%r1332, %r24;
	bra.uni 	$L__BB0_1365;
$L__BB0_1335:
	add.s32 	%r25, %r5, 30;
	mov.u32 	%r1332, %r25;
	bra.uni 	$L__BB0_1365;
$L__BB0_1336:
	add.s32 	%r26, %r5, 29;
	mov.u32 	%r1332, %r26;
	bra.uni 	$L__BB0_1365;
$L__BB0_1337:
	add.s32 	%r27, %r5, 28;
	mov.u32 	%r1332, %r27;
	bra.uni 	$L__BB0_1365;
$L__BB0_1338:
	add.s32 	%r28, %r5, 27;
	mov.u32 	%r1332, %r28;
	bra.uni 	$L__BB0_1365;
$L__BB0_1339:
	add.s32 	%r29, %r5, 26;
	mov.u32 	%r1332, %r29;
	bra.uni 	$L__BB0_1365;
$L__BB0_1340:
	add.s32 	%r30, %r5, 25;
	mov.u32 	%r1332, %r30;
	bra.uni 	$L__BB0_1365;
$L__BB0_1341:
	add.s32 	%r31, %r5, 24;
	mov.u32 	%r1332, %r31;
	bra.uni 	$L__BB0_1365;
$L__BB0_1342:
	add.s32 	%r32, %r5, 23;
	mov.u32 	%r1332, %r32;
	bra.uni 	$L__BB0_1365;
$L__BB0_1343:
	add.s32 	%r33, %r5, 22;
	mov.u32 	%r1332, %r33;
	bra.uni 	$L__BB0_1365;
$L__BB0_1344:
	add.s32 	%r34, %r5, 21;
	mov.u32 	%r1332, %r34;
	bra.uni 	$L__BB0_1365;
$L__BB0_1345:
	add.s32 	%r35, %r5, 20;
	mov.u32 	%r1332, %r35;
	bra.uni 	$L__BB0_1365;
$L__BB0_1346:
	add.s32 	%r36, %r5, 19;
	mov.u32 	%r1332, %r36;
	bra.uni 	$L__BB0_1365;
$L__BB0_1347:
	add.s32 	%r37, %r5, 18;
	mov.u32 	%r1332, %r37;
	bra.uni 	$L__BB0_1365;
$L__BB0_1348:
	add.s32 	%r38, %r5, 17;
	mov.u32 	%r1332, %r38;
	bra.uni 	$L__BB0_1365;
$L__BB0_1349:
	add.s32 	%r39, %r5, 16;
	mov.u32 	%r1332, %r39;
	bra.uni 	$L__BB0_1365;
$L__BB0_1350:
	add.s32 	%r40, %r5, 15;
	mov.u32 	%r1332, %r40;
	bra.uni 	$L__BB0_1365;
$L__BB0_1351:
	add.s32 	%r41, %r5, 14;
	mov.u32 	%r1332, %r41;
	bra.uni 	$L__BB0_1365;
$L__BB0_1352:
	add.s32 	%r42, %r5, 13;
	mov.u32 	%r1332, %r42;
	bra.uni 	$L__BB0_1365;
$L__BB0_1353:
	add.s32 	%r43, %r5, 12;
	mov.u32 	%r1332, %r43;
	bra.uni 	$L__BB0_1365;
$L__BB0_1354:
	add.s32 	%r44, %r5, 11;
	mov.u32 	%r1332, %r44;
	bra.uni 	$L__BB0_1365;
$L__BB0_1355:
	add.s32 	%r45, %r5, 10;
	mov.u32 	%r1332, %r45;
	bra.uni 	$L__BB0_1365;
$L__BB0_1356:
	add.s32 	%r46, %r5, 9;
	mov.u32 	%r1332, %r46;
	bra.uni 	$L__BB0_1365;
$L__BB0_1357:
	add.s32 	%r47, %r5, 8;
	mov.u32 	%r1332, %r47;
	bra.uni 	$L__BB0_1365;
$L__BB0_1358:
	add.s32 	%r48, %r5, 7;
	mov.u32 	%r1332, %r48;
	bra.uni 	$L__BB0_1365;
$L__BB0_1359:
	add.s32 	%r49, %r5, 6;
	mov.u32 	%r1332, %r49;
	bra.uni 	$L__BB0_1365;
$L__BB0_1360:
	add.s32 	%r50, %r5, 5;
	mov.u32 	%r1332, %r50;
	bra.uni 	$L__BB0_1365;
$L__BB0_1361:
	add.s32 	%r51, %r5, 4;
	mov.u32 	%r1332, %r51;
	bra.uni 	$L__BB0_1365;
$L__BB0_1362:
	add.s32 	%r52, %r5, 3;
	mov.u32 	%r1332, %r52;
	bra.uni 	$L__BB0_1365;
$L__BB0_1363:
	add.s32 	%r53, %r5, 2;
	mov.u32 	%r1332, %r53;
	bra.uni 	$L__BB0_1365;
$L__BB0_1364:
	add.s32 	%r54, %r5, 1;
	mov.u32 	%r1332, %r54;
$L__BB0_1365:
	cvta.to.global.u64 	%rd2, %rd1;
	mad.lo.s32 	%r1328, %r57, %r2, %r1;
	mul.wide.s32 	%rd3, %r1328, 4;
	add.s64 	%rd4, %rd2, %rd3;
	st.global.u32 	[%rd4], %r1332;
	ret;

}


// ===== COMPILED SASS (sm_100) =====

	.target	sm_100

	.elftype	@"ET_EXEC"


//--------------------- .note.nv.tkinfo           --------------------------
	.section	.note.nv.tkinfo,"",@"SHT_NOTE"
	.sectionflags	@"SHF_NOTE_NV_TKINFO"
	.tkinfo
        /*0018*/ 	.word	0x00000002
        /*0030*/ 	.string	""
        /*0030*/ 	.string	"ptxas"
        /*0030*/ 	.string	"Cuda compilation tools, release 13.0, V13.0.88"
        /*0030*/ 	.string	"Build cuda_13.0.r13.0/compiler.36424714_0"
        /*0030*/ 	.string	"-arch sm_100 -m 64 "



//--------------------- .note.nv.cuinfo           --------------------------
	.section	.note.nv.cuinfo,"",@"SHT_NOTE"
	.sectionflags	@"SHF_NOTE_NV_CUINFO"
        /*0018*/ 	.short	0x0002
        /*001a*/ 	.short	0x0064
        /*001c*/ 	.short	0x0082
	.zero		2


//--------------------- .nv.info                  --------------------------
	.section	.nv.info,"",@"SHT_CUDA_INFO"
	.align	4


	//----- nvinfo : EIATTR_REGCOUNT
	.align		4
        /*0000*/ 	.byte	0x04, 0x2f
        /*0002*/ 	.short	(.L_1 - .L_0)
	.align		4
.L_0:
        /*0004*/ 	.word	index@(_Z13mandel_kernelffffiiPi)
        /*0008*/ 	.word	0x0000000e


	//----- nvinfo : EIATTR_FRAME_SIZE
	.align		4
.L_1:
        /*000c*/ 	.byte	0x04, 0x11
        /*000e*/ 	.short	(.L_3 - .L_2)
	.align		4
.L_2:
        /*0010*/ 	.word	index@(_Z13mandel_kernelffffiiPi)
        /*0014*/ 	.word	0x00000000


	//----- nvinfo : EIATTR_MIN_STACK_SIZE
	.align		4
.L_3:
        /*0018*/ 	.byte	0x04, 0x12
        /*001a*/ 	.short	(.L_5 - .L_4)
	.align		4
.L_4:
        /*001c*/ 	.word	index@(_Z13mandel_kernelffffiiPi)
        /*0020*/ 	.word	0x00000000
.L_5:


//--------------------- .nv.compat                --------------------------
	.section	.nv.compat,"",@"SHT_CUDA_COMPAT_INFO"
	.align	4
        /*0000*/ 	.byte	0x02, 0x09, 0x00, 0x00, 0x02, 0x02, 0x01, 0x00, 0x02, 0x05, 0x05, 0x00, 0x03, 0x07, 0x01, 0x01
        /*0010*/ 	.byte	0x02, 0x03, 0x00, 0x00, 0x02, 0x06, 0x01, 0x00, 0x04, 0x0b, 0x08, 0x00, 0x01, 0x00, 0x00, 0x00
        /*0020*/ 	.byte	0x00, 0x00, 0x00, 0x00


//--------------------- .nv.info._Z13mandel_kernelffffiiPi --------------------------
	.section	.nv.info._Z13mandel_kernelffffiiPi,"",@"SHT_CUDA_INFO"
	.sectionflags	@""
	.align	4


	//----- nvinfo : EIATTR_CUDA_API_VERSION
	.align		4
        /*0000*/ 	.byte	0x04, 0x37
        /*0002*/ 	.short	(.L_7 - .L_6)
.L_6:
        /*0004*/ 	.word	0x00000082


	//----- nvinfo : EIATTR_KPARAM_INFO
	.align		4
.L_7:
        /*0008*/ 	.byte	0x04, 0x17
        /*000a*/ 	.short	(.L_9 - .L_8)
.L_8:
        /*000c*/ 	.word	0x00000000
        /*0010*/ 	.short	0x0006
        /*0012*/ 	.short	0x0018
        /*0014*/ 	.byte	0x00, 0xf5, 0x21, 0x00


	//----- nvinfo : EIATTR_KPARAM_INFO
	.align		4
.L_9:
        /*0018*/ 	.byte	0x04, 0x17
        /*001a*/ 	.short	(.L_11 - .L_10)
.L_10:
        /*001c*/ 	.word	0x00000000
        /*0020*/ 	.short	0x0005
        /*0022*/ 	.short	0x0014
        /*0024*/ 	.byte	0x00, 0xf0, 0x11, 0x00


	//----- nvinfo : EIATTR_KPARAM_INFO
	.align		4
.L_11:
        /*0028*/ 	.byte	0x04, 0x17
        /*002a*/ 	.short	(.L_13 - .L_12)
.L_12:
        /*002c*/ 	.word	0x00000000
        /*0030*/ 	.short	0x0004
        /*0032*/ 	.short	0x0010
        /*0034*/ 	.byte	0x00, 0xf0, 0x11, 0x00


	//----- nvinfo : EIATTR_KPARAM_INFO
	.align		4
.L_13:
        /*0038*/ 	.byte	0x04, 0x17
        /*003a*/ 	.short	(.L_15 - .L_14)
.L_14:
        /*003c*/ 	.word	0x00000000
        /*0040*/ 	.short	0x0003
        /*0042*/ 	.short	0x000c
        /*0044*/ 	.byte	0x00, 0xf0, 0x11, 0x00


	//----- nvinfo : EIATTR_KPARAM_INFO
	.align		4
.L_15:
        /*0048*/ 	.byte	0x04, 0x17
        /*004a*/ 	.short	(.L_17 - .L_16)
.L_16:
        /*004c*/ 	.word	0x00000000
        /*0050*/ 	.short	0x0002
        /*0052*/ 	.short	0x0008
        /*0054*/ 	.byte	0x00, 0xf0, 0x11, 0x00


	//----- nvinfo : EIATTR_KPARAM_INFO
	.align		4
.L_17:
        /*0058*/ 	.byte	0x04, 0x17
        /*005a*/ 	.short	(.L_19 - .L_18)
.L_18:
        /*005c*/ 	.word	0x00000000
        /*0060*/ 	.short	0x0001
        /*0062*/ 	.short	0x0004
        /*0064*/ 	.byte	0x00, 0xf0, 0x11, 0x00


	//----- nvinfo : EIATTR_KPARAM_INFO
	.align		4
.L_19:
        /*0068*/ 	.byte	0x04, 0x17
        /*006a*/ 	.short	(.L_21 - .L_20)
.L_20:
        /*006c*/ 	.word	0x00000000
        /*0070*/ 	.short	0x0000
        /*0072*/ 	.short	0x0000
        /*0074*/ 	.byte	0x00, 0xf0, 0x11, 0x00


	//----- nvinfo : EIATTR_SPARSE_MMA_MASK
	.align		4
.L_21:
        /*0078*/ 	.byte	0x03, 0x50
        /*007a*/ 	.short	0x0000


	//----- nvinfo : EIATTR_MAXREG_COUNT
	.align		4
        /*007c*/ 	.byte	0x03, 0x1b
        /*007e*/ 	.short	0x0080


	//----- nvinfo : EIATTR_MERCURY_ISA_VERSION
	.align		4
        /*0080*/ 	.byte	0x03, 0x5f
        /*0082*/ 	.short	0x0101


	//----- nvinfo : EIATTR_VRC_CTA_INIT_COUNT
	.align		4
        /*0084*/ 	.byte	0x02, 0x4a
	.zero		1
	.zero		1


	//----- nvinfo : EIATTR_EXIT_INSTR_OFFSETS
	.align		4
        /*0088*/ 	.byte	0x04, 0x1c
        /*008a*/ 	.short	(.L_23 - .L_22)


	//   ....[0]....
.L_22:
        /*008c*/ 	.word	0x00033740


	//----- nvinfo : EIATTR_MAX_THREADS
	.align		4
.L_23:
        /*0090*/ 	.byte	0x04, 0x05
        /*0092*/ 	.short	(.L_25 - .L_24)
.L_24:
        /*0094*/ 	.word	0x00000100
        /*0098*/ 	.word	0x00000001
        /*009c*/ 	.word	0x00000001


	//----- nvinfo : EIATTR_CRS_STACK_SIZE
	.align		4
.L_25:
        /*00a0*/ 	.byte	0x04, 0x1e
        /*00a2*/ 	.short	(.L_27 - .L_26)
.L_26:
        /*00a4*/ 	.word	0x00000000


	//----- nvinfo : EIATTR_CBANK_PARAM_SIZE
	.align		4
.L_27:
        /*00a8*/ 	.byte	0x03, 0x19
        /*00aa*/ 	.short	0x0020


	//----- nvinfo : EIATTR_PARAM_CBANK
	.align		4
        /*00ac*/ 	.byte	0x04, 0x0a
        /*00ae*/ 	.short	(.L_29 - .L_28)
	.align		4
.L_28:
        /*00b0*/ 	.word	index@(.nv.constant0._Z13mandel_kernelffffiiPi)
        /*00b4*/ 	.short	0x0380
        /*00b6*/ 	.short	0x0020


	//----- nvinfo : EIATTR_SW_WAR
	.align		4
.L_29:
        /*00b8*/ 	.byte	0x04, 0x36
        /*00ba*/ 	.short	(.L_31 - .L_30)
.L_30:
        /*00bc*/ 	.word	0x00000008
.L_31:


//--------------------- .nv.callgraph             --------------------------
	.section	.nv.callgraph,"",@"SHT_CUDA_CALLGRAPH"
	.align	4
	.sectionentsize	8
	.align		4
        /*0000*/ 	.word	0x00000000
	.align		4
        /*0004*/ 	.word	0xffffffff
	.align		4
        /*0008*/ 	.word	0x00000000
	.align		4
        /*000c*/ 	.word	0xfffffffe
	.align		4
        /*0010*/ 	.word	0x00000000
	.align		4
        /*0014*/ 	.word	0xfffffffd
	.align		4
        /*0018*/ 	.word	0x00000000
	.align		4
        /*001c*/ 	.word	0xfffffffc


//--------------------- .text._Z13mandel_kernelffffiiPi --------------------------
	.section	.text._Z13mandel_kernelffffiiPi,"ax",@progbits
	.align	128
        .global         _Z13mandel_kernelffffiiPi
        .type           _Z13mandel_kernelffffiiPi,@function
        .size           _Z13mandel_kernelffffiiPi,(.L_x_56 - _Z13mandel_kernelffffiiPi)
        .other          _Z13mandel_kernelffffiiPi,@"STO_CUDA_ENTRY STV_DEFAULT"
_Z13mandel_kernelffffiiPi:
.text._Z13mandel_kernelffffiiPi:
[----:B------:R-:W-:Y:S01]  /*0000*/  LDC R1, c[0x0][0x37c] ;  /* 0x0000df00ff017b82 */ /* 0x000fe20000000800 */
[----:B------:R-:W0:Y:S01]  /*0010*/  S2R R0, SR_CTAID.X ;  /* 0x0000000000007919 */ /* 0x000e220000002500 */
[----:B------:R-:W0:Y:S06]  /*0020*/  LDCU UR4, c[0x0][0x360] ;  /* 0x00006c00ff0477ac */ /* 0x000e2c0008000800 */
[----:B------:R-:W1:Y:S01]  /*0030*/  LDC.64 R8, c[0x0][0x380] ;  /* 0x0000e000ff087b82 */ /* 0x000e620000000a00 */
[----:B------:R-:W-:Y:S01]  /*0040*/  BSSY.RECONVERGENT B0, `(.L_x_0) ;  /* 0x000336a000007945 */ /* 0x000fe20003800200 */
[----:B------:R-:W0:Y:S01]  /*0050*/  S2R R3, SR_TID.X ;  /* 0x0000000000037919 */ /* 0x000e220000002100 */
[----:B------:R-:W2:Y:S01]  /*0060*/  LDCU UR7, c[0x0][0x390] ;  /* 0x00007200ff0777ac */ /* 0x000ea20008000800 */
[----:B------:R-:W3:Y:S01]  /*0070*/  S2R R2, SR_CTAID.Y ;  /* 0x0000000000027919 */ /* 0x000ee20000002600 */
[----:B------:R-:W3:Y:S03]  /*0080*/  LDCU UR6, c[0x0][0x364] ;  /* 0x00006c80ff0677ac */ /* 0x000ee60008000800 */
[----:B------:R-:W1:Y:S01]  /*0090*/  LDC.64 R6, c[0x0][0x388] ;  /* 0x0000e200ff067b82 */ /* 0x000e620000000a00 */
[----:B------:R-:W3:Y:S01]  /*00a0*/  S2R R5, SR_TID.Y ;  /* 0x0000000000057919 */ /* 0x000ee20000002200 */
[----:B--2---:R-:W-:Y:S01]  /*00b0*/  UISETP.GT.AND UP0, UPT, UR7, 0x270f, UPT ;  /* 0x0000270f0700788c */ /* 0x004fe2000bf04270 */
[----:B0-----:R-:W-:Y:S01]  /*00c0*/  IMAD R0, R0, UR4, R3 ;  /* 0x0000000400007c24 */ /* 0x001fe2000f8e0203 */
[----:B------:R-:W0:Y:S01]  /*00d0*/  LDCU.64 UR4, c[0x0][0x358] ;  /* 0x00006b00ff0477ac */ /* 0x000e220008000a00 */
[----:B---3--:R-:W-:-:S03]  /*00e0*/  IMAD R3, R2, UR6, R5 ;  /* 0x0000000602037c24 */ /* 0x008fc6000f8e0205 */
[----:B------:R-:W-:Y:S02]  /*00f0*/  I2FP.F32.S32 R5, R0 ;  /* 0x0000000000057245 */ /* 0x000fe40000201400 */
[----:B------:R-:W-:-:S03]  /*0100*/  I2FP.F32.U32 R4, R3 ;  /* 0x0000000300047245 */ /* 0x000fc60000201000 */
[----:B-1----:R-:W-:Y:S02]  /*0110*/  FFMA R2, R5, R6, R8 ;  /* 0x0000000605027223 */ /* 0x002fe40000000008 */
[----:B------:R-:W-:Y:S01]  /*0120*/  FFMA R4, R4, R7, R9 ;  /* 0x0000000704047223 */ /* 0x000fe20000000009 */
[----:B0-----:R-:W-:Y:S06]  /*0130*/  BRA.U UP0, `(.L_x_1) ;  /* 0x0000031100387547 */ /* 0x001fec000b800000 */
[----:B------:R-:W-:-:S09]  /*0140*/  UISETP.NE.AND UP0, UPT, UR7, 0x100, UPT ;  /* 0x000001000700788c */ /* 0x000fd2000bf05270 */
[----:B------:R-:W-:Y:S05]  /*0150*/  BRA.U !UP0, `(.L_x_2) ;  /* 0x00000271083c7547 */ /* 0x000fea000b800000 */
[----:B------:R-:W-:-:S09]  /*0160*/  UISETP.NE.AND UP0, UPT, UR7, 0x3e8, UPT ;  /* 0x000003e80700788c */ /* 0x000fd2000bf05270 */
[----:B------:R-:W-:Y:S05]  /*0170*/  BRA.U UP0, `(.L_x_3) ;  /* 0x0000032500f07547 */ /* 0x000fea000b800000 */
[----:B------:R-:W-:Y:S01]  /*0180*/  FMUL R6, R2, R2 ;  /* 0x0000000202067220 */ /* 0x000fe20000400000 */
[----:B------:R-:W-:-:S04]  /*0190*/  FMUL R7, R4, R4 ;  /* 0x0000000404077220 */ /* 0x000fc80000400000 */
[----:B------:R-:W-:-:S05]  /*01a0*/  FADD R5, R6, R7 ;  /* 0x0000000706057221 */ /* 0x000fca0000000000 */
[----:B------:R-:W-:Y:S01]  /*01b0*/  FSETP.GT.AND P0, PT, R5, 4, PT ;  /* 0x408000000500780b */ /* 0x000fe20003f04000 */
[----:B------:R-:W-:-:S12]  /*01c0*/  HFMA2 R5, -RZ, RZ, 0, 0 ;  /* 0x00000000ff057431 */ /* 0x000fd800000001ff */
[----:B------:R-:W-:Y:S05]  /*01d0*/  @P0 BRA `(.L_x_4) ;  /* 0x0000033400400947 */ /* 0x000fea0003800000 */
[----:B------:R-:W-:Y:S01]  /*01e0*/  FADD R7, R6, -R7 ;  /* 0x8000000706077221 */ /* 0x000fe20000000000 */
[----:B------:R-:W-:-:S03]  /*01f0*/  FADD R5, R2, R2 ;  /* 0x0000000202057221 */ /* 0x000fc60000000000 */
[----:B------:R-:W-:Y:S01]  /*0200*/  FADD R7, R2, R7 ;  /* 0x0000000702077221 */ /* 0x000fe20000000000 */
[----:B------:R-:W-:-:S03]  /*0210*/  FFMA R9, R4, R5, R4 ;  /* 0x0000000504097223 */ /* 0x000fc60000000004 */
[----:B------:R-:W-:Y:S01]  /*0220*/  FMUL R6, R7, R7 ;  /* 0x0000000707067220 */ /* 0x000fe20000400000 */
[----:B------:R-:W-:-:S04]  /*0230*/  FMUL R11, R9, R9 ;  /* 0x00000009090b7220 */ /* 0x000fc80000400000 */
[----:B------:R-:W-:-:S05]  /*0240*/  FADD R5, R6, R11 ;  /* 0x0000000b06057221 */ /* 0x000fca0000000000 */
[----:B------:R-:W-:Y:S02]  /*0250*/  FSETP.GT.AND P0, PT, R5, 4, PT ;  /* 0x408000000500780b */ /* 0x000fe40003f04000 */
[----:B------:R-:W-:-:S11]  /*0260*/  MOV R5, 0x1 ;  /* 0x0000000100057802 */ /* 0x000fd60000000f00 */
        /* <DEDUP_REMOVED lines=18> */
[----:B------:R-:W-:Y:S01]  /*0390*/  FSETP.GT.AND P0, PT, R5, 4, PT ;  /* 0x408000000500780b */ /* 0x000fe20003f04000 */
[----:B------:R-:W-:-:S12]  /*03a0*/  HFMA2 R5, -RZ, RZ, 0, 1.78813934326171875e-07 ;  /* 0x00000003ff057431 */ /* 0x000fd800000001ff */
        /* <DEDUP_REMOVED lines=29> */
[----:B------:R-:W-:-:S12]  /*0580*/  HFMA2 R5, -RZ, RZ, 0, 3.5762786865234375e-07 ;  /* 0x00000006ff057431 */ /* 0x000fd800000001ff */
        /* <DEDUP_REMOVED lines=29> */
[----:B------:R-:W-:-:S12]  /*0760*/  HFMA2 R5, -RZ, RZ, 0, 5.36441802978515625e-07 ;  /* 0x00000009ff057431 */ /* 0x000fd800000001ff */
        /* <DEDUP_REMOVED lines=29> */
[----:B------:R-:W-:-:S12]  /*0940*/  HFMA2 R5, -RZ, RZ, 0, 7.152557373046875e-07 ;  /* 0x0000000cff057431 */ /* 0x000fd800000001ff */
        /* <DEDUP_REMOVED lines=29> */
[----:B------:R-:W-:-:S12]  /*0b20*/  HFMA2 R5, -RZ, RZ, 0, 8.94069671630859375e-07 ;  /* 0x0000000fff057431 */ /* 0x000fd800000001ff */
        /* <DEDUP_REMOVED lines=29> */
[----:B------:R-:W-:-:S12]  /*0d00*/  HFMA2 R5, -RZ, RZ, 0, 1.07288360595703125e-06 ;  /* 0x00000012ff057431 */ /* 0x000fd800000001ff */
        /* <DEDUP_REMOVED lines=29> */
[----:B------:R-:W-:-:S12]  /*0ee0*/  HFMA2 R5, -RZ, RZ, 0, 1.251697540283203125e-06 ;  /* 0x00000015ff057431 */ /* 0x000fd800000001ff */
        /* <DEDUP_REMOVED lines=29> */
[----:B------:R-:W-:-:S12]  /*10c0*/  HFMA2 R5, -RZ, RZ, 0, 1.430511474609375e-06 ;  /* 0x00000018ff057431 */ /* 0x000fd800000001ff */
        /* <DEDUP_REMOVED lines=29> */
[----:B------:R-:W-:-:S12]  /*12a0*/  HFMA2 R5, -RZ, RZ, 0, 1.609325408935546875e-06 ;  /* 0x0000001bff057431 */ /* 0x000fd800000001ff */
        /* <DEDUP_REMOVED lines=59> */
[----:B------:R-:W-:-:S12]  /*1660*/  HFMA2 R5, -RZ, RZ, 0, 1.966953277587890625e-06 ;  /* 0x00000021ff057431 */ /* 0x000fd800000001ff */
        /* <DEDUP_REMOVED lines=29> */
[----:B------:R-:W-:-:S12]  /*1840*/  HFMA2 R5, -RZ, RZ, 0, 2.1457672119140625e-06 ;  /* 0x00000024ff057431 */ /* 0x000fd800000001ff */
        /* <DEDUP_REMOVED lines=29> */
[----:B------:R-:W-:-:S12]  /*1a20*/  HFMA2 R5, -RZ, RZ, 0, 2.324581146240234375e-06 ;  /* 0x00000027ff057431 */ /* 0x000fd800000001ff */
        /* <DEDUP_REMOVED lines=29> */
[----:B------:R-:W-:-:S12]  /*1c00*/  HFMA2 R5, -RZ, RZ, 0, 2.50339508056640625e-06 ;  /* 0x0000002aff057431 */ /* 0x000fd800000001ff */
        /* <DEDUP_REMOVED lines=29> */
[----:B------:R-:W-:-:S12]  /*1de0*/  HFMA2 R5, -RZ, RZ, 0, 2.682209014892578125e-06 ;  /* 0x0000002dff057431 */ /* 0x000fd800000001ff */
        /* <DEDUP_REMOVED lines=29> */
[----:B------:R-:W-:-:S12]  /*1fc0*/  HFMA2 R5, -RZ, RZ, 0, 2.86102294921875e-06 ;  /* 0x00000030ff057431 */ /* 0x000fd800000001ff */
        /* <DEDUP_REMOVED lines=29> */
[----:B------:R-:W-:-:S12]  /*21a0*/  HFMA2 R5, -RZ, RZ, 0, 3.039836883544921875e-06 ;  /* 0x00000033ff057431 */ /* 0x000fd800000001ff */
        /* <DEDUP_REMOVED lines=29> */
[----:B------:R-:W-:-:S12]  /*2380*/  HFMA2 R5, -RZ, RZ, 0, 3.21865081787109375e-06 ;  /* 0x00000036ff057431 */ /* 0x000fd800000001ff */
        /* <DEDUP_REMOVED lines=29> */
[----:B------:R-:W-:-:S12]  /*2560*/  HFMA2 R5, -RZ, RZ, 0, 3.397464752197265625e-06 ;  /* 0x00000039ff057431 */ /* 0x000fd800000001ff */
        /* <DEDUP_REMOVED lines=59> */
[----:B------:R-:W-:-:S12]  /*2920*/  HFMA2 R5, -RZ, RZ, 0, 3.755092620849609375e-06 ;  /* 0x0000003fff057431 */ /* 0x000fd800000001ff */
        /* <DEDUP_REMOVED lines=29> */
[----:B------:R-:W-:-:S12]  /*2b00*/  HFMA2 R5, -RZ, RZ, 0, 3.93390655517578125e-06 ;  /* 0x00000042ff057431 */ /* 0x000fd800000001ff */
        /* <DEDUP_REMOVED lines=29> */
[----:B------:R-:W-:-:S12]  /*2ce0*/  HFMA2 R5, -RZ, RZ, 0, 4.112720489501953125e-06 ;  /* 0x00000045ff057431 */ /* 0x000fd800000001ff */
        /* <DEDUP_REMOVED lines=29> */
[----:B------:R-:W-:-:S12]  /*2ec0*/  HFMA2 R5, -RZ, RZ, 0, 4.291534423828125e-06 ;  /* 0x00000048ff057431 */ /* 0x000fd800000001ff */
        /* <DEDUP_REMOVED lines=29> */
[----:B------:R-:W-:-:S12]  /*30a0*/  HFMA2 R5, -RZ, RZ, 0, 4.470348358154296875e-06 ;  /* 0x0000004bff057431 */ /* 0x000fd800000001ff */
        /* <DEDUP_REMOVED lines=29> */
[----:B------:R-:W-:-:S12]  /*3280*/  HFMA2 R5, -RZ, RZ, 0, 4.64916229248046875e-06 ;  /* 0x0000004eff057431 */ /* 0x000fd800000001ff */
        /* <DEDUP_REMOVED lines=29> */
[----:B------:R-:W-:-:S12]  /*3460*/  HFMA2 R5, -RZ, RZ, 0, 4.827976226806640625e-06 ;  /* 0x00000051ff057431 */ /* 0x000fd800000001ff */
        /* <DEDUP_REMOVED lines=29> */
[----:B------:R-:W-:-:S12]  /*3640*/  HFMA2 R5, -RZ, RZ, 0, 5.0067901611328125e-06 ;  /* 0x00000054ff057431 */ /* 0x000fd800000001ff */
        /* <DEDUP_REMOVED lines=29> */
[----:B------:R-:W-:-:S12]  /*3820*/  HFMA2 R5, -RZ, RZ, 0, 5.185604095458984375e-06 ;  /* 0x00000057ff057431 */ /* 0x000fd800000001ff */
        /* <DEDUP_REMOVED lines=59> */
[----:B------:R-:W-:-:S12]  /*3be0*/  HFMA2 R5, -RZ, RZ, 0, 5.543231964111328125e-06 ;  /* 0x0000005dff057431 */ /* 0x000fd800000001ff */
        /* <DEDUP_REMOVED lines=29> */
[----:B------:R-:W-:-:S12]  /*3dc0*/  HFMA2 R5, -RZ, RZ, 0, 5.7220458984375e-06 ;  /* 0x00000060ff057431 */ /* 0x000fd800000001ff */
        /* <DEDUP_REMOVED lines=29> */
[----:B------:R-:W-:-:S12]  /*3fa0*/  HFMA2 R5, -RZ, RZ, 0, 5.900859832763671875e-06 ;  /* 0x00000063ff057431 */ /* 0x000fd800000001ff */
        /* <DEDUP_REMOVED lines=29> */
[----:B------:R-:W-:-:S12]  /*4180*/  HFMA2 R5, -RZ, RZ, 0, 6.07967376708984375e-06 ;  /* 0x00000066ff057431 */ /* 0x000fd800000001ff */
        /* <DEDUP_REMOVED lines=29> */
[----:B------:R-:W-:-:S12]  /*4360*/  HFMA2 R5, -RZ, RZ, 0, 6.258487701416015625e-06 ;  /* 0x00000069ff057431 */ /* 0x000fd800000001ff */
        /* <DEDUP_REMOVED lines=29> */
[----:B------:R-:W-:-:S12]  /*4540*/  HFMA2 R5, -RZ, RZ, 0, 6.4373016357421875e-06 ;  /* 0x0000006cff057431 */ /* 0x000fd800000001ff */
        /* <DEDUP_REMOVED lines=29> */
[----:B------:R-:W-:-:S12]  /*4720*/  HFMA2 R5, -RZ, RZ, 0, 6.616115570068359375e-06 ;  /* 0x0000006fff057431 */ /* 0x000fd800000001ff */
        /* <DEDUP_REMOVED lines=29> */
[----:B------:R-:W-:-:S12]  /*4900*/  HFMA2 R5, -RZ, RZ, 0, 6.79492950439453125e-06 ;  /* 0x00000072ff057431 */ /* 0x000fd800000001ff */
        /* <DEDUP_REMOVED lines=29> */
[----:B------:R-:W-:-:S12]  /*4ae0*/  HFMA2 R5, -RZ, RZ, 0, 6.973743438720703125e-06 ;  /* 0x00000075ff057431 */ /* 0x000fd800000001ff */
        /* <DEDUP_REMOVED lines=59> */
[----:B------:R-:W-:-:S12]  /*4ea0*/  HFMA2 R5, -RZ, RZ, 0, 7.331371307373046875e-06 ;  /* 0x0000007bff057431 */ /* 0x000fd800000001ff */
        /* <DEDUP_REMOVED lines=29> */
[----:B------:R-:W-:-:S12]  /*5080*/  HFMA2 R5, -RZ, RZ, 0, 7.51018524169921875e-06 ;  /* 0x0000007eff057431 */ /* 0x000fd800000001ff */
        /* <DEDUP_REMOVED lines=29> */
[----:B------:R-:W-:-:S12]  /*5260*/  HFMA2 R5, -RZ, RZ, 0, 7.688999176025390625e-06 ;  /* 0x00000081ff057431 */ /* 0x000fd800000001ff */
        /* <DEDUP_REMOVED lines=29> */
[----:B------:R-:W-:-:S12]  /*5440*/  HFMA2 R5, -RZ, RZ, 0, 7.8678131103515625e-06 ;  /* 0x00000084ff057431 */ /* 0x000fd800000001ff */
        /* <DEDUP_REMOVED lines=29> */
[----:B------:R-:W-:-:S12]  /*5620*/  HFMA2 R5, -RZ, RZ, 0, 8.046627044677734375e-06 ;  /* 0x00000087ff057431 */ /* 0x000fd800000001ff */
        /* <DEDUP_REMOVED lines=29> */
[----:B------:R-:W-:-:S12]  /*5800*/  HFMA2 R5, -RZ, RZ, 0, 8.22544097900390625e-06 ;  /* 0x0000008aff057431 */ /* 0x000fd800000001ff */
        /* <DEDUP_REMOVED lines=29> */
[----:B------:R-:W-:-:S12]  /*59e0*/  HFMA2 R5, -RZ, RZ, 0, 8.404254913330078125e-06 ;  /* 0x0000008dff057431 */ /* 0x000fd800000001ff */
        /* <DEDUP_REMOVED lines=29> */
[----:B------:R-:W-:-:S12]  /*5bc0*/  HFMA2 R5, -RZ, RZ, 0, 8.58306884765625e-06 ;  /* 0x00000090ff057431 */ /* 0x000fd800000001ff */
        /* <DEDUP_REMOVED lines=29> */
[----:B------:R-:W-:-:S12]  /*5da0*/  HFMA2 R5, -RZ, RZ, 0, 8.761882781982421875e-06 ;  /* 0x00000093ff057431 */ /* 0x000fd800000001ff */
        /* <DEDUP_REMOVED lines=59> */
[----:B------:R-:W-:-:S12]  /*6160*/  HFMA2 R5, -RZ, RZ, 0, 9.119510650634765625e-06 ;  /* 0x00000099ff057431 */ /* 0x000fd800000001ff */
        /* <DEDUP_REMOVED lines=29> */
[----:B------:R-:W-:-:S12]  /*6340*/  HFMA2 R5, -RZ, RZ, 0, 9.2983245849609375e-06 ;  /* 0x0000009cff057431 */ /* 0x000fd800000001ff */
        /* <DEDUP_REMOVED lines=29> */
[----:B------:R-:W-:-:S12]  /*6520*/  HFMA2 R5, -RZ, RZ, 0, 9.477138519287109375e-06 ;  /* 0x0000009fff057431 */ /* 0x000fd800000001ff */
        /* <DEDUP_REMOVED lines=29> */
[----:B------:R-:W-:-:S12]  /*6700*/  HFMA2 R5, -RZ, RZ, 0, 9.65595245361328125e-06 ;  /* 0x000000a2ff057431 */ /* 0x000fd800000001ff */
        /* <DEDUP_REMOVED lines=29> */
[----:B------:R-:W-:-:S12]  /*68e0*/  HFMA2 R5, -RZ, RZ, 0, 9.834766387939453125e-06 ;  /* 0x000000a5ff057431 */ /* 0x000fd800000001ff */
        /* <DEDUP_REMOVED lines=29> */
[----:B------:R-:W-:-:S12]  /*6ac0*/  HFMA2 R5, -RZ, RZ, 0, 1.0013580322265625e-05 ;  /* 0x000000a8ff057431 */ /* 0x000fd800000001ff */
        /* <DEDUP_REMOVED lines=29> */
[----:B------:R-:W-:-:S12]  /*6ca0*/  HFMA2 R5, -RZ, RZ, 0, 1.0192394256591796875e-05 ;  /* 0x000000abff057431 */ /* 0x000fd800000001ff */
        /* <DEDUP_REMOVED lines=29> */
[----:B------:R-:W-:-:S12]  /*6e80*/  HFMA2 R5, -RZ, RZ, 0, 1.037120819091796875e-05 ;  /* 0x000000aeff057431 */ /* 0x000fd800000001ff */
        /* <DEDUP_REMOVED lines=29> */
[----:B------:R-:W-:-:S12]  /*7060*/  HFMA2 R5, -RZ, RZ, 0, 1.0550022125244140625e-05 ;  /* 0x000000b1ff057431 */ /* 0x000fd800000001ff */
        /* <DEDUP_REMOVED lines=59> */
[----:B------:R-:W-:-:S12]  /*7420*/  HFMA2 R5, -RZ, RZ, 0, 1.0907649993896484375e-05 ;  /* 0x000000b7ff057431 */ /* 0x000fd800000001ff */
        /* <DEDUP_REMOVED lines=29> */
[----:B------:R-:W-:-:S12]  /*7600*/  HFMA2 R5, -RZ, RZ, 0, 1.108646392822265625e-05 ;  /* 0x000000baff057431 */ /* 0x000fd800000001ff */
        /* <DEDUP_REMOVED lines=29> */
[----:B------:R-:W-:-:S12]  /*77e0*/  HFMA2 R5, -RZ, RZ, 0, 1.1265277862548828125e-05 ;  /* 0x000000bdff057431 */ /* 0x000fd800000001ff */
        /* <DEDUP_REMOVED lines=29> */
[----:B------:R-:W-:-:S12]  /*79c0*/  HFMA2 R5, -RZ, RZ, 0, 1.1444091796875e-05 ;  /* 0x000000c0ff057431 */ /* 0x000fd800000001ff */
        /* <DEDUP_REMOVED lines=29> */
[----:B------:R-:W-:-:S12]  /*7ba0*/  HFMA2 R5, -RZ, RZ, 0, 1.1622905731201171875e-05 ;  /* 0x000000c3ff057431 */ /* 0x000fd800000001ff */
        /* <DEDUP_REMOVED lines=29> */
[----:B------:R-:W-:-:S12]  /*7d80*/  HFMA2 R5, -RZ, RZ, 0, 1.180171966552734375e-05 ;  /* 0x000000c6ff057431 */ /* 0x000fd800000001ff */
        /* <DEDUP_REMOVED lines=29> */
[----:B------:R-:W-:-:S12]  /*7f60*/  HFMA2 R5, -RZ, RZ, 0, 1.1980533599853515625e-05 ;  /* 0x000000c9ff057431 */ /* 0x000fd800000001ff */
        /* <DEDUP_REMOVED lines=29> */
[----:B------:R-:W-:-:S12]  /*8140*/  HFMA2 R5, -RZ, RZ, 0, 1.21593475341796875e-05 ;  /* 0x000000ccff057431 */ /* 0x000fd800000001ff */
        /* <DEDUP_REMOVED lines=29> */
[----:B------:R-:W-:-:S12]  /*8320*/  HFMA2 R5, -RZ, RZ, 0, 1.2338161468505859375e-05 ;  /* 0x000000cfff057431 */ /* 0x000fd800000001ff */
        /* <DEDUP_REMOVED lines=59> */
[----:B------:R-:W-:-:S12]  /*86e0*/  HFMA2 R5, -RZ, RZ, 0, 1.2695789337158203125e-05 ;  /* 0x000000d5ff057431 */ /* 0x000fd800000001ff */
        /* <DEDUP_REMOVED lines=29> */
[----:B------:R-:W-:-:S12]  /*88c0*/  HFMA2 R5, -RZ, RZ, 0, 1.2874603271484375e-05 ;  /* 0x000000d8ff057431 */ /* 0x000fd800000001ff */
        /* <DEDUP_REMOVED lines=29> */
[----:B------:R-:W-:-:S12]  /*8aa0*/  HFMA2 R5, -RZ, RZ, 0, 1.3053417205810546875e-05 ;  /* 0x000000dbff057431 */ /* 0x000fd800000001ff */
        /* <DEDUP_REMOVED lines=29> */
[----:B------:R-:W-:-:S12]  /*8c80*/  HFMA2 R5, -RZ, RZ, 0, 1.323223114013671875e-05 ;  /* 0x000000deff057431 */ /* 0x000fd800000001ff */
        /* <DEDUP_REMOVED lines=29> */
[----:B------:R-:W-:-:S12]  /*8e60*/  HFMA2 R5, -RZ, RZ, 0, 1.3411045074462890625e-05 ;  /* 0x000000e1ff057431 */ /* 0x000fd800000001ff */
        /* <DEDUP_REMOVED lines=29> */
[----:B------:R-:W-:-:S12]  /*9040*/  HFMA2 R5, -RZ, RZ, 0, 1.35898590087890625e-05 ;  /* 0x000000e4ff057431 */ /* 0x000fd800000001ff */
        /* <DEDUP_REMOVED lines=29> */
[----:B------:R-:W-:-:S12]  /*9220*/  HFMA2 R5, -RZ, RZ, 0, 1.3768672943115234375e-05 ;  /* 0x000000e7ff057431 */ /* 0x000fd800000001ff */
        /* <DEDUP_REMOVED lines=29> */
[----:B------:R-:W-:-:S12]  /*9400*/  HFMA2 R5, -RZ, RZ, 0, 1.394748687744140625e-05 ;  /* 0x000000eaff057431 */ /* 0x000fd800000001ff */
        /* <DEDUP_REMOVED lines=29> */
[----:B------:R-:W-:-:S12]  /*95e0*/  HFMA2 R5, -RZ, RZ, 0, 1.4126300811767578125e-05 ;  /* 0x000000edff057431 */ /* 0x000fd800000001ff */
        /* <DEDUP_REMOVED lines=59> */
[----:B------:R-:W-:-:S12]  /*99a0*/  HFMA2 R5, -RZ, RZ, 0, 1.4483928680419921875e-05 ;  /* 0x000000f3ff057431 */ /* 0x000fd800000001ff */
        /* <DEDUP_REMOVED lines=29> */
[----:B------:R-:W-:-:S12]  /*9b80*/  HFMA2 R5, -RZ, RZ, 0, 1.466274261474609375e-05 ;  /* 0x000000f6ff057431 */ /* 0x000fd800000001ff */
        /* <DEDUP_REMOVED lines=29> */
[----:B------:R-:W-:-:S12]  /*9d60*/  HFMA2 R5, -RZ, RZ, 0, 1.4841556549072265625e-05 ;  /* 0x000000f9ff057431 */ /* 0x000fd800000001ff */
        /* <DEDUP_REMOVED lines=29> */
[----:B------:R-:W-:-:S12]  /*9f40*/  HFMA2 R5, -RZ, RZ, 0, 1.50203704833984375e-05 ;  /* 0x000000fcff057431 */ /* 0x000fd800000001ff */
        /* <DEDUP_REMOVED lines=29> */
[----:B------:R-:W-:-:S12]  /*a120*/  HFMA2 R5, -RZ, RZ, 0, 1.5199184417724609375e-05 ;  /* 0x000000ffff057431 */ /* 0x000fd800000001ff */
        /* <DEDUP_REMOVED lines=29> */
[----:B------:R-:W-:-:S12]  /*a300*/  HFMA2 R5, -RZ, RZ, 0, 1.537799835205078125e-05 ;  /* 0x00000102ff057431 */ /* 0x000fd800000001ff */
        /* <DEDUP_REMOVED lines=29> */
[----:B------:R-:W-:-:S12]  /*a4e0*/  HFMA2 R5, -RZ, RZ, 0, 1.5556812286376953125e-05 ;  /* 0x00000105ff057431 */ /* 0x000fd800000001ff */
        /* <DEDUP_REMOVED lines=29> */
[----:B------:R-:W-:-:S12]  /*a6c0*/  HFMA2 R5, -RZ, RZ, 0, 1.5735626220703125e-05 ;  /* 0x00000108ff057431 */ /* 0x000fd800000001ff */
        /* <DEDUP_REMOVED lines=29> */
[----:B------:R-:W-:-:S12]  /*a8a0*/  HFMA2 R5, -RZ, RZ, 0, 1.5914440155029296875e-05 ;  /* 0x0000010bff057431 */ /* 0x000fd800000001ff */
        /* <DEDUP_REMOVED lines=59> */
[----:B------:R-:W-:-:S12]  /*ac60*/  HFMA2 R5, -RZ, RZ, 0, 1.6272068023681640625e-05 ;  /* 0x00000111ff057431 */ /* 0x000fd800000001ff */
        /* <DEDUP_REMOVED lines=29> */
[----:B------:R-:W-:-:S12]  /*ae40*/  HFMA2 R5, -RZ, RZ, 0, 1.64508819580078125e-05 ;  /* 0x00000114ff057431 */ /* 0x000fd800000001ff */
        /* <DEDUP_REMOVED lines=29> */
[----:B------:R-:W-:-:S12]  /*b020*/  HFMA2 R5, -RZ, RZ, 0, 1.6629695892333984375e-05 ;  /* 0x00000117ff057431 */ /* 0x000fd800000001ff */
        /* <DEDUP_REMOVED lines=29> */
[----:B------:R-:W-:-:S12]  /*b200*/  HFMA2 R5, -RZ, RZ, 0, 1.680850982666015625e-05 ;  /* 0x0000011aff057431 */ /* 0x000fd800000001ff */
        /* <DEDUP_REMOVED lines=29> */
[----:B------:R-:W-:-:S12]  /*b3e0*/  HFMA2 R5, -RZ, RZ, 0, 1.6987323760986328125e-05 ;  /* 0x0000011dff057431 */ /* 0x000fd800000001ff */
        /* <DEDUP_REMOVED lines=29> */
[----:B------:R-:W-:-:S12]  /*b5c0*/  HFMA2 R5, -RZ, RZ, 0, 1.71661376953125e-05 ;  /* 0x00000120ff057431 */ /* 0x000fd800000001ff */
        /* <DEDUP_REMOVED lines=29> */
[----:B------:R-:W-:-:S12]  /*b7a0*/  HFMA2 R5, -RZ, RZ, 0, 1.7344951629638671875e-05 ;  /* 0x00000123ff057431 */ /* 0x000fd800000001ff */
        /* <DEDUP_REMOVED lines=29> */
[----:B------:R-:W-:-:S12]  /*b980*/  HFMA2 R5, -RZ, RZ, 0, 1.752376556396484375e-05 ;  /* 0x00000126ff057431 */ /* 0x000fd800000001ff */
        /* <DEDUP_REMOVED lines=29> */
[----:B------:R-:W-:-:S12]  /*bb60*/  HFMA2 R5, -RZ, RZ, 0, 1.7702579498291015625e-05 ;  /* 0x00000129ff057431 */ /* 0x000fd800000001ff */
        /* <DEDUP_REMOVED lines=59> */
[----:B------:R-:W-:-:S12]  /*bf20*/  HFMA2 R5, -RZ, RZ, 0, 1.8060207366943359375e-05 ;  /* 0x0000012fff057431 */ /* 0x000fd800000001ff */
        /* <DEDUP_REMOVED lines=29> */
[----:B------:R-:W-:-:S12]  /*c100*/  HFMA2 R5, -RZ, RZ, 0, 1.823902130126953125e-05 ;  /* 0x00000132ff057431 */ /* 0x000fd800000001ff */
        /* <DEDUP_REMOVED lines=29> */
[----:B------:R-:W-:-:S12]  /*c2e0*/  HFMA2 R5, -RZ, RZ, 0, 1.8417835235595703125e-05 ;  /* 0x00000135ff057431 */ /* 0x000fd800000001ff */
        /* <DEDUP_REMOVED lines=29> */
[----:B------:R-:W-:-:S12]  /*c4c0*/  HFMA2 R5, -RZ, RZ, 0, 1.8596649169921875e-05 ;  /* 0x00000138ff057431 */ /* 0x000fd800000001ff */
        /* <DEDUP_REMOVED lines=29> */
[----:B------:R-:W-:-:S12]  /*c6a0*/  HFMA2 R5, -RZ, RZ, 0, 1.8775463104248046875e-05 ;  /* 0x0000013bff057431 */ /* 0x000fd800000001ff */
        /* <DEDUP_REMOVED lines=29> */
[----:B------:R-:W-:-:S12]  /*c880*/  HFMA2 R5, -RZ, RZ, 0, 1.895427703857421875e-05 ;  /* 0x0000013eff057431 */ /* 0x000fd800000001ff */
        /* <DEDUP_REMOVED lines=29> */
[----:B------:R-:W-:-:S12]  /*ca60*/  HFMA2 R5, -RZ, RZ, 0, 1.9133090972900390625e-05 ;  /* 0x00000141ff057431 */ /* 0x000fd800000001ff */
        /* <DEDUP_REMOVED lines=29> */
[----:B------:R-:W-:-:S12]  /*cc40*/  HFMA2 R5, -RZ, RZ, 0, 1.93119049072265625e-05 ;  /* 0x00000144ff057431 */ /* 0x000fd800000001ff */
        /* <DEDUP_REMOVED lines=29> */
[----:B------:R-:W-:-:S12]  /*ce20*/  HFMA2 R5, -RZ, RZ, 0, 1.9490718841552734375e-05 ;  /* 0x00000147ff057431 */ /* 0x000fd800000001ff */
        /* <DEDUP_REMOVED lines=59> */
[----:B------:R-:W-:-:S12]  /*d1e0*/  HFMA2 R5, -RZ, RZ, 0, 1.9848346710205078125e-05 ;  /* 0x0000014dff057431 */ /* 0x000fd800000001ff */
        /* <DEDUP_REMOVED lines=29> */
[----:B------:R-:W-:-:S12]  /*d3c0*/  HFMA2 R5, -RZ, RZ, 0, 2.002716064453125e-05 ;  /* 0x00000150ff057431 */ /* 0x000fd800000001ff */
        /* <DEDUP_REMOVED lines=29> */
[----:B------:R-:W-:-:S12]  /*d5a0*/  HFMA2 R5, -RZ, RZ, 0, 2.0205974578857421875e-05 ;  /* 0x00000153ff057431 */ /* 0x000fd800000001ff */
        /* <DEDUP_REMOVED lines=29> */
[----:B------:R-:W-:-:S12]  /*d780*/  HFMA2 R5, -RZ, RZ, 0, 2.038478851318359375e-05 ;  /* 0x00000156ff057431 */ /* 0x000fd800000001ff */
        /* <DEDUP_REMOVED lines=29> */
[----:B------:R-:W-:-:S12]  /*d960*/  HFMA2 R5, -RZ, RZ, 0, 2.0563602447509765625e-05 ;  /* 0x00000159ff057431 */ /* 0x000fd800000001ff */
        /* <DEDUP_REMOVED lines=29> */
[----:B------:R-:W-:-:S12]  /*db40*/  HFMA2 R5, -RZ, RZ, 0, 2.07424163818359375e-05 ;  /* 0x0000015cff057431 */ /* 0x000fd800000001ff */
        /* <DEDUP_REMOVED lines=29> */
[----:B------:R-:W-:-:S12]  /*dd20*/  HFMA2 R5, -RZ, RZ, 0, 2.0921230316162109375e-05 ;  /* 0x0000015fff057431 */ /* 0x000fd800000001ff */
        /* <DEDUP_REMOVED lines=29> */
[----:B------:R-:W-:-:S12]  /*df00*/  HFMA2 R5, -RZ, RZ, 0, 2.110004425048828125e-05 ;  /* 0x00000162ff057431 */ /* 0x000fd800000001ff */
        /* <DEDUP_REMOVED lines=29> */
[----:B------:R-:W-:-:S12]  /*e0e0*/  HFMA2 R5, -RZ, RZ, 0, 2.1278858184814453125e-05 ;  /* 0x00000165ff057431 */ /* 0x000fd800000001ff */
        /* <DEDUP_REMOVED lines=59> */
[----:B------:R-:W-:-:S12]  /*e4a0*/  HFMA2 R5, -RZ, RZ, 0, 2.1636486053466796875e-05 ;  /* 0x0000016bff057431 */ /* 0x000fd800000001ff */
        /* <DEDUP_REMOVED lines=29> */
[----:B------:R-:W-:-:S12]  /*e680*/  HFMA2 R5, -RZ, RZ, 0, 2.181529998779296875e-05 ;  /* 0x0000016eff057431 */ /* 0x000fd800000001ff */
        /* <DEDUP_REMOVED lines=29> */
[----:B------:R-:W-:-:S12]  /*e860*/  HFMA2 R5, -RZ, RZ, 0, 2.1994113922119140625e-05 ;  /* 0x00000171ff057431 */ /* 0x000fd800000001ff */
        /* <DEDUP_REMOVED lines=29> */
[----:B------:R-:W-:-:S12]  /*ea40*/  HFMA2 R5, -RZ, RZ, 0, 2.21729278564453125e-05 ;  /* 0x00000174ff057431 */ /* 0x000fd800000001ff */
        /* <DEDUP_REMOVED lines=29> */
[----:B------:R-:W-:-:S12]  /*ec20*/  HFMA2 R5, -RZ, RZ, 0, 2.2351741790771484375e-05 ;  /* 0x00000177ff057431 */ /* 0x000fd800000001ff */
        /* <DEDUP_REMOVED lines=29> */
[----:B------:R-:W-:-:S12]  /*ee00*/  HFMA2 R5, -RZ, RZ, 0, 2.253055572509765625e-05 ;  /* 0x0000017aff057431 */ /* 0x000fd800000001ff */
        /* <DEDUP_REMOVED lines=29> */
[----:B------:R-:W-:-:S12]  /*efe0*/  HFMA2 R5, -RZ, RZ, 0, 2.2709369659423828125e-05 ;  /* 0x0000017dff057431 */ /* 0x000fd800000001ff */
        /* <DEDUP_REMOVED lines=29> */
[----:B------:R-:W-:-:S12]  /*f1c0*/  HFMA2 R5, -RZ, RZ, 0, 2.288818359375e-05 ;  /* 0x00000180ff057431 */ /* 0x000fd800000001ff */
        /* <DEDUP_REMOVED lines=29> */
[----:B------:R-:W-:-:S12]  /*f3a0*/  HFMA2 R5, -RZ, RZ, 0, 2.3066997528076171875e-05 ;  /* 0x00000183ff057431 */ /* 0x000fd800000001ff */
        /* <DEDUP_REMOVED lines=59> */
[----:B------:R-:W-:-:S12]  /*f760*/  HFMA2 R5, -RZ, RZ, 0, 2.3424625396728515625e-05 ;  /* 0x00000189ff057431 */ /* 0x000fd800000001ff */
        /* <DEDUP_REMOVED lines=29> */
[----:B------:R-:W-:-:S12]  /*f940*/  HFMA2 R5, -RZ, RZ, 0, 2.36034393310546875e-05 ;  /* 0x0000018cff057431 */ /* 0x000fd800000001ff */
        /* <DEDUP_REMOVED lines=29> */
[----:B------:R-:W-:-:S12]  /*fb20*/  HFMA2 R5, -RZ, RZ, 0, 2.3782253265380859375e-05 ;  /* 0x0000018fff057431 */ /* 0x000fd800000001ff */
        /* <DEDUP_REMOVED lines=29> */
[----:B------:R-:W-:-:S12]  /*fd00*/  HFMA2 R5, -RZ, RZ, 0, 2.396106719970703125e-05 ;  /* 0x00000192ff057431 */ /* 0x000fd800000001ff */
        /* <DEDUP_REMOVED lines=29> */
[----:B------:R-:W-:-:S12]  /*fee0*/  HFMA2 R5, -RZ, RZ, 0, 2.4139881134033203125e-05 ;  /* 0x00000195ff057431 */ /* 0x000fd800000001ff */
        /* <DEDUP_REMOVED lines=29> */
[----:B------:R-:W-:-:S12]  /*100c0*/  HFMA2 R5, -RZ, RZ, 0, 2.4318695068359375e-05 ;  /* 0x00000198ff057431 */ /* 0x000fd800000001ff */
        /* <DEDUP_REMOVED lines=29> */
[----:B------:R-:W-:-:S12]  /*102a0*/  HFMA2 R5, -RZ, RZ, 0, 2.4497509002685546875e-05 ;  /* 0x0000019bff057431 */ /* 0x000fd800000001ff */
        /* <DEDUP_REMOVED lines=29> */
[----:B------:R-:W-:-:S12]  /*10480*/  HFMA2 R5, -RZ, RZ, 0, 2.467632293701171875e-05 ;  /* 0x0000019eff057431 */ /* 0x000fd800000001ff */
        /* <DEDUP_REMOVED lines=29> */
[----:B------:R-:W-:-:S12]  /*10660*/  HFMA2 R5, -RZ, RZ, 0, 2.4855136871337890625e-05 ;  /* 0x000001a1ff057431 */ /* 0x000fd800000001ff */
        /* <DEDUP_REMOVED lines=59> */
[----:B------:R-:W-:-:S12]  /*10a20*/  HFMA2 R5, -RZ, RZ, 0, 2.5212764739990234375e-05 ;  /* 0x000001a7ff057431 */ /* 0x000fd800000001ff */
        /* <DEDUP_REMOVED lines=29> */
[----:B------:R-:W-:-:S12]  /*10c00*/  HFMA2 R5, -RZ, RZ, 0, 2.539157867431640625e-05 ;  /* 0x000001aaff057431 */ /* 0x000fd800000001ff */
        /* <DEDUP_REMOVED lines=29> */
[----:B------:R-:W-:-:S12]  /*10de0*/  HFMA2 R5, -RZ, RZ, 0, 2.5570392608642578125e-05 ;  /* 0x000001adff057431 */ /* 0x000fd800000001ff */
        /* <DEDUP_REMOVED lines=29> */
[----:B------:R-:W-:-:S12]  /*10fc0*/  HFMA2 R5, -RZ, RZ, 0, 2.574920654296875e-05 ;  /* 0x000001b0ff057431 */ /* 0x000fd800000001ff */
        /* <DEDUP_REMOVED lines=29> */
[----:B------:R-:W-:-:S12]  /*111a0*/  HFMA2 R5, -RZ, RZ, 0, 2.5928020477294921875e-05 ;  /* 0x000001b3ff057431 */ /* 0x000fd800000001ff */
        /* <DEDUP_REMOVED lines=29> */
[----:B------:R-:W-:-:S12]  /*11380*/  HFMA2 R5, -RZ, RZ, 0, 2.610683441162109375e-05 ;  /* 0x000001b6ff057431 */ /* 0x000fd800000001ff */
        /* <DEDUP_REMOVED lines=29> */
[----:B------:R-:W-:-:S12]  /*11560*/  HFMA2 R5, -RZ, RZ, 0, 2.6285648345947265625e-05 ;  /* 0x000001b9ff057431 */ /* 0x000fd800000001ff */
        /* <DEDUP_REMOVED lines=29> */
[----:B------:R-:W-:-:S12]  /*11740*/  HFMA2 R5, -RZ, RZ, 0, 2.64644622802734375e-05 ;  /* 0x000001bcff057431 */ /* 0x000fd800000001ff */
        /* <DEDUP_REMOVED lines=29> */
[----:B------:R-:W-:-:S12]  /*11920*/  HFMA2 R5, -RZ, RZ, 0, 2.6643276214599609375e-05 ;  /* 0x000001bfff057431 */ /* 0x000fd800000001ff */
        /* <DEDUP_REMOVED lines=59> */
[----:B------:R-:W-:-:S12]  /*11ce0*/  HFMA2 R5, -RZ, RZ, 0, 2.7000904083251953125e-05 ;  /* 0x000001c5ff057431 */ /* 0x000fd800000001ff */
        /* <DEDUP_REMOVED lines=29> */
[----:B------:R-:W-:-:S12]  /*11ec0*/  HFMA2 R5, -RZ, RZ, 0, 2.7179718017578125e-05 ;  /* 0x000001c8ff057431 */ /* 0x000fd800000001ff */
        /* <DEDUP_REMOVED lines=29> */
[----:B------:R-:W-:-:S12]  /*120a0*/  HFMA2 R5, -RZ, RZ, 0, 2.7358531951904296875e-05 ;  /* 0x000001cbff057431 */ /* 0x000fd800000001ff */
        /* <DEDUP_REMOVED lines=29> */
[----:B------:R-:W-:-:S12]  /*12280*/  HFMA2 R5, -RZ, RZ, 0, 2.753734588623046875e-05 ;  /* 0x000001ceff057431 */ /* 0x000fd800000001ff */
        /* <DEDUP_REMOVED lines=29> */
[----:B------:R-:W-:-:S12]  /*12460*/  HFMA2 R5, -RZ, RZ, 0, 2.7716159820556640625e-05 ;  /* 0x000001d1ff057431 */ /* 0x000fd800000001ff */
        /* <DEDUP_REMOVED lines=29> */
[----:B------:R-:W-:-:S12]  /*12640*/  HFMA2 R5, -RZ, RZ, 0, 2.78949737548828125e-05 ;  /* 0x000001d4ff057431 */ /* 0x000fd800000001ff */
        /* <DEDUP_REMOVED lines=29> */
[----:B------:R-:W-:-:S12]  /*12820*/  HFMA2 R5, -RZ, RZ, 0, 2.8073787689208984375e-05 ;  /* 0x000001d7ff057431 */ /* 0x000fd800000001ff */
        /* <DEDUP_REMOVED lines=29> */
[----:B------:R-:W-:-:S12]  /*12a00*/  HFMA2 R5, -RZ, RZ, 0, 2.825260162353515625e-05 ;  /* 0x000001daff057431 */ /* 0x000fd800000001ff */
        /* <DEDUP_REMOVED lines=29> */
[----:B------:R-:W-:-:S12]  /*12be0*/  HFMA2 R5, -RZ, RZ, 0, 2.8431415557861328125e-05 ;  /* 0x000001ddff057431 */ /* 0x000fd800000001ff */
        /* <DEDUP_REMOVED lines=59> */
[----:B------:R-:W-:-:S12]  /*12fa0*/  HFMA2 R5, -RZ, RZ, 0, 2.8789043426513671875e-05 ;  /* 0x000001e3ff057431 */ /* 0x000fd800000001ff */
        /* <DEDUP_REMOVED lines=29> */
[----:B------:R-:W-:-:S12]  /*13180*/  HFMA2 R5, -RZ, RZ, 0, 2.896785736083984375e-05 ;  /* 0x000001e6ff057431 */ /* 0x000fd800000001ff */
        /* <DEDUP_REMOVED lines=29> */
[----:B------:R-:W-:-:S12]  /*13360*/  HFMA2 R5, -RZ, RZ, 0, 2.9146671295166015625e-05 ;  /* 0x000001e9ff057431 */ /* 0x000fd800000001ff */
        /* <DEDUP_REMOVED lines=29> */
[----:B------:R-:W-:-:S12]  /*13540*/  HFMA2 R5, -RZ, RZ, 0, 2.93254852294921875e-05 ;  /* 0x000001ecff057431 */ /* 0x000fd800000001ff */
        /* <DEDUP_REMOVED lines=29> */
[----:B------:R-:W-:-:S12]  /*13720*/  HFMA2 R5, -RZ, RZ, 0, 2.9504299163818359375e-05 ;  /* 0x000001efff057431 */ /* 0x000fd800000001ff */
        /* <DEDUP_REMOVED lines=29> */
[----:B------:R-:W-:-:S12]  /*13900*/  HFMA2 R5, -RZ, RZ, 0, 2.968311309814453125e-05 ;  /* 0x000001f2ff057431 */ /* 0x000fd800000001ff */
        /* <DEDUP_REMOVED lines=29> */
[----:B------:R-:W-:-:S12]  /*13ae0*/  HFMA2 R5, -RZ, RZ, 0, 2.9861927032470703125e-05 ;  /* 0x000001f5ff057431 */ /* 0x000fd800000001ff */
        /* <DEDUP_REMOVED lines=29> */
[----:B------:R-:W-:-:S12]  /*13cc0*/  HFMA2 R5, -RZ, RZ, 0, 3.0040740966796875e-05 ;  /* 0x000001f8ff057431 */ /* 0x000fd800000001ff */
        /* <DEDUP_REMOVED lines=29> */
[----:B------:R-:W-:-:S12]  /*13ea0*/  HFMA2 R5, -RZ, RZ, 0, 3.0219554901123046875e-05 ;  /* 0x000001fbff057431 */ /* 0x000fd800000001ff */
        /* <DEDUP_REMOVED lines=59> */
[----:B------:R-:W-:-:S12]  /*14260*/  HFMA2 R5, -RZ, RZ, 0, 3.0577182769775390625e-05 ;  /* 0x00000201ff057431 */ /* 0x000fd800000001ff */
        /* <DEDUP_REMOVED lines=29> */
[----:B------:R-:W-:-:S12]  /*14440*/  HFMA2 R5, -RZ, RZ, 0, 3.07559967041015625e-05 ;  /* 0x00000204ff057431 */ /* 0x000fd800000001ff */
        /* <DEDUP_REMOVED lines=29> */
[----:B------:R-:W-:-:S12]  /*14620*/  HFMA2 R5, -RZ, RZ, 0, 3.0934810638427734375e-05 ;  /* 0x00000207ff057431 */ /* 0x000fd800000001ff */
        /* <DEDUP_REMOVED lines=29> */
[----:B------:R-:W-:-:S12]  /*14800*/  HFMA2 R5, -RZ, RZ, 0, 3.111362457275390625e-05 ;  /* 0x0000020aff057431 */ /* 0x000fd800000001ff */
        /* <DEDUP_REMOVED lines=29> */
[----:B------:R-:W-:-:S12]  /*149e0*/  HFMA2 R5, -RZ, RZ, 0, 3.1292438507080078125e-05 ;  /* 0x0000020dff057431 */ /* 0x000fd800000001ff */
        /* <DEDUP_REMOVED lines=29> */
[----:B------:R-:W-:-:S12]  /*14bc0*/  HFMA2 R5, -RZ, RZ, 0, 3.147125244140625e-05 ;  /* 0x00000210ff057431 */ /* 0x000fd800000001ff */
        /* <DEDUP_REMOVED lines=29> */
[----:B------:R-:W-:-:S12]  /*14da0*/  HFMA2 R5, -RZ, RZ, 0, 3.1650066375732421875e-05 ;  /* 0x00000213ff057431 */ /* 0x000fd800000001ff */
        /* <DEDUP_REMOVED lines=29> */
[----:B------:R-:W-:-:S12]  /*14f80*/  HFMA2 R5, -RZ, RZ, 0, 3.182888031005859375e-05 ;  /* 0x00000216ff057431 */ /* 0x000fd800000001ff */
        /* <DEDUP_REMOVED lines=29> */
[----:B------:R-:W-:-:S12]  /*15160*/  HFMA2 R5, -RZ, RZ, 0, 3.2007694244384765625e-05 ;  /* 0x00000219ff057431 */ /* 0x000fd800000001ff */
        /* <DEDUP_REMOVED lines=59> */
[----:B------:R-:W-:-:S12]  /*15520*/  HFMA2 R5, -RZ, RZ, 0, 3.2365322113037109375e-05 ;  /* 0x0000021fff057431 */ /* 0x000fd800000001ff */
        /* <DEDUP_REMOVED lines=29> */
[----:B------:R-:W-:-:S12]  /*15700*/  HFMA2 R5, -RZ, RZ, 0, 3.254413604736328125e-05 ;  /* 0x00000222ff057431 */ /* 0x000fd800000001ff */
        /* <DEDUP_REMOVED lines=29> */
[----:B------:R-:W-:-:S12]  /*158e0*/  HFMA2 R5, -RZ, RZ, 0, 3.2722949981689453125e-05 ;  /* 0x00000225ff057431 */ /* 0x000fd800000001ff */
        /* <DEDUP_REMOVED lines=29> */
[----:B------:R-:W-:-:S12]  /*15ac0*/  HFMA2 R5, -RZ, RZ, 0, 3.2901763916015625e-05 ;  /* 0x00000228ff057431 */ /* 0x000fd800000001ff */
        /* <DEDUP_REMOVED lines=29> */
[----:B------:R-:W-:-:S12]  /*15ca0*/  HFMA2 R5, -RZ, RZ, 0, 3.3080577850341796875e-05 ;  /* 0x0000022bff057431 */ /* 0x000fd800000001ff */
        /* <DEDUP_REMOVED lines=29> */
[----:B------:R-:W-:-:S12]  /*15e80*/  HFMA2 R5, -RZ, RZ, 0, 3.325939178466796875e-05 ;  /* 0x0000022eff057431 */ /* 0x000fd800000001ff */
        /* <DEDUP_REMOVED lines=29> */
[----:B------:R-:W-:-:S12]  /*16060*/  HFMA2 R5, -RZ, RZ, 0, 3.3438205718994140625e-05 ;  /* 0x00000231ff057431 */ /* 0x000fd800000001ff */
        /* <DEDUP_REMOVED lines=29> */
[----:B------:R-:W-:-:S12]  /*16240*/  HFMA2 R5, -RZ, RZ, 0, 3.36170196533203125e-05 ;  /* 0x00000234ff057431 */ /* 0x000fd800000001ff */
        /* <DEDUP_REMOVED lines=29> */
[----:B------:R-:W-:-:S12]  /*16420*/  HFMA2 R5, -RZ, RZ, 0, 3.3795833587646484375e-05 ;  /* 0x00000237ff057431 */ /* 0x000fd800000001ff */
        /* <DEDUP_REMOVED lines=59> */
[----:B------:R-:W-:-:S12]  /*167e0*/  HFMA2 R5, -RZ, RZ, 0, 3.4153461456298828125e-05 ;  /* 0x0000023dff057431 */ /* 0x000fd800000001ff */
        /* <DEDUP_REMOVED lines=29> */
[----:B------:R-:W-:-:S12]  /*169c0*/  HFMA2 R5, -RZ, RZ, 0, 3.4332275390625e-05 ;  /* 0x00000240ff057431 */ /* 0x000fd800000001ff */
        /* <DEDUP_REMOVED lines=29> */
[----:B------:R-:W-:-:S12]  /*16ba0*/  HFMA2 R5, -RZ, RZ, 0, 3.4511089324951171875e-05 ;  /* 0x00000243ff057431 */ /* 0x000fd800000001ff */
        /* <DEDUP_REMOVED lines=29> */
[----:B------:R-:W-:-:S12]  /*16d80*/  HFMA2 R5, -RZ, RZ, 0, 3.468990325927734375e-05 ;  /* 0x00000246ff057431 */ /* 0x000fd800000001ff */
        /* <DEDUP_REMOVED lines=29> */
[----:B------:R-:W-:-:S12]  /*16f60*/  HFMA2 R5, -RZ, RZ, 0, 3.4868717193603515625e-05 ;  /* 0x00000249ff057431 */ /* 0x000fd800000001ff */
        /* <DEDUP_REMOVED lines=29> */
[----:B------:R-:W-:-:S12]  /*17140*/  HFMA2 R5, -RZ, RZ, 0, 3.50475311279296875e-05 ;  /* 0x0000024cff057431 */ /* 0x000fd800000001ff */
        /* <DEDUP_REMOVED lines=29> */
[----:B------:R-:W-:-:S12]  /*17320*/  HFMA2 R5, -RZ, RZ, 0, 3.5226345062255859375e-05 ;  /* 0x0000024fff057431 */ /* 0x000fd800000001ff */
        /* <DEDUP_REMOVED lines=29> */
[----:B------:R-:W-:-:S12]  /*17500*/  HFMA2 R5, -RZ, RZ, 0, 3.540515899658203125e-05 ;  /* 0x00000252ff057431 */ /* 0x000fd800000001ff */
        /* <DEDUP_REMOVED lines=29> */
[----:B------:R-:W-:-:S12]  /*176e0*/  HFMA2 R5, -RZ, RZ, 0, 3.5583972930908203125e-05 ;  /* 0x00000255ff057431 */ /* 0x000fd800000001ff */
        /* <DEDUP_REMOVED lines=59> */
[----:B------:R-:W-:-:S12]  /*17aa0*/  HFMA2 R5, -RZ, RZ, 0, 3.5941600799560546875e-05 ;  /* 0x0000025bff057431 */ /* 0x000fd800000001ff */
        /* <DEDUP_REMOVED lines=29> */
[----:B------:R-:W-:-:S12]  /*17c80*/  HFMA2 R5, -RZ, RZ, 0, 3.612041473388671875e-05 ;  /* 0x0000025eff057431 */ /* 0x000fd800000001ff */
        /* <DEDUP_REMOVED lines=29> */
[----:B------:R-:W-:-:S12]  /*17e60*/  HFMA2 R5, -RZ, RZ, 0, 3.6299228668212890625e-05 ;  /* 0x00000261ff057431 */ /* 0x000fd800000001ff */
        /* <DEDUP_REMOVED lines=29> */
[----:B------:R-:W-:-:S12]  /*18040*/  HFMA2 R5, -RZ, RZ, 0, 3.64780426025390625e-05 ;  /* 0x00000264ff057431 */ /* 0x000fd800000001ff */
        /* <DEDUP_REMOVED lines=29> */
[----:B------:R-:W-:-:S12]  /*18220*/  HFMA2 R5, -RZ, RZ, 0, 3.6656856536865234375e-05 ;  /* 0x00000267ff057431 */ /* 0x000fd800000001ff */
        /* <DEDUP_REMOVED lines=29> */
[----:B------:R-:W-:-:S12]  /*18400*/  HFMA2 R5, -RZ, RZ, 0, 3.683567047119140625e-05 ;  /* 0x0000026aff057431 */ /* 0x000fd800000001ff */
        /* <DEDUP_REMOVED lines=29> */
[----:B------:R-:W-:-:S12]  /*185e0*/  HFMA2 R5, -RZ, RZ, 0, 3.7014484405517578125e-05 ;  /* 0x0000026dff057431 */ /* 0x000fd800000001ff */
        /* <DEDUP_REMOVED lines=29> */
[----:B------:R-:W-:-:S12]  /*187c0*/  HFMA2 R5, -RZ, RZ, 0, 3.719329833984375e-05 ;  /* 0x00000270ff057431 */ /* 0x000fd800000001ff */
        /* <DEDUP_REMOVED lines=29> */
[----:B------:R-:W-:-:S12]  /*189a0*/  HFMA2 R5, -RZ, RZ, 0, 3.7372112274169921875e-05 ;  /* 0x00000273ff057431 */ /* 0x000fd800000001ff */
        /* <DEDUP_REMOVED lines=59> */
[----:B------:R-:W-:-:S12]  /*18d60*/  HFMA2 R5, -RZ, RZ, 0, 3.7729740142822265625e-05 ;  /* 0x00000279ff057431 */ /* 0x000fd800000001ff */
        /* <DEDUP_REMOVED lines=29> */
[----:B------:R-:W-:-:S12]  /*18f40*/  HFMA2 R5, -RZ, RZ, 0, 3.79085540771484375e-05 ;  /* 0x0000027cff057431 */ /* 0x000fd800000001ff */
        /* <DEDUP_REMOVED lines=29> */
[----:B------:R-:W-:-:S12]  /*19120*/  HFMA2 R5, -RZ, RZ, 0, 3.8087368011474609375e-05 ;  /* 0x0000027fff057431 */ /* 0x000fd800000001ff */
        /* <DEDUP_REMOVED lines=29> */
[----:B------:R-:W-:-:S12]  /*19300*/  HFMA2 R5, -RZ, RZ, 0, 3.826618194580078125e-05 ;  /* 0x00000282ff057431 */ /* 0x000fd800000001ff */
        /* <DEDUP_REMOVED lines=29> */
[----:B------:R-:W-:-:S12]  /*194e0*/  HFMA2 R5, -RZ, RZ, 0, 3.8444995880126953125e-05 ;  /* 0x00000285ff057431 */ /* 0x000fd800000001ff */
        /* <DEDUP_REMOVED lines=29> */
[----:B------:R-:W-:-:S12]  /*196c0*/  HFMA2 R5, -RZ, RZ, 0, 3.8623809814453125e-05 ;  /* 0x00000288ff057431 */ /* 0x000fd800000001ff */
        /* <DEDUP_REMOVED lines=29> */
[----:B------:R-:W-:-:S12]  /*198a0*/  HFMA2 R5, -RZ, RZ, 0, 3.8802623748779296875e-05 ;  /* 0x0000028bff057431 */ /* 0x000fd800000001ff */
        /* <DEDUP_REMOVED lines=29> */
[----:B------:R-:W-:-:S12]  /*19a80*/  HFMA2 R5, -RZ, RZ, 0, 3.898143768310546875e-05 ;  /* 0x0000028eff057431 */ /* 0x000fd800000001ff */
        /* <DEDUP_REMOVED lines=29> */
[----:B------:R-:W-:-:S12]  /*19c60*/  HFMA2 R5, -RZ, RZ, 0, 3.9160251617431640625e-05 ;  /* 0x00000291ff057431 */ /* 0x000fd800000001ff */
        /* <DEDUP_REMOVED lines=59> */
[----:B------:R-:W-:-:S12]  /*1a020*/  HFMA2 R5, -RZ, RZ, 0, 3.9517879486083984375e-05 ;  /* 0x00000297ff057431 */ /* 0x000fd800000001ff */
        /* <DEDUP_REMOVED lines=29> */
[----:B------:R-:W-:-:S12]  /*1a200*/  HFMA2 R5, -RZ, RZ, 0, 3.969669342041015625e-05 ;  /* 0x0000029aff057431 */ /* 0x000fd800000001ff */
        /* <DEDUP_REMOVED lines=29> */
[----:B------:R-:W-:-:S12]  /*1a3e0*/  HFMA2 R5, -RZ, RZ, 0, 3.9875507354736328125e-05 ;  /* 0x0000029dff057431 */ /* 0x000fd800000001ff */
        /* <DEDUP_REMOVED lines=29> */
[----:B------:R-:W-:-:S12]  /*1a5c0*/  HFMA2 R5, -RZ, RZ, 0, 4.00543212890625e-05 ;  /* 0x000002a0ff057431 */ /* 0x000fd800000001ff */
        /* <DEDUP_REMOVED lines=29> */
[----:B------:R-:W-:-:S12]  /*1a7a0*/  HFMA2 R5, -RZ, RZ, 0, 4.0233135223388671875e-05 ;  /* 0x000002a3ff057431 */ /* 0x000fd800000001ff */
        /* <DEDUP_REMOVED lines=29> */
[----:B------:R-:W-:-:S12]  /*1a980*/  HFMA2 R5, -RZ, RZ, 0, 4.041194915771484375e-05 ;  /* 0x000002a6ff057431 */ /* 0x000fd800000001ff */
        /* <DEDUP_REMOVED lines=29> */
[----:B------:R-:W-:-:S12]  /*1ab60*/  HFMA2 R5, -RZ, RZ, 0, 4.0590763092041015625e-05 ;  /* 0x000002a9ff057431 */ /* 0x000fd800000001ff */
        /* <DEDUP_REMOVED lines=29> */
[----:B------:R-:W-:-:S12]  /*1ad40*/  HFMA2 R5, -RZ, RZ, 0, 4.07695770263671875e-05 ;  /* 0x000002acff057431 */ /* 0x000fd800000001ff */
        /* <DEDUP_REMOVED lines=29> */
[----:B------:R-:W-:-:S12]  /*1af20*/  HFMA2 R5, -RZ, RZ, 0, 4.0948390960693359375e-05 ;  /* 0x000002afff057431 */ /* 0x000fd800000001ff */
        /* <DEDUP_REMOVED lines=59> */
[----:B------:R-:W-:-:S12]  /*1b2e0*/  HFMA2 R5, -RZ, RZ, 0, 4.1306018829345703125e-05 ;  /* 0x000002b5ff057431 */ /* 0x000fd800000001ff */
        /* <DEDUP_REMOVED lines=29> */
[----:B------:R-:W-:-:S12]  /*1b4c0*/  HFMA2 R5, -RZ, RZ, 0, 4.1484832763671875e-05 ;  /* 0x000002b8ff057431 */ /* 0x000fd800000001ff */
        /* <DEDUP_REMOVED lines=29> */
[----:B------:R-:W-:-:S12]  /*1b6a0*/  HFMA2 R5, -RZ, RZ, 0, 4.1663646697998046875e-05 ;  /* 0x000002bbff057431 */ /* 0x000fd800000001ff */
        /* <DEDUP_REMOVED lines=29> */
[----:B------:R-:W-:-:S12]  /*1b880*/  HFMA2 R5, -RZ, RZ, 0, 4.184246063232421875e-05 ;  /* 0x000002beff057431 */ /* 0x000fd800000001ff */
        /* <DEDUP_REMOVED lines=29> */
[----:B------:R-:W-:-:S12]  /*1ba60*/  HFMA2 R5, -RZ, RZ, 0, 4.2021274566650390625e-05 ;  /* 0x000002c1ff057431 */ /* 0x000fd800000001ff */
        /* <DEDUP_REMOVED lines=29> */
[----:B------:R-:W-:-:S12]  /*1bc40*/  HFMA2 R5, -RZ, RZ, 0, 4.22000885009765625e-05 ;  /* 0x000002c4ff057431 */ /* 0x000fd800000001ff */
        /* <DEDUP_REMOVED lines=29> */
[----:B------:R-:W-:-:S12]  /*1be20*/  HFMA2 R5, -RZ, RZ, 0, 4.2378902435302734375e-05 ;  /* 0x000002c7ff057431 */ /* 0x000fd800000001ff */
        /* <DEDUP_REMOVED lines=29> */
[----:B------:R-:W-:-:S12]  /*1c000*/  HFMA2 R5, -RZ, RZ, 0, 4.255771636962890625e-05 ;  /* 0x000002caff057431 */ /* 0x000fd800000001ff */
        /* <DEDUP_REMOVED lines=29> */
[----:B------:R-:W-:-:S12]  /*1c1e0*/  HFMA2 R5, -RZ, RZ, 0, 4.2736530303955078125e-05 ;  /* 0x000002cdff057431 */ /* 0x000fd800000001ff */
        /* <DEDUP_REMOVED lines=59> */
[----:B------:R-:W-:-:S12]  /*1c5a0*/  HFMA2 R5, -RZ, RZ, 0, 4.3094158172607421875e-05 ;  /* 0x000002d3ff057431 */ /* 0x000fd800000001ff */
        /* <DEDUP_REMOVED lines=29> */
[----:B------:R-:W-:-:S12]  /*1c780*/  HFMA2 R5, -RZ, RZ, 0, 4.327297210693359375e-05 ;  /* 0x000002d6ff057431 */ /* 0x000fd800000001ff */
        /* <DEDUP_REMOVED lines=29> */
[----:B------:R-:W-:-:S12]  /*1c960*/  HFMA2 R5, -RZ, RZ, 0, 4.3451786041259765625e-05 ;  /* 0x000002d9ff057431 */ /* 0x000fd800000001ff */
        /* <DEDUP_REMOVED lines=29> */
[----:B------:R-:W-:-:S12]  /*1cb40*/  HFMA2 R5, -RZ, RZ, 0, 4.36305999755859375e-05 ;  /* 0x000002dcff057431 */ /* 0x000fd800000001ff */
        /* <DEDUP_REMOVED lines=29> */
[----:B------:R-:W-:-:S12]  /*1cd20*/  HFMA2 R5, -RZ, RZ, 0, 4.3809413909912109375e-05 ;  /* 0x000002dfff057431 */ /* 0x000fd800000001ff */
        /* <DEDUP_REMOVED lines=29> */
[----:B------:R-:W-:-:S12]  /*1cf00*/  HFMA2 R5, -RZ, RZ, 0, 4.398822784423828125e-05 ;  /* 0x000002e2ff057431 */ /* 0x000fd800000001ff */
        /* <DEDUP_REMOVED lines=29> */
[----:B------:R-:W-:-:S12]  /*1d0e0*/  HFMA2 R5, -RZ, RZ, 0, 4.4167041778564453125e-05 ;  /* 0x000002e5ff057431 */ /* 0x000fd800000001ff */
        /* <DEDUP_REMOVED lines=29> */
[----:B------:R-:W-:-:S12]  /*1d2c0*/  HFMA2 R5, -RZ, RZ, 0, 4.4345855712890625e-05 ;  /* 0x000002e8ff057431 */ /* 0x000fd800000001ff */
        /* <DEDUP_REMOVED lines=29> */
[----:B------:R-:W-:-:S12]  /*1d4a0*/  HFMA2 R5, -RZ, RZ, 0, 4.4524669647216796875e-05 ;  /* 0x000002ebff057431 */ /* 0x000fd800000001ff */
        /* <DEDUP_REMOVED lines=59> */
[----:B------:R-:W-:-:S12]  /*1d860*/  HFMA2 R5, -RZ, RZ, 0, 4.4882297515869140625e-05 ;  /* 0x000002f1ff057431 */ /* 0x000fd800000001ff */
        /* <DEDUP_REMOVED lines=29> */
[----:B------:R-:W-:-:S12]  /*1da40*/  HFMA2 R5, -RZ, RZ, 0, 4.50611114501953125e-05 ;  /* 0x000002f4ff057431 */ /* 0x000fd800000001ff */
        /* <DEDUP_REMOVED lines=29> */
[----:B------:R-:W-:-:S12]  /*1dc20*/  HFMA2 R5, -RZ, RZ, 0, 4.5239925384521484375e-05 ;  /* 0x000002f7ff057431 */ /* 0x000fd800000001ff */
        /* <DEDUP_REMOVED lines=29> */
[----:B------:R-:W-:-:S12]  /*1de00*/  HFMA2 R5, -RZ, RZ, 0, 4.541873931884765625e-05 ;  /* 0x000002faff057431 */ /* 0x000fd800000001ff */
        /* <DEDUP_REMOVED lines=29> */
[----:B------:R-:W-:-:S12]  /*1dfe0*/  HFMA2 R5, -RZ, RZ, 0, 4.5597553253173828125e-05 ;  /* 0x000002fdff057431 */ /* 0x000fd800000001ff */
        /* <DEDUP_REMOVED lines=29> */
[----:B------:R-:W-:-:S12]  /*1e1c0*/  HFMA2 R5, -RZ, RZ, 0, 4.57763671875e-05 ;  /* 0x00000300ff057431 */ /* 0x000fd800000001ff */
        /* <DEDUP_REMOVED lines=29> */
[----:B------:R-:W-:-:S12]  /*1e3a0*/  HFMA2 R5, -RZ, RZ, 0, 4.5955181121826171875e-05 ;  /* 0x00000303ff057431 */ /* 0x000fd800000001ff */
        /* <DEDUP_REMOVED lines=29> */
[----:B------:R-:W-:-:S12]  /*1e580*/  HFMA2 R5, -RZ, RZ, 0, 4.613399505615234375e-05 ;  /* 0x00000306ff057431 */ /* 0x000fd800000001ff */
        /* <DEDUP_REMOVED lines=29> */
[----:B------:R-:W-:-:S12]  /*1e760*/  HFMA2 R5, -RZ, RZ, 0, 4.6312808990478515625e-05 ;  /* 0x00000309ff057431 */ /* 0x000fd800000001ff */
        /* <DEDUP_REMOVED lines=59> */
[----:B------:R-:W-:-:S12]  /*1eb20*/  HFMA2 R5, -RZ, RZ, 0, 4.6670436859130859375e-05 ;  /* 0x0000030fff057431 */ /* 0x000fd800000001ff */
        /* <DEDUP_REMOVED lines=29> */
[----:B------:R-:W-:-:S12]  /*1ed00*/  HFMA2 R5, -RZ, RZ, 0, 4.684925079345703125e-05 ;  /* 0x00000312ff057431 */ /* 0x000fd800000001ff */
        /* <DEDUP_REMOVED lines=29> */
[----:B------:R-:W-:-:S12]  /*1eee0*/  HFMA2 R5, -RZ, RZ, 0, 4.7028064727783203125e-05 ;  /* 0x00000315ff057431 */ /* 0x000fd800000001ff */
        /* <DEDUP_REMOVED lines=29> */
[----:B------:R-:W-:-:S12]  /*1f0c0*/  HFMA2 R5, -RZ, RZ, 0, 4.7206878662109375e-05 ;  /* 0x00000318ff057431 */ /* 0x000fd800000001ff */
        /* <DEDUP_REMOVED lines=29> */
[----:B------:R-:W-:-:S12]  /*1f2a0*/  HFMA2 R5, -RZ, RZ, 0, 4.7385692596435546875e-05 ;  /* 0x0000031bff057431 */ /* 0x000fd800000001ff */
        /* <DEDUP_REMOVED lines=29> */
[----:B------:R-:W-:-:S12]  /*1f480*/  HFMA2 R5, -RZ, RZ, 0, 4.756450653076171875e-05 ;  /* 0x0000031eff057431 */ /* 0x000fd800000001ff */
        /* <DEDUP_REMOVED lines=29> */
[----:B------:R-:W-:-:S12]  /*1f660*/  HFMA2 R5, -RZ, RZ, 0, 4.7743320465087890625e-05 ;  /* 0x00000321ff057431 */ /* 0x000fd800000001ff */
        /* <DEDUP_REMOVED lines=29> */
[----:B------:R-:W-:-:S12]  /*1f840*/  HFMA2 R5, -RZ, RZ, 0, 4.79221343994140625e-05 ;  /* 0x00000324ff057431 */ /* 0x000fd800000001ff */
        /* <DEDUP_REMOVED lines=29> */
[----:B------:R-:W-:-:S12]  /*1fa20*/  HFMA2 R5, -RZ, RZ, 0, 4.8100948333740234375e-05 ;  /* 0x00000327ff057431 */ /* 0x000fd800000001ff */
        /* <DEDUP_REMOVED lines=59> */
[----:B------:R-:W-:-:S12]  /*1fde0*/  HFMA2 R5, -RZ, RZ, 0, 4.8458576202392578125e-05 ;  /* 0x0000032dff057431 */ /* 0x000fd800000001ff */
        /* <DEDUP_REMOVED lines=29> */
[----:B------:R-:W-:-:S12]  /*1ffc0*/  HFMA2 R5, -RZ, RZ, 0, 4.863739013671875e-05 ;  /* 0x00000330ff057431 */ /* 0x000fd800000001ff */
        /* <DEDUP_REMOVED lines=29> */
[----:B------:R-:W-:-:S12]  /*201a0*/  HFMA2 R5, -RZ, RZ, 0, 4.8816204071044921875e-05 ;  /* 0x00000333ff057431 */ /* 0x000fd800000001ff */
        /* <DEDUP_REMOVED lines=29> */
[----:B------:R-:W-:-:S12]  /*20380*/  HFMA2 R5, -RZ, RZ, 0, 4.899501800537109375e-05 ;  /* 0x00000336ff057431 */ /* 0x000fd800000001ff */
        /* <DEDUP_REMOVED lines=29> */
[----:B------:R-:W-:-:S12]  /*20560*/  HFMA2 R5, -RZ, RZ, 0, 4.9173831939697265625e-05 ;  /* 0x00000339ff057431 */ /* 0x000fd800000001ff */
        /* <DEDUP_REMOVED lines=29> */
[----:B------:R-:W-:-:S12]  /*20740*/  HFMA2 R5, -RZ, RZ, 0, 4.93526458740234375e-05 ;  /* 0x0000033cff057431 */ /* 0x000fd800000001ff */
        /* <DEDUP_REMOVED lines=29> */
[----:B------:R-:W-:-:S12]  /*20920*/  HFMA2 R5, -RZ, RZ, 0, 4.9531459808349609375e-05 ;  /* 0x0000033fff057431 */ /* 0x000fd800000001ff */
        /* <DEDUP_REMOVED lines=29> */
[----:B------:R-:W-:-:S12]  /*20b00*/  HFMA2 R5, -RZ, RZ, 0, 4.971027374267578125e-05 ;  /* 0x00000342ff057431 */ /* 0x000fd800000001ff */
        /* <DEDUP_REMOVED lines=29> */
[----:B------:R-:W-:-:S12]  /*20ce0*/  HFMA2 R5, -RZ, RZ, 0, 4.9889087677001953125e-05 ;  /* 0x00000345ff057431 */ /* 0x000fd800000001ff */
        /* <DEDUP_REMOVED lines=59> */
[----:B------:R-:W-:-:S12]  /*210a0*/  HFMA2 R5, -RZ, RZ, 0, 5.0246715545654296875e-05 ;  /* 0x0000034bff057431 */ /* 0x000fd800000001ff */
        /* <DEDUP_REMOVED lines=29> */
[----:B------:R-:W-:-:S12]  /*21280*/  HFMA2 R5, -RZ, RZ, 0, 5.042552947998046875e-05 ;  /* 0x0000034eff057431 */ /* 0x000fd800000001ff */
        /* <DEDUP_REMOVED lines=29> */
[----:B------:R-:W-:-:S12]  /*21460*/  HFMA2 R5, -RZ, RZ, 0, 5.0604343414306640625e-05 ;  /* 0x00000351ff057431 */ /* 0x000fd800000001ff */
        /* <DEDUP_REMOVED lines=29> */
[----:B------:R-:W-:-:S12]  /*21640*/  HFMA2 R5, -RZ, RZ, 0, 5.07831573486328125e-05 ;  /* 0x00000354ff057431 */ /* 0x000fd800000001ff */
        /* <DEDUP_REMOVED lines=29> */
[----:B------:R-:W-:-:S12]  /*21820*/  HFMA2 R5, -RZ, RZ, 0, 5.0961971282958984375e-05 ;  /* 0x00000357ff057431 */ /* 0x000fd800000001ff */
        /* <DEDUP_REMOVED lines=29> */
[----:B------:R-:W-:-:S12]  /*21a00*/  HFMA2 R5, -RZ, RZ, 0, 5.114078521728515625e-05 ;  /* 0x0000035aff057431 */ /* 0x000fd800000001ff */
        /* <DEDUP_REMOVED lines=29> */
[----:B------:R-:W-:-:S12]  /*21be0*/  HFMA2 R5, -RZ, RZ, 0, 5.1319599151611328125e-05 ;  /* 0x0000035dff057431 */ /* 0x000fd800000001ff */
        /* <DEDUP_REMOVED lines=29> */
[----:B------:R-:W-:-:S12]  /*21dc0*/  HFMA2 R5, -RZ, RZ, 0, 5.14984130859375e-05 ;  /* 0x00000360ff057431 */ /* 0x000fd800000001ff */
        /* <DEDUP_REMOVED lines=29> */
[----:B------:R-:W-:-:S12]  /*21fa0*/  HFMA2 R5, -RZ, RZ, 0, 5.1677227020263671875e-05 ;  /* 0x00000363ff057431 */ /* 0x000fd800000001ff */
        /* <DEDUP_REMOVED lines=59> */
[----:B------:R-:W-:-:S12]  /*22360*/  HFMA2 R5, -RZ, RZ, 0, 5.2034854888916015625e-05 ;  /* 0x00000369ff057431 */ /* 0x000fd800000001ff */
        /* <DEDUP_REMOVED lines=29> */
[----:B------:R-:W-:-:S12]  /*22540*/  HFMA2 R5, -RZ, RZ, 0, 5.22136688232421875e-05 ;  /* 0x0000036cff057431 */ /* 0x000fd800000001ff */
        /* <DEDUP_REMOVED lines=29> */
[----:B------:R-:W-:-:S12]  /*22720*/  HFMA2 R5, -RZ, RZ, 0, 5.2392482757568359375e-05 ;  /* 0x0000036fff057431 */ /* 0x000fd800000001ff */
        /* <DEDUP_REMOVED lines=29> */
[----:B------:R-:W-:-:S12]  /*22900*/  HFMA2 R5, -RZ, RZ, 0, 5.257129669189453125e-05 ;  /* 0x00000372ff057431 */ /* 0x000fd800000001ff */
        /* <DEDUP_REMOVED lines=29> */
[----:B------:R-:W-:-:S12]  /*22ae0*/  HFMA2 R5, -RZ, RZ, 0, 5.2750110626220703125e-05 ;  /* 0x00000375ff057431 */ /* 0x000fd800000001ff */
        /* <DEDUP_REMOVED lines=29> */
[----:B------:R-:W-:-:S12]  /*22cc0*/  HFMA2 R5, -RZ, RZ, 0, 5.2928924560546875e-05 ;  /* 0x00000378ff057431 */ /* 0x000fd800000001ff */
        /* <DEDUP_REMOVED lines=29> */
[----:B------:R-:W-:-:S12]  /*22ea0*/  HFMA2 R5, -RZ, RZ, 0, 5.3107738494873046875e-05 ;  /* 0x0000037bff057431 */ /* 0x000fd800000001ff */
        /* <DEDUP_REMOVED lines=29> */
[----:B------:R-:W-:-:S12]  /*23080*/  HFMA2 R5, -RZ, RZ, 0, 5.328655242919921875e-05 ;  /* 0x0000037eff057431 */ /* 0x000fd800000001ff */
        /* <DEDUP_REMOVED lines=29> */
[----:B------:R-:W-:-:S12]  /*23260*/  HFMA2 R5, -RZ, RZ, 0, 5.3465366363525390625e-05 ;  /* 0x00000381ff057431 */ /* 0x000fd800000001ff */
        /* <DEDUP_REMOVED lines=59> */
[----:B------:R-:W-:-:S12]  /*23620*/  HFMA2 R5, -RZ, RZ, 0, 5.3822994232177734375e-05 ;  /* 0x00000387ff057431 */ /* 0x000fd800000001ff */
        /* <DEDUP_REMOVED lines=29> */
[----:B------:R-:W-:-:S12]  /*23800*/  HFMA2 R5, -RZ, RZ, 0, 5.400180816650390625e-05 ;  /* 0x0000038aff057431 */ /* 0x000fd800000001ff */
        /* <DEDUP_REMOVED lines=29> */
[----:B------:R-:W-:-:S12]  /*239e0*/  HFMA2 R5, -RZ, RZ, 0, 5.4180622100830078125e-05 ;  /* 0x0000038dff057431 */ /* 0x000fd800000001ff */
        /* <DEDUP_REMOVED lines=29> */
[----:B------:R-:W-:-:S12]  /*23bc0*/  HFMA2 R5, -RZ, RZ, 0, 5.435943603515625e-05 ;  /* 0x00000390ff057431 */ /* 0x000fd800000001ff */
        /* <DEDUP_REMOVED lines=29> */
[----:B------:R-:W-:-:S12]  /*23da0*/  HFMA2 R5, -RZ, RZ, 0, 5.4538249969482421875e-05 ;  /* 0x00000393ff057431 */ /* 0x000fd800000001ff */
        /* <DEDUP_REMOVED lines=29> */
[----:B------:R-:W-:-:S12]  /*23f80*/  HFMA2 R5, -RZ, RZ, 0, 5.471706390380859375e-05 ;  /* 0x00000396ff057431 */ /* 0x000fd800000001ff */
        /* <DEDUP_REMOVED lines=29> */
[----:B------:R-:W-:-:S12]  /*24160*/  HFMA2 R5, -RZ, RZ, 0, 5.4895877838134765625e-05 ;  /* 0x00000399ff057431 */ /* 0x000fd800000001ff */
        /* <DEDUP_REMOVED lines=29> */
[----:B------:R-:W-:-:S12]  /*24340*/  HFMA2 R5, -RZ, RZ, 0, 5.50746917724609375e-05 ;  /* 0x0000039cff057431 */ /* 0x000fd800000001ff */
        /* <DEDUP_REMOVED lines=29> */
[----:B------:R-:W-:-:S12]  /*24520*/  HFMA2 R5, -RZ, RZ, 0, 5.5253505706787109375e-05 ;  /* 0x0000039fff057431 */ /* 0x000fd800000001ff */
        /* <DEDUP_REMOVED lines=59> */
[----:B------:R-:W-:-:S12]  /*248e0*/  HFMA2 R5, -RZ, RZ, 0, 5.5611133575439453125e-05 ;  /* 0x000003a5ff057431 */ /* 0x000fd800000001ff */
        /* <DEDUP_REMOVED lines=29> */
[----:B------:R-:W-:-:S12]  /*24ac0*/  HFMA2 R5, -RZ, RZ, 0, 5.5789947509765625e-05 ;  /* 0x000003a8ff057431 */ /* 0x000fd800000001ff */
        /* <DEDUP_REMOVED lines=29> */
[----:B------:R-:W-:-:S12]  /*24ca0*/  HFMA2 R5, -RZ, RZ, 0, 5.5968761444091796875e-05 ;  /* 0x000003abff057431 */ /* 0x000fd800000001ff */
        /* <DEDUP_REMOVED lines=29> */
[----:B------:R-:W-:-:S12]  /*24e80*/  HFMA2 R5, -RZ, RZ, 0, 5.614757537841796875e-05 ;  /* 0x000003aeff057431 */ /* 0x000fd800000001ff */
        /* <DEDUP_REMOVED lines=29> */
[----:B------:R-:W-:-:S12]  /*25060*/  HFMA2 R5, -RZ, RZ, 0, 5.6326389312744140625e-05 ;  /* 0x000003b1ff057431 */ /* 0x000fd800000001ff */
        /* <DEDUP_REMOVED lines=29> */
[----:B------:R-:W-:-:S12]  /*25240*/  HFMA2 R5, -RZ, RZ, 0, 5.65052032470703125e-05 ;  /* 0x000003b4ff057431 */ /* 0x000fd800000001ff */
        /* <DEDUP_REMOVED lines=29> */
[----:B------:R-:W-:-:S12]  /*25420*/  HFMA2 R5, -RZ, RZ, 0, 5.6684017181396484375e-05 ;  /* 0x000003b7ff057431 */ /* 0x000fd800000001ff */
        /* <DEDUP_REMOVED lines=29> */
[----:B------:R-:W-:-:S12]  /*25600*/  HFMA2 R5, -RZ, RZ, 0, 5.686283111572265625e-05 ;  /* 0x000003baff057431 */ /* 0x000fd800000001ff */
        /* <DEDUP_REMOVED lines=29> */
[----:B------:R-:W-:-:S12]  /*257e0*/  HFMA2 R5, -RZ, RZ, 0, 5.7041645050048828125e-05 ;  /* 0x000003bdff057431 */ /* 0x000fd800000001ff */
        /* <DEDUP_REMOVED lines=59> */
[----:B------:R-:W-:-:S12]  /*25ba0*/  HFMA2 R5, -RZ, RZ, 0, 5.7399272918701171875e-05 ;  /* 0x000003c3ff057431 */ /* 0x000fd800000001ff */
        /* <DEDUP_REMOVED lines=29> */
[----:B------:R-:W-:-:S12]  /*25d80*/  HFMA2 R5, -RZ, RZ, 0, 5.757808685302734375e-05 ;  /* 0x000003c6ff057431 */ /* 0x000fd800000001ff */
        /* <DEDUP_REMOVED lines=29> */
[----:B------:R-:W-:-:S12]  /*25f60*/  HFMA2 R5, -RZ, RZ, 0, 5.7756900787353515625e-05 ;  /* 0x000003c9ff057431 */ /* 0x000fd800000001ff */
        /* <DEDUP_REMOVED lines=29> */
[----:B------:R-:W-:-:S12]  /*26140*/  HFMA2 R5, -RZ, RZ, 0, 5.79357147216796875e-05 ;  /* 0x000003ccff057431 */ /* 0x000fd800000001ff */
        /* <DEDUP_REMOVED lines=29> */
[----:B------:R-:W-:-:S12]  /*26320*/  HFMA2 R5, -RZ, RZ, 0, 5.8114528656005859375e-05 ;  /* 0x000003cfff057431 */ /* 0x000fd800000001ff */
        /* <DEDUP_REMOVED lines=29> */
[----:B------:R-:W-:-:S12]  /*26500*/  HFMA2 R5, -RZ, RZ, 0, 5.829334259033203125e-05 ;  /* 0x000003d2ff057431 */ /* 0x000fd800000001ff */
        /* <DEDUP_REMOVED lines=29> */
[----:B------:R-:W-:-:S12]  /*266e0*/  HFMA2 R5, -RZ, RZ, 0, 5.8472156524658203125e-05 ;  /* 0x000003d5ff057431 */ /* 0x000fd800000001ff */
        /* <DEDUP_REMOVED lines=29> */
[----:B------:R-:W-:-:S12]  /*268c0*/  HFMA2 R5, -RZ, RZ, 0, 5.8650970458984375e-05 ;  /* 0x000003d8ff057431 */ /* 0x000fd800000001ff */
        /* <DEDUP_REMOVED lines=29> */
[----:B------:R-:W-:-:S12]  /*26aa0*/  HFMA2 R5, -RZ, RZ, 0, 5.8829784393310546875e-05 ;  /* 0x000003dbff057431 */ /* 0x000fd800000001ff */
        /* <DEDUP_REMOVED lines=59> */
[----:B------:R-:W-:-:S12]  /*26e60*/  HFMA2 R5, -RZ, RZ, 0, 5.9187412261962890625e-05 ;  /* 0x000003e1ff057431 */ /* 0x000fd800000001ff */
        /* <DEDUP_REMOVED lines=29> */
[----:B------:R-:W-:-:S12]  /*27040*/  HFMA2 R5, -RZ, RZ, 0, 5.93662261962890625e-05 ;  /* 0x000003e4ff057431 */ /* 0x000fd800000001ff */
        /* <DEDUP_REMOVED lines=21> */
[----:B------:R-:W-:Y:S01]  /*271a0*/  FADD R11, R11, R11 ;  /* 0x0000000b0b0b7221 */ /* 0x000fe20000000000 */
[----:B------:R-:W-:Y:S01]  /*271b0*/  FADD R9, R6, -R9 ;  /* 0x8000000906097221 */ /* 0x000fe20000000000 */
[----:B------:R-:W-:Y:S02]  /*271c0*/  HFMA2 R5, -RZ, RZ, 0, 5.9545040130615234375e-05 ;  /* 0x000003e7ff057431 */ /* 0x000fe400000001ff */
[----:B------:R-:W-:Y:S01]  /*271d0*/  FFMA R11, R7, R11, R4 ;  /* 0x0000000b070b7223 */ /* 0x000fe20000000004 */
[----:B------:R-:W-:-:S03]  /*271e0*/  FADD R9, R2, R9 ;  /* 0x0000000902097221 */ /* 0x000fc60000000000 */
[----:B------:R-:W-:-:S04]  /*271f0*/  FMUL R2, R11, R11 ;  /* 0x0000000b0b027220 */ /* 0x000fc80000400000 */
[----:B------:R-:W-:-:S05]  /*27200*/  FFMA R2, R9, R9, R2 ;  /* 0x0000000909027223 */ /* 0x000fca0000000002 */
[----:B------:R-:W-:-:S13]  /*27210*/  FSETP.GT.AND P0, PT, R2, 4, PT ;  /* 0x408000000200780b */ /* 0x000fda0003f04000 */
[----:B------:R-:W-:Y:S05]  /*27220*/  @P0 BRA `(.L_x_4) ;  /* 0x000000c4002c0947 */ /* 0x000fea0003800000 */
[----:B------:R-:W-:Y:S01]  /*27230*/  MOV R5, 0x3e8 ;  /* 0x000003e800057802 */ /* 0x000fe20000000f00 */
[----:B------:R-:W-:Y:S06]  /*27240*/  BRA `(.L_x_4) ;  /* 0x000000c400247947 */ /* 0x000fec0003800000 */
.L_x_2:
[----:B------:R-:W-:Y:S01]  /*27250*/  FMUL R6, R2, R2 ;  /* 0x0000000202067220 */ /* 0x000fe20000400000 */
[----:B------:R-:W-:-:S04]  /*27260*/  FMUL R7, R4, R4 ;  /* 0x0000000404077220 */ /* 0x000fc80000400000 */
[----:B------:R-:W-:-:S05]  /*27270*/  FADD R5, R6, R7 ;  /* 0x0000000706057221 */ /* 0x000fca0000000000 */
[----:B------:R-:W-:Y:S02]  /*27280*/  FSETP.GT.AND P0, PT, R5, 4, PT ;  /* 0x408000000500780b */ /* 0x000fe40003f04000 */
[----:B------:R-:W-:-:S11]  /*27290*/  MOV R5, RZ ;  /* 0x000000ff00057202 */ /* 0x000fd60000000f00 */
        /* <DEDUP_REMOVED lines=9> */
[----:B------:R-:W-:-:S12]  /*27330*/  HFMA2 R5, -RZ, RZ, 0, 5.9604644775390625e-08 ;  /* 0x00000001ff057431 */ /* 0x000fd800000001ff */
        /* <DEDUP_REMOVED lines=29> */
[----:B------:R-:W-:-:S12]  /*27510*/  HFMA2 R5, -RZ, RZ, 0, 2.384185791015625e-07 ;  /* 0x00000004ff057431 */ /* 0x000fd800000001ff */
        /* <DEDUP_REMOVED lines=29> */
[----:B------:R-:W-:-:S12]  /*276f0*/  HFMA2 R5, -RZ, RZ, 0, 4.17232513427734375e-07 ;  /* 0x00000007ff057431 */ /* 0x000fd800000001ff */
        /* <DEDUP_REMOVED lines=59> */
[----:B------:R-:W-:-:S12]  /*27ab0*/  HFMA2 R5, -RZ, RZ, 0, 7.74860382080078125e-07 ;  /* 0x0000000dff057431 */ /* 0x000fd800000001ff */
        /* <DEDUP_REMOVED lines=29> */
[----:B------:R-:W-:-:S12]  /*27c90*/  HFMA2 R5, -RZ, RZ, 0, 9.5367431640625e-07 ;  /* 0x00000010ff057431 */ /* 0x000fd800000001ff */
        /* <DEDUP_REMOVED lines=29> */
[----:B------:R-:W-:-:S12]  /*27e70*/  HFMA2 R5, -RZ, RZ, 0, 1.132488250732421875e-06 ;  /* 0x00000013ff057431 */ /* 0x000fd800000001ff */
        /* <DEDUP_REMOVED lines=29> */
[----:B------:R-:W-:-:S12]  /*28050*/  HFMA2 R5, -RZ, RZ, 0, 1.31130218505859375e-06 ;  /* 0x00000016ff057431 */ /* 0x000fd800000001ff */
        /* <DEDUP_REMOVED lines=29> */
[----:B------:R-:W-:-:S12]  /*28230*/  HFMA2 R5, -RZ, RZ, 0, 1.490116119384765625e-06 ;  /* 0x00000019ff057431 */ /* 0x000fd800000001ff */
        /* <DEDUP_REMOVED lines=29> */
[----:B------:R-:W-:-:S12]  /*28410*/  HFMA2 R5, -RZ, RZ, 0, 1.6689300537109375e-06 ;  /* 0x0000001cff057431 */ /* 0x000fd800000001ff */
        /* <DEDUP_REMOVED lines=29> */
[----:B------:R-:W-:-:S12]  /*285f0*/  HFMA2 R5, -RZ, RZ, 0, 1.847743988037109375e-06 ;  /* 0x0000001fff057431 */ /* 0x000fd800000001ff */
        /* <DEDUP_REMOVED lines=29> */
[----:B------:R-:W-:-:S12]  /*287d0*/  HFMA2 R5, -RZ, RZ, 0, 2.02655792236328125e-06 ;  /* 0x00000022ff057431 */ /* 0x000fd800000001ff */
        /* <DEDUP_REMOVED lines=29> */
[----:B------:R-:W-:-:S12]  /*289b0*/  HFMA2 R5, -RZ, RZ, 0, 2.205371856689453125e-06 ;  /* 0x00000025ff057431 */ /* 0x000fd800000001ff */
        /* <DEDUP_REMOVED lines=59> */
[----:B------:R-:W-:-:S12]  /*28d70*/  HFMA2 R5, -RZ, RZ, 0, 2.562999725341796875e-06 ;  /* 0x0000002bff057431 */ /* 0x000fd800000001ff */
        /* <DEDUP_REMOVED lines=29> */
[----:B------:R-:W-:-:S12]  /*28f50*/  HFMA2 R5, -RZ, RZ, 0, 2.74181365966796875e-06 ;  /* 0x0000002eff057431 */ /* 0x000fd800000001ff */
        /* <DEDUP_REMOVED lines=29> */
[----:B------:R-:W-:-:S12]  /*29130*/  HFMA2 R5, -RZ, RZ, 0, 2.920627593994140625e-06 ;  /* 0x00000031ff057431 */ /* 0x000fd800000001ff */
        /* <DEDUP_REMOVED lines=29> */
[----:B------:R-:W-:-:S12]  /*29310*/  HFMA2 R5, -RZ, RZ, 0, 3.0994415283203125e-06 ;  /* 0x00000034ff057431 */ /* 0x000fd800000001ff */
        /* <DEDUP_REMOVED lines=29> */
[----:B------:R-:W-:-:S12]  /*294f0*/  HFMA2 R5, -RZ, RZ, 0, 3.278255462646484375e-06 ;  /* 0x00000037ff057431 */ /* 0x000fd800000001ff */
        /* <DEDUP_REMOVED lines=29> */
[----:B------:R-:W-:-:S12]  /*296d0*/  HFMA2 R5, -RZ, RZ, 0, 3.45706939697265625e-06 ;  /* 0x0000003aff057431 */ /* 0x000fd800000001ff */
        /* <DEDUP_REMOVED lines=29> */
[----:B------:R-:W-:-:S12]  /*298b0*/  HFMA2 R5, -RZ, RZ, 0, 3.635883331298828125e-06 ;  /* 0x0000003dff057431 */ /* 0x000fd800000001ff */
        /* <DEDUP_REMOVED lines=29> */
[----:B------:R-:W-:-:S12]  /*29a90*/  HFMA2 R5, -RZ, RZ, 0, 3.814697265625e-06 ;  /* 0x00000040ff057431 */ /* 0x000fd800000001ff */
        /* <DEDUP_REMOVED lines=29> */
[----:B------:R-:W-:-:S12]  /*29c70*/  HFMA2 R5, -RZ, RZ, 0, 3.993511199951171875e-06 ;  /* 0x00000043ff057431 */ /* 0x000fd800000001ff */
        /* <DEDUP_REMOVED lines=59> */
[----:B------:R-:W-:-:S12]  /*2a030*/  HFMA2 R5, -RZ, RZ, 0, 4.351139068603515625e-06 ;  /* 0x00000049ff057431 */ /* 0x000fd800000001ff */
        /* <DEDUP_REMOVED lines=29> */
[----:B------:R-:W-:-:S12]  /*2a210*/  HFMA2 R5, -RZ, RZ, 0, 4.5299530029296875e-06 ;  /* 0x0000004cff057431 */ /* 0x000fd800000001ff */
        /* <DEDUP_REMOVED lines=29> */
[----:B------:R-:W-:-:S12]  /*2a3f0*/  HFMA2 R5, -RZ, RZ, 0, 4.708766937255859375e-06 ;  /* 0x0000004fff057431 */ /* 0x000fd800000001ff */
        /* <DEDUP_REMOVED lines=29> */
[----:B------:R-:W-:-:S12]  /*2a5d0*/  HFMA2 R5, -RZ, RZ, 0, 4.88758087158203125e-06 ;  /* 0x00000052ff057431 */ /* 0x000fd800000001ff */
        /* <DEDUP_REMOVED lines=29> */
[----:B------:R-:W-:-:S12]  /*2a7b0*/  HFMA2 R5, -RZ, RZ, 0, 5.066394805908203125e-06 ;  /* 0x00000055ff057431 */ /* 0x000fd800000001ff */
        /* <DEDUP_REMOVED lines=29> */
[----:B------:R-:W-:-:S12]  /*2a990*/  HFMA2 R5, -RZ, RZ, 0, 5.245208740234375e-06 ;  /* 0x00000058ff057431 */ /* 0x000fd800000001ff */
        /* <DEDUP_REMOVED lines=29> */
[----:B------:R-:W-:-:S12]  /*2ab70*/  HFMA2 R5, -RZ, RZ, 0, 5.424022674560546875e-06 ;  /* 0x0000005bff057431 */ /* 0x000fd800000001ff */
        /* <DEDUP_REMOVED lines=29> */
[----:B------:R-:W-:-:S12]  /*2ad50*/  HFMA2 R5, -RZ, RZ, 0, 5.60283660888671875e-06 ;  /* 0x0000005eff057431 */ /* 0x000fd800000001ff */
        /* <DEDUP_REMOVED lines=29> */
[----:B------:R-:W-:-:S12]  /*2af30*/  HFMA2 R5, -RZ, RZ, 0, 5.781650543212890625e-06 ;  /* 0x00000061ff057431 */ /* 0x000fd800000001ff */
        /* <DEDUP_REMOVED lines=59> */
[----:B------:R-:W-:-:S12]  /*2b2f0*/  HFMA2 R5, -RZ, RZ, 0, 6.139278411865234375e-06 ;  /* 0x00000067ff057431 */ /* 0x000fd800000001ff */
        /* <DEDUP_REMOVED lines=29> */
[----:B------:R-:W-:-:S12]  /*2b4d0*/  HFMA2 R5, -RZ, RZ, 0, 6.31809234619140625e-06 ;  /* 0x0000006aff057431 */ /* 0x000fd800000001ff */
        /* <DEDUP_REMOVED lines=29> */
[----:B------:R-:W-:-:S12]  /*2b6b0*/  HFMA2 R5, -RZ, RZ, 0, 6.496906280517578125e-06 ;  /* 0x0000006dff057431 */ /* 0x000fd800000001ff */
        /* <DEDUP_REMOVED lines=29> */
[----:B------:R-:W-:-:S12]  /*2b890*/  HFMA2 R5, -RZ, RZ, 0, 6.67572021484375e-06 ;  /* 0x00000070ff057431 */ /* 0x000fd800000001ff */
        /* <DEDUP_REMOVED lines=29> */
[----:B------:R-:W-:-:S12]  /*2ba70*/  HFMA2 R5, -RZ, RZ, 0, 6.854534149169921875e-06 ;  /* 0x00000073ff057431 */ /* 0x000fd800000001ff */
        /* <DEDUP_REMOVED lines=29> */
[----:B------:R-:W-:-:S12]  /*2bc50*/  HFMA2 R5, -RZ, RZ, 0, 7.03334808349609375e-06 ;  /* 0x00000076ff057431 */ /* 0x000fd800000001ff */
        /* <DEDUP_REMOVED lines=29> */
[----:B------:R-:W-:-:S12]  /*2be30*/  HFMA2 R5, -RZ, RZ, 0, 7.212162017822265625e-06 ;  /* 0x00000079ff057431 */ /* 0x000fd800000001ff */
        /* <DEDUP_REMOVED lines=29> */
[----:B------:R-:W-:-:S12]  /*2c010*/  HFMA2 R5, -RZ, RZ, 0, 7.3909759521484375e-06 ;  /* 0x0000007cff057431 */ /* 0x000fd800000001ff */
        /* <DEDUP_REMOVED lines=29> */
[----:B------:R-:W-:-:S12]  /*2c1f0*/  HFMA2 R5, -RZ, RZ, 0, 7.569789886474609375e-06 ;  /* 0x0000007fff057431 */ /* 0x000fd800000001ff */
        /* <DEDUP_REMOVED lines=59> */
[----:B------:R-:W-:-:S12]  /*2c5b0*/  HFMA2 R5, -RZ, RZ, 0, 7.927417755126953125e-06 ;  /* 0x00000085ff057431 */ /* 0x000fd800000001ff */
        /* <DEDUP_REMOVED lines=29> */
[----:B------:R-:W-:-:S12]  /*2c790*/  HFMA2 R5, -RZ, RZ, 0, 8.106231689453125e-06 ;  /* 0x00000088ff057431 */ /* 0x000fd800000001ff */
        /* <DEDUP_REMOVED lines=29> */
[----:B------:R-:W-:-:S12]  /*2c970*/  HFMA2 R5, -RZ, RZ, 0, 8.285045623779296875e-06 ;  /* 0x0000008bff057431 */ /* 0x000fd800000001ff */
        /* <DEDUP_REMOVED lines=29> */
[----:B------:R-:W-:-:S12]  /*2cb50*/  HFMA2 R5, -RZ, RZ, 0, 8.46385955810546875e-06 ;  /* 0x0000008eff057431 */ /* 0x000fd800000001ff */
        /* <DEDUP_REMOVED lines=29> */
[----:B------:R-:W-:-:S12]  /*2cd30*/  HFMA2 R5, -RZ, RZ, 0, 8.642673492431640625e-06 ;  /* 0x00000091ff057431 */ /* 0x000fd800000001ff */
        /* <DEDUP_REMOVED lines=29> */
[----:B------:R-:W-:-:S12]  /*2cf10*/  HFMA2 R5, -RZ, RZ, 0, 8.8214874267578125e-06 ;  /* 0x00000094ff057431 */ /* 0x000fd800000001ff */
        /* <DEDUP_REMOVED lines=29> */
[----:B------:R-:W-:-:S12]  /*2d0f0*/  HFMA2 R5, -RZ, RZ, 0, 9.000301361083984375e-06 ;  /* 0x00000097ff057431 */ /* 0x000fd800000001ff */
        /* <DEDUP_REMOVED lines=29> */
[----:B------:R-:W-:-:S12]  /*2d2d0*/  HFMA2 R5, -RZ, RZ, 0, 9.17911529541015625e-06 ;  /* 0x0000009aff057431 */ /* 0x000fd800000001ff */
        /* <DEDUP_REMOVED lines=29> */
[----:B------:R-:W-:-:S12]  /*2d4b0*/  HFMA2 R5, -RZ, RZ, 0, 9.357929229736328125e-06 ;  /* 0x0000009dff057431 */ /* 0x000fd800000001ff */
        /* <DEDUP_REMOVED lines=59> */
[----:B------:R-:W-:-:S12]  /*2d870*/  HFMA2 R5, -RZ, RZ, 0, 9.715557098388671875e-06 ;  /* 0x000000a3ff057431 */ /* 0x000fd800000001ff */
        /* <DEDUP_REMOVED lines=29> */
[----:B------:R-:W-:-:S12]  /*2da50*/  HFMA2 R5, -RZ, RZ, 0, 9.89437103271484375e-06 ;  /* 0x000000a6ff057431 */ /* 0x000fd800000001ff */
        /* <DEDUP_REMOVED lines=29> */
[----:B------:R-:W-:-:S12]  /*2dc30*/  HFMA2 R5, -RZ, RZ, 0, 1.0073184967041015625e-05 ;  /* 0x000000a9ff057431 */ /* 0x000fd800000001ff */
        /* <DEDUP_REMOVED lines=29> */
[----:B------:R-:W-:-:S12]  /*2de10*/  HFMA2 R5, -RZ, RZ, 0, 1.02519989013671875e-05 ;  /* 0x000000acff057431 */ /* 0x000fd800000001ff */
        /* <DEDUP_REMOVED lines=29> */
[----:B------:R-:W-:-:S12]  /*2dff0*/  HFMA2 R5, -RZ, RZ, 0, 1.0430812835693359375e-05 ;  /* 0x000000afff057431 */ /* 0x000fd800000001ff */
        /* <DEDUP_REMOVED lines=29> */
[----:B------:R-:W-:-:S12]  /*2e1d0*/  HFMA2 R5, -RZ, RZ, 0, 1.060962677001953125e-05 ;  /* 0x000000b2ff057431 */ /* 0x000fd800000001ff */
        /* <DEDUP_REMOVED lines=29> */
[----:B------:R-:W-:-:S12]  /*2e3b0*/  HFMA2 R5, -RZ, RZ, 0, 1.0788440704345703125e-05 ;  /* 0x000000b5ff057431 */ /* 0x000fd800000001ff */
        /* <DEDUP_REMOVED lines=29> */
[----:B------:R-:W-:-:S12]  /*2e590*/  HFMA2 R5, -RZ, RZ, 0, 1.0967254638671875e-05 ;  /* 0x000000b8ff057431 */ /* 0x000fd800000001ff */
        /* <DEDUP_REMOVED lines=29> */
[----:B------:R-:W-:-:S12]  /*2e770*/  HFMA2 R5, -RZ, RZ, 0, 1.1146068572998046875e-05 ;  /* 0x000000bbff057431 */ /* 0x000fd800000001ff */
        /* <DEDUP_REMOVED lines=59> */
[----:B------:R-:W-:-:S12]  /*2eb30*/  HFMA2 R5, -RZ, RZ, 0, 1.1503696441650390625e-05 ;  /* 0x000000c1ff057431 */ /* 0x000fd800000001ff */
        /* <DEDUP_REMOVED lines=29> */
[----:B------:R-:W-:-:S12]  /*2ed10*/  HFMA2 R5, -RZ, RZ, 0, 1.16825103759765625e-05 ;  /* 0x000000c4ff057431 */ /* 0x000fd800000001ff */
        /* <DEDUP_REMOVED lines=29> */
[----:B------:R-:W-:-:S12]  /*2eef0*/  HFMA2 R5, -RZ, RZ, 0, 1.1861324310302734375e-05 ;  /* 0x000000c7ff057431 */ /* 0x000fd800000001ff */
        /* <DEDUP_REMOVED lines=29> */
[----:B------:R-:W-:-:S12]  /*2f0d0*/  HFMA2 R5, -RZ, RZ, 0, 1.204013824462890625e-05 ;  /* 0x000000caff057431 */ /* 0x000fd800000001ff */
        /* <DEDUP_REMOVED lines=29> */
[----:B------:R-:W-:-:S12]  /*2f2b0*/  HFMA2 R5, -RZ, RZ, 0, 1.2218952178955078125e-05 ;  /* 0x000000cdff057431 */ /* 0x000fd800000001ff */
        /* <DEDUP_REMOVED lines=29> */
[----:B------:R-:W-:-:S12]  /*2f490*/  HFMA2 R5, -RZ, RZ, 0, 1.239776611328125e-05 ;  /* 0x000000d0ff057431 */ /* 0x000fd800000001ff */
        /* <DEDUP_REMOVED lines=29> */
[----:B------:R-:W-:-:S12]  /*2f670*/  HFMA2 R5, -RZ, RZ, 0, 1.2576580047607421875e-05 ;  /* 0x000000d3ff057431 */ /* 0x000fd800000001ff */
        /* <DEDUP_REMOVED lines=29> */
[----:B------:R-:W-:-:S12]  /*2f850*/  HFMA2 R5, -RZ, RZ, 0, 1.275539398193359375e-05 ;  /* 0x000000d6ff057431 */ /* 0x000fd800000001ff */
        /* <DEDUP_REMOVED lines=29> */
[----:B------:R-:W-:-:S12]  /*2fa30*/  HFMA2 R5, -RZ, RZ, 0, 1.2934207916259765625e-05 ;  /* 0x000000d9ff057431 */ /* 0x000fd800000001ff */
        /* <DEDUP_REMOVED lines=59> */
[----:B------:R-:W-:-:S12]  /*2fdf0*/  HFMA2 R5, -RZ, RZ, 0, 1.3291835784912109375e-05 ;  /* 0x000000dfff057431 */ /* 0x000fd800000001ff */
        /* <DEDUP_REMOVED lines=29> */
[----:B------:R-:W-:-:S12]  /*2ffd0*/  HFMA2 R5, -RZ, RZ, 0, 1.347064971923828125e-05 ;  /* 0x000000e2ff057431 */ /* 0x000fd800000001ff */
        /* <DEDUP_REMOVED lines=29> */
[----:B------:R-:W-:-:S12]  /*301b0*/  HFMA2 R5, -RZ, RZ, 0, 1.3649463653564453125e-05 ;  /* 0x000000e5ff057431 */ /* 0x000fd800000001ff */
        /* <DEDUP_REMOVED lines=29> */
[----:B------:R-:W-:-:S12]  /*30390*/  HFMA2 R5, -RZ, RZ, 0, 1.3828277587890625e-05 ;  /* 0x000000e8ff057431 */ /* 0x000fd800000001ff */
        /* <DEDUP_REMOVED lines=29> */
[----:B------:R-:W-:-:S12]  /*30570*/  HFMA2 R5, -RZ, RZ, 0, 1.4007091522216796875e-05 ;  /* 0x000000ebff057431 */ /* 0x000fd800000001ff */
        /* <DEDUP_REMOVED lines=29> */
[----:B------:R-:W-:-:S12]  /*30750*/  HFMA2 R5, -RZ, RZ, 0, 1.418590545654296875e-05 ;  /* 0x000000eeff057431 */ /* 0x000fd800000001ff */
        /* <DEDUP_REMOVED lines=29> */
[----:B------:R-:W-:-:S12]  /*30930*/  HFMA2 R5, -RZ, RZ, 0, 1.4364719390869140625e-05 ;  /* 0x000000f1ff057431 */ /* 0x000fd800000001ff */
        /* <DEDUP_REMOVED lines=29> */
[----:B------:R-:W-:-:S12]  /*30b10*/  HFMA2 R5, -RZ, RZ, 0, 1.45435333251953125e-05 ;  /* 0x000000f4ff057431 */ /* 0x000fd800000001ff */
        /* <DEDUP_REMOVED lines=29> */
[----:B------:R-:W-:-:S12]  /*30cf0*/  HFMA2 R5, -RZ, RZ, 0, 1.4722347259521484375e-05 ;  /* 0x000000f7ff057431 */ /* 0x000fd800000001ff */
        /* <DEDUP_REMOVED lines=59> */
[----:B------:R-:W-:-:S12]  /*310b0*/  HFMA2 R5, -RZ, RZ, 0, 1.5079975128173828125e-05 ;  /* 0x000000fdff057431 */ /* 0x000fd800000001ff */
        /* <DEDUP_REMOVED lines=13> */
[----:B------:R-:W-:Y:S02]  /*31190*/  MOV R5, 0xff ;  /* 0x000000ff00057802 */ /* 0x000fe40000000f00 */
[----:B------:R-:W-:Y:S01]  /*311a0*/  FFMA R11, R7, R11, R4 ;  /* 0x0000000b070b7223 */ /* 0x000fe20000000004 */
[----:B------:R-:W-:-:S03]  /*311b0*/  FADD R2, R2, R9 ;  /* 0x0000000902027221 */ /* 0x000fc60000000000 */
[----:B------:R-:W-:-:S04]  /*311c0*/  FMUL R11, R11, R11 ;  /* 0x0000000b0b0b7220 */ /* 0x000fc80000400000 */
[----:B------:R-:W-:-:S05]  /*311d0*/  FFMA R2, R2, R2, R11 ;  /* 0x0000000202027223 */ /* 0x000fca000000000b */
[----:B------:R-:W-:-:S13]  /*311e0*/  FSETP.GT.AND P0, PT, R2, 4, PT ;  /* 0x408000000200780b */ /* 0x000fda0003f04000 */
[----:B------:R-:W-:Y:S05]  /*311f0*/  @P0 BRA `(.L_x_4) ;  /* 0x0000002400380947 */ /* 0x000fea0003800000 */
[----:B------:R-:W-:Y:S01]  /*31200*/  HFMA2 R5, -RZ, RZ, 0, 1.52587890625e-05 ;  /* 0x00000100ff057431 */ /* 0x000fe200000001ff */
[----:B------:R-:W-:Y:S06]  /*31210*/  BRA `(.L_x_4) ;  /* 0x0000002400307947 */ /* 0x000fec0003800000 */
.L_x_1:
[----:B------:R-:W-:-:S09]  /*31220*/  UISETP.NE.AND UP0, UPT, UR7, 0x2710, UPT ;  /* 0x000027100700788c */ /* 0x000fd2000bf05270 */
[----:B------:R-:W-:Y:S05]  /*31230*/  BRA.U !UP0, `(.L_x_5) ;  /* 0x0000001908347547 */ /* 0x000fea000b800000 */
[----:B------:R-:W-:-:S09]  /*31240*/  UISETP.NE.AND UP0, UPT, UR7, 0x186a0, UPT ;  /* 0x000186a00700788c */ /* 0x000fd2000bf05270 */
[----:B------:R-:W-:Y:S05]  /*31250*/  BRA.U UP0, `(.L_x_3) ;  /* 0x0000001500b87547 */ /* 0x000fea000b800000 */
[----:B------:R-:W-:Y:S01]  /*31260*/  FMUL R8, R2, R2 ;  /* 0x0000000202087220 */ /* 0x000fe20000400000 */
[----:B------:R-:W-:-:S04]  /*31270*/  FMUL R9, R4, R4 ;  /* 0x0000000404097220 */ /* 0x000fc80000400000 */
[----:B------:R-:W-:-:S05]  /*31280*/  FADD R5, R8, R9 ;  /* 0x0000000908057221 */ /* 0x000fca0000000000 */
[----:B------:R-:W-:Y:S02]  /*31290*/  FSETP.GT.AND P0, PT, R5, 4, PT ;  /* 0x408000000500780b */ /* 0x000fe40003f04000 */
[----:B------:R-:W-:-:S11]  /*312a0*/  MOV R5, RZ ;  /* 0x000000ff00057202 */ /* 0x000fd60000000f00 */
[----:B------:R-:W-:Y:S05]  /*312b0*/  @P0 BRA `(.L_x_4) ;  /* 0x0000002400080947 */ /* 0x000fea0003800000 */
[----:B------:R-:W-:Y:S01]  /*312c0*/  HFMA2 R5, -RZ, RZ, 0, 0 ;  /* 0x00000000ff057431 */ /* 0x000fe200000001ff */
[----:B------:R-:W-:Y:S02]  /*312d0*/  MOV R7, R4 ;  /* 0x0000000400077202 */ /* 0x000fe40000000f00 */
[----:B------:R-:W-:-:S07]  /*312e0*/  MOV R6, R2 ;  /* 0x0000000200067202 */ /* 0x000fce0000000f00 */
.L_x_37:
[----:B------:R-:W-:Y:S01]  /*312f0*/  FADD R9, -R9, R8 ;  /* 0x0000000809097221 */ /* 0x000fe20000000100 */
[----:B------:R-:W-:-:S03]  /*31300*/  FADD R11, R6, R6 ;  /* 0x00000006060b7221 */ /* 0x000fc60000000000 */
[----:B------:R-:W-:Y:S01]  /*31310*/  FADD R9, R2, R9 ;  /* 0x0000000902097221 */ /* 0x000fe20000000000 */
[----:B------:R-:W-:-:S03]  /*31320*/  FFMA R11, R11, R7, R4 ;  /* 0x000000070b0b7223 */ /* 0x000fc60000000004 */
[----:B------:R-:W-:Y:S01]  /*31330*/  FMUL R7, R9, R9 ;  /* 0x0000000909077220 */ /* 0x000fe20000400000 */
[----:B------:R-:W-:-:S04]  /*31340*/  FMUL R6, R11, R11 ;  /* 0x0000000b0b067220 */ /* 0x000fc80000400000 */
[----:B------:R-:W-:-:S05]  /*31350*/  FADD R8, R7, R6 ;  /* 0x0000000607087221 */ /* 0x000fca0000000000 */
[----:B------:R-:W-:-:S13]  /*31360*/  FSETP.GT.AND P0, PT, R8, 4, PT ;  /* 0x408000000800780b */ /* 0x000fda0003f04000 */
        /* <DEDUP_REMOVED lines=271> */
[----:B------:R-:W-:Y:S01]  /*32460*/  IADD3 R10, PT, PT, R5, 0x20, RZ ;  /* 0x00000020050a7810 */ /* 0x000fe20007ffe0ff */
[----:B------:R-:W-:Y:S01]  /*32470*/  FADD R5, R7, R7 ;  /* 0x0000000707057221 */ /* 0x000fe20000000000 */
[----:B------:R-:W-:Y:S02]  /*32480*/  FADD R7, R6, -R11 ;  /* 0x8000000b06077221 */ /* 0x000fe40000000000 */
[----:B------:R-:W-:Y:S01]  /*32490*/  ISETP.NE.AND P0, PT, R10, 0x186a0, PT ;  /* 0x000186a00a00780c */ /* 0x000fe20003f05270 */
[----:B------:R-:W-:Y:S01]  /*324a0*/  FFMA R8, R9, R5, R4 ;  /* 0x0000000509087223 */ /* 0x000fe20000000004 */
[----:B------:R-:W-:-:S11]  /*324b0*/  HFMA2 R5, -RZ, RZ, 5.9604644775390625e-08, -0.0001010894775390625 ;  /* 0x000186a0ff057431 */ /* 0x000fd600000001ff */
[----:B------:R-:W-:Y:S05]  /*324c0*/  @!P0 BRA `(.L_x_4) ;  /* 0x0000001000848947 */ /* 0x000fea0003800000 */
[----:B------:R-:W-:Y:S01]  /*324d0*/  FADD R6, R2, R7 ;  /* 0x0000000702067221 */ /* 0x000fe20000000000 */
[----:B------:R-:W-:-:S03]  /*324e0*/  MOV R7, R8 ;  /* 0x0000000800077202 */ /* 0x000fc60000000f00 */
[----:B------:R-:W-:Y:S02]  /*324f0*/  FMUL R8, R6, R6 ;  /* 0x0000000606087220 */ /* 0x000fe40000400000 */
[----:B------:R-:W-:-:S04]  /*32500*/  FMUL R9, R7, R7 ;  /* 0x0000000707097220 */ /* 0x000fc80000400000 */
[----:B------:R-:W-:-:S05]  /*32510*/  FADD R5, R8, R9 ;  /* 0x0000000908057221 */ /* 0x000fca0000000000 */
[----:B------:R-:W-:Y:S02]  /*32520*/  FSETP.GT.AND P0, PT, R5, 4, PT ;  /* 0x408000000500780b */ /* 0x000fe40003f04000 */
[----:B------:R-:W-:-:S11]  /*32530*/  MOV R5, R10 ;  /* 0x0000000a00057202 */ /* 0x000fd60000000f00 */
[----:B------:R-:W-:Y:S05]  /*32540*/  @!P0 BRA `(.L_x_37) ;  /* 0xffffffec00688947 */ /* 0x000fea000383ffff */
[----:B------:R-:W-:Y:S05]  /*32550*/  BRA `(.L_x_4) ;  /* 0x0000001000607947 */ /* 0x000fea0003800000 */
.L_x_36:
[----:B------:R-:W-:Y:S01]  /*32560*/  IADD3 R5, PT, PT, R5, 0x1f, RZ ;  /* 0x0000001f05057810 */ /* 0x000fe20007ffe0ff */
[----:B------:R-:W-:Y:S06]  /*32570*/  BRA `(.L_x_4) ;  /* 0x0000001000587947 */ /* 0x000fec0003800000 */
.L_x_35:
[----:B------:R-:W-:Y:S01]  /*32580*/  IADD3 R5, PT, PT, R5, 0x1e, RZ ;  /* 0x0000001e05057810 */ /* 0x000fe20007ffe0ff */
[----:B------:R-:W-:Y:S06]  /*32590*/  BRA `(.L_x_4) ;  /* 0x0000001000507947 */ /* 0x000fec0003800000 */
.L_x_34:
[----:B------:R-:W-:Y:S01]  /*325a0*/  IADD3 R5, PT, PT, R5, 0x1d, RZ ;  /* 0x0000001d05057810 */ /* 0x000fe20007ffe0ff */
[----:B------:R-:W-:Y:S06]  /*325b0*/  BRA `(.L_x_4) ;  /* 0x0000001000487947 */ /* 0x000fec0003800000 */
.L_x_33:
[----:B------:R-:W-:Y:S01]  /*325c0*/  IADD3 R5, PT, PT, R5, 0x1c, RZ ;  /* 0x0000001c05057810 */ /* 0x000fe20007ffe0ff */
[----:B------:R-:W-:Y:S06]  /*325d0*/  BRA `(.L_x_4) ;  /* 0x0000001000407947 */ /* 0x000fec0003800000 */
.L_x_32:
[----:B------:R-:W-:Y:S01]  /*325e0*/  IADD3 R5, PT, PT, R5, 0x1b, RZ ;  /* 0x0000001b05057810 */ /* 0x000fe20007ffe0ff */
[----:B------:R-:W-:Y:S06]  /*325f0*/  BRA `(.L_x_4) ;  /* 0x0000001000387947 */ /* 0x000fec0003800000 */
.L_x_31:
[----:B------:R-:W-:Y:S01]  /*32600*/  IADD3 R5, PT, PT, R5, 0x1a, RZ ;  /* 0x0000001a05057810 */ /* 0x000fe20007ffe0ff */
[----:B------:R-:W-:Y:S06]  /*32610*/  BRA `(.L_x_4) ;  /* 0x0000001000307947 */ /* 0x000fec0003800000 */
.L_x_30:
[----:B------:R-:W-:Y:S01]  /*32620*/  IADD3 R5, PT, PT, R5, 0x19, RZ ;  /* 0x0000001905057810 */ /* 0x000fe20007ffe0ff */
[----:B------:R-:W-:Y:S06]  /*32630*/  BRA `(.L_x_4) ;  /* 0x0000001000287947 */ /* 0x000fec0003800000 */
.L_x_29:
[----:B------:R-:W-:Y:S01]  /*32640*/  IADD3 R5, PT, PT, R5, 0x18, RZ ;  /* 0x0000001805057810 */ /* 0x000fe20007ffe0ff */
[----:B------:R-:W-:Y:S06]  /*32650*/  BRA `(.L_x_4) ;  /* 0x0000001000207947 */ /* 0x000fec0003800000 */
.L_x_28:
[----:B------:R-:W-:Y:S01]  /*32660*/  IADD3 R5, PT, PT, R5, 0x17, RZ ;  /* 0x0000001705057810 */ /* 0x000fe20007ffe0ff */
[----:B------:R-:W-:Y:S06]  /*32670*/  BRA `(.L_x_4) ;  /* 0x0000001000187947 */ /* 0x000fec0003800000 */
.L_x_27:
[----:B------:R-:W-:Y:S01]  /*32680*/  IADD3 R5, PT, PT, R5, 0x16, RZ ;  /* 0x0000001605057810 */ /* 0x000fe20007ffe0ff */
[----:B------:R-:W-:Y:S06]  /*32690*/  BRA `(.L_x_4) ;  /* 0x0000001000107947 */ /* 0x000fec0003800000 */
.L_x_26:
[----:B------:R-:W-:Y:S01]  /*326a0*/  IADD3 R5, PT, PT, R5, 0x15, RZ ;  /* 0x0000001505057810 */ /* 0x000fe20007ffe0ff */
[----:B------:R-:W-:Y:S06]  /*326b0*/  BRA `(.L_x_4) ;  /* 0x0000001000087947 */ /* 0x000fec0003800000 */
.L_x_25:
[----:B------:R-:W-:Y:S01]  /*326c0*/  IADD3 R5, PT, PT, R5, 0x14, RZ ;  /* 0x0000001405057810 */ /* 0x000fe20007ffe0ff */
[----:B------:R-:W-:Y:S06]  /*326d0*/  BRA `(.L_x_4) ;  /* 0x0000001000007947 */ /* 0x000fec0003800000 */
.L_x_24:
[----:B------:R-:W-:Y:S01]  /*326e0*/  IADD3 R5, PT, PT, R5, 0x13, RZ ;  /* 0x0000001305057810 */ /* 0x000fe20007ffe0ff */
[----:B------:R-:W-:Y:S06]  /*326f0*/  BRA `(.L_x_4) ;  /* 0x0000000c00f87947 */ /* 0x000fec0003800000 */
.L_x_23:
[----:B------:R-:W-:Y:S01]  /*32700*/  IADD3 R5, PT, PT, R5, 0x12, RZ ;  /* 0x0000001205057810 */ /* 0x000fe20007ffe0ff */
[----:B------:R-:W-:Y:S06]  /*32710*/  BRA `(.L_x_4) ;  /* 0x0000000c00f07947 */ /* 0x000fec0003800000 */
.L_x_22:
[----:B------:R-:W-:Y:S01]  /*32720*/  IADD3 R5, PT, PT, R5, 0x11, RZ ;  /* 0x0000001105057810 */ /* 0x000fe20007ffe0ff */
[----:B------:R-:W-:Y:S06]  /*32730*/  BRA `(.L_x_4) ;  /* 0x0000000c00e87947 */ /* 0x000fec0003800000 */
.L_x_21:
[----:B------:R-:W-:Y:S01]  /*32740*/  IADD3 R5, PT, PT, R5, 0x10, RZ ;  /* 0x0000001005057810 */ /* 0x000fe20007ffe0ff */
[----:B------:R-:W-:Y:S06]  /*32750*/  BRA `(.L_x_4) ;  /* 0x0000000c00e07947 */ /* 0x000fec0003800000 */
.L_x_20:
[----:B------:R-:W-:Y:S01]  /*32760*/  IADD3 R5, PT, PT, R5, 0xf, RZ ;  /* 0x0000000f05057810 */ /* 0x000fe20007ffe0ff */
[----:B------:R-:W-:Y:S06]  /*32770*/  BRA `(.L_x_4) ;  /* 0x0000000c00d87947 */ /* 0x000fec0003800000 */
.L_x_19:
[----:B------:R-:W-:Y:S01]  /*32780*/  IADD3 R5, PT, PT, R5, 0xe, RZ ;  /* 0x0000000e05057810 */ /* 0x000fe20007ffe0ff */
[----:B------:R-:W-:Y:S06]  /*32790*/  BRA `(.L_x_4) ;  /* 0x0000000c00d07947 */ /* 0x000fec0003800000 */
.L_x_18:
[----:B------:R-:W-:Y:S01]  /*327a0*/  IADD3 R5, PT, PT, R5, 0xd, RZ ;  /* 0x0000000d05057810 */ /* 0x000fe20007ffe0ff */
[----:B------:R-:W-:Y:S06]  /*327b0*/  BRA `(.L_x_4) ;  /* 0x0000000c00c87947 */ /* 0x000fec0003800000 */
.L_x_17:
[----:B------:R-:W-:Y:S01]  /*327c0*/  IADD3 R5, PT, PT, R5, 0xc, RZ ;  /* 0x0000000c05057810 */ /* 0x000fe20007ffe0ff */
[----:B------:R-:W-:Y:S06]  /*327d0*/  BRA `(.L_x_4) ;  /* 0x0000000c00c07947 */ /* 0x000fec0003800000 */
.L_x_16:
[----:B------:R-:W-:Y:S01]  /*327e0*/  IADD3 R5, PT, PT, R5, 0xb, RZ ;  /* 0x0000000b05057810 */ /* 0x000fe20007ffe0ff */
[----:B------:R-:W-:Y:S06]  /*327f0*/  BRA `(.L_x_4) ;  /* 0x0000000c00b87947 */ /* 0x000fec0003800000 */
.L_x_15:
[----:B------:R-:W-:Y:S01]  /*32800*/  IADD3 R5, PT, PT, R5, 0xa, RZ ;  /* 0x0000000a05057810 */ /* 0x000fe20007ffe0ff */
[----:B------:R-:W-:Y:S06]  /*32810*/  BRA `(.L_x_4) ;  /* 0x0000000c00b07947 */ /* 0x000fec0003800000 */
.L_x_14:
[----:B------:R-:W-:Y:S01]  /*32820*/  IADD3 R5, PT, PT, R5, 0x9, RZ ;  /* 0x0000000905057810 */ /* 0x000fe20007ffe0ff */
[----:B------:R-:W-:Y:S06]  /*32830*/  BRA `(.L_x_4) ;  /* 0x0000000c00a87947 */ /* 0x000fec0003800000 */
.L_x_13:
[----:B------:R-:W-:Y:S01]  /*32840*/  IADD3 R5, PT, PT, R5, 0x8, RZ ;  /* 0x0000000805057810 */ /* 0x000fe20007ffe0ff */
[----:B------:R-:W-:Y:S06]  /*32850*/  BRA `(.L_x_4) ;  /* 0x0000000c00a07947 */ /* 0x000fec0003800000 */
.L_x_12:
[----:B------:R-:W-:Y:S01]  /*32860*/  IADD3 R5, PT, PT, R5, 0x7, RZ ;  /* 0x0000000705057810 */ /* 0x000fe20007ffe0ff */
[----:B------:R-:W-:Y:S06]  /*32870*/  BRA `(.L_x_4) ;  /* 0x0000000c00987947 */ /* 0x000fec0003800000 */
.L_x_11:
[----:B------:R-:W-:Y:S01]  /*32880*/  IADD3 R5, PT, PT, R5, 0x6, RZ ;  /* 0x0000000605057810 */ /* 0x000fe20007ffe0ff */
[----:B------:R-:W-:Y:S06]  /*32890*/  BRA `(.L_x_4) ;  /* 0x0000000c00907947 */ /* 0x000fec0003800000 */
.L_x_10:
[----:B------:R-:W-:Y:S01]  /*328a0*/  IADD3 R5, PT, PT, R5, 0x5, RZ ;  /* 0x0000000505057810 */ /* 0x000fe20007ffe0ff */
[----:B------:R-:W-:Y:S06]  /*328b0*/  BRA `(.L_x_4) ;  /* 0x0000000c00887947 */ /* 0x000fec0003800000 */
.L_x_9:
[----:B------:R-:W-:Y:S01]  /*328c0*/  IADD3 R5, PT, PT, R5, 0x4, RZ ;  /* 0x0000000405057810 */ /* 0x000fe20007ffe0ff */
[----:B------:R-:W-:Y:S06]  /*328d0*/  BRA `(.L_x_4) ;  /* 0x0000000c00807947 */ /* 0x000fec0003800000 */
.L_x_8:
[----:B------:R-:W-:Y:S01]  /*328e0*/  IADD3 R5, PT, PT, R5, 0x3, RZ ;  /* 0x0000000305057810 */ /* 0x000fe20007ffe0ff */
[----:B------:R-:W-:Y:S06]  /*328f0*/  BRA `(.L_x_4) ;  /* 0x0000000c00787947 */ /* 0x000fec0003800000 */
.L_x_7:
[----:B------:R-:W-:Y:S01]  /*32900*/  IADD3 R5, PT, PT, R5, 0x2, RZ ;  /* 0x0000000205057810 */ /* 0x000fe20007ffe0ff */
[----:B------:R-:W-:Y:S06]  /*32910*/  BRA `(.L_x_4) ;  /* 0x0000000c00707947 */ /* 0x000fec0003800000 */
.L_x_6:
[----:B------:R-:W-:Y:S01]  /*32920*/  IADD3 R5, PT, PT, R5, 0x1, RZ ;  /* 0x0000000105057810 */ /* 0x000fe20007ffe0ff */
[----:B------:R-:W-:Y:S06]  /*32930*/  BRA `(.L_x_4) ;  /* 0x0000000c00687947 */ /* 0x000fec0003800000 */
.L_x_3:
[----:B------:R-:W-:Y:S01]  /*32940*/  UISETP.GE.AND UP0, UPT, UR7, 0x1, UPT ;  /* 0x000000010700788c */ /* 0x000fe2000bf06270 */
[----:B------:R-:W-:-:S08]  /*32950*/  MOV R5, RZ ;  /* 0x000000ff00057202 */ /* 0x000fd00000000f00 */
[----:B------:R-:W-:Y:S05]  /*32960*/  BRA.U !UP0, `(.L_x_4) ;  /* 0x0000000d085c7547 */ /* 0x000fea000b800000 */
[----:B------:R-:W-:Y:S01]  /*32970*/  FMUL R8, R2, R2 ;  /* 0x0000000202087220 */ /* 0x000fe20000400000 */
[----:B------:R-:W-:-:S04]  /*32980*/  FMUL R9, R4, R4 ;  /* 0x0000000404097220 */ /* 0x000fc80000400000 */
[----:B------:R-:W-:-:S05]  /*32990*/  FADD R5, R8, R9 ;  /* 0x0000000908057221 */ /* 0x000fca0000000000 */
[----:B------:R-:W-:Y:S01]  /*329a0*/  FSETP.GT.AND P0, PT, R5, 4, PT ;  /* 0x408000000500780b */ /* 0x000fe20003f04000 */
[----:B------:R-:W-:-:S12]  /*329b0*/  HFMA2 R5, -RZ, RZ, 0, 0 ;  /* 0x00000000ff057431 */ /* 0x000fd800000001ff */
[----:B------:R-:W-:Y:S05]  /*329c0*/  @P0 BRA `(.L_x_4) ;  /* 0x0000000c00440947 */ /* 0x000fea0003800000 */
[----:B------:R-:W-:Y:S01]  /*329d0*/  MOV R5, RZ ;  /* 0x000000ff00057202 */ /* 0x000fe20000000f00 */
[----:B------:R-:W0:Y:S01]  /*329e0*/  LDCU UR8, c[0x0][0x390] ;  /* 0x00007200ff0877ac */ /* 0x000e220008000800 */
[----:B------:R-:W-:Y:S02]  /*329f0*/  MOV R7, R4 ;  /* 0x0000000400077202 */ /* 0x000fe40000000f00 */
[----:B------:R-:W-:Y:S01]  /*32a00*/  MOV R6, R2 ;  /* 0x0000000200067202 */ /* 0x000fe20000000f00 */
[----:B------:R-:W1:Y:S06]  /*32a10*/  LDCU UR7, c[0x0][0x390] ;  /* 0x00007200ff0777ac */ /* 0x000e6c0008000800 */
.L_x_38:
[----:B------:R-:W-:Y:S01]  /*32a20*/  IADD3 R10, PT, PT, R5, 0x1, RZ ;  /* 0x00000001050a7810 */ /* 0x000fe20007ffe0ff */
[----:B------:R-:W-:Y:S01]  /*32a30*/  FADD R5, R6, R6 ;  /* 0x0000000606057221 */ /* 0x000fe20000000000 */
[----:B------:R-:W-:Y:S02]  /*32a40*/  FADD R9, -R9, R8 ;  /* 0x0000000809097221 */ /* 0x000fe40000000100 */
[----:B0-----:R-:W-:Y:S01]  /*32a50*/  ISETP.NE.AND P0, PT, R10, UR8, PT ;  /* 0x000000080a007c0c */ /* 0x001fe2000bf05270 */
[----:B------:R-:W-:Y:S01]  /*32a60*/  FFMA R7, R5, R7, R4 ;  /* 0x0000000705077223 */ /* 0x000fe20000000004 */
[----:B-1----:R-:W-:-:S11]  /*32a70*/  MOV R5, UR7 ;  /* 0x0000000700057c02 */ /* 0x002fd60008000f00 */
[----:B------:R-:W-:Y:S05]  /*32a80*/  @!P0 BRA `(.L_x_4) ;  /* 0x0000000c00148947 */ /* 0x000fea0003800000 */
[----:B------:R-:W-:Y:S01]  /*32a90*/  FADD R6, R2, R9 ;  /* 0x0000000902067221 */ /* 0x000fe20000000000 */
[----:B------:R-:W-:-:S03]  /*32aa0*/  FMUL R9, R7, R7 ;  /* 0x0000000707097220 */ /* 0x000fc60000400000 */
[----:B------:R-:W-:-:S04]  /*32ab0*/  FMUL R8, R6, R6 ;  /* 0x0000000606087220 */ /* 0x000fc80000400000 */
[----:B------:R-:W-:-:S05]  /*32ac0*/  FADD R5, R8, R9 ;  /* 0x0000000908057221 */ /* 0x000fca0000000000 */
[----:B------:R-:W-:Y:S02]  /*32ad0*/  FSETP.GT.AND P0, PT, R5, 4, PT ;  /* 0x408000000500780b */ /* 0x000fe40003f04000 */
[----:B------:R-:W-:-:S11]  /*32ae0*/  MOV R5, R10 ;  /* 0x0000000a00057202 */ /* 0x000fd60000000f00 */
[----:B------:R-:W-:Y:S05]  /*32af0*/  @!P0 BRA `(.L_x_38) ;  /* 0xfffffffc00c88947 */ /* 0x000fea000383ffff */
[----:B------:R-:W-:Y:S05]  /*32b00*/  BRA `(.L_x_4) ;  /* 0x0000000800f47947 */ /* 0x000fea0003800000 */
.L_x_5:
[----:B------:R-:W-:Y:S01]  /*32b10*/  FMUL R8, R2, R2 ;  /* 0x0000000202087220 */ /* 0x000fe20000400000 */
[----:B------:R-:W-:-:S04]  /*32b20*/  FMUL R9, R4, R4 ;  /* 0x0000000404097220 */ /* 0x000fc80000400000 */
[----:B------:R-:W-:-:S05]  /*32b30*/  FADD R5, R8, R9 ;  /* 0x0000000908057221 */ /* 0x000fca0000000000 */
[----:B------:R-:W-:Y:S01]  /*32b40*/  FSETP.GT.AND P0, PT, R5, 4, PT ;  /* 0x408000000500780b */ /* 0x000fe20003f04000 */
[----:B------:R-:W-:-:S12]  /*32b50*/  HFMA2 R5, -RZ, RZ, 0, 0 ;  /* 0x00000000ff057431 */ /* 0x000fd800000001ff */
[----:B------:R-:W-:Y:S05]  /*32b60*/  @P0 BRA `(.L_x_4) ;  /* 0x0000000800dc0947 */ /* 0x000fea0003800000 */
[----:B------:R-:W-:Y:S02]  /*32b70*/  MOV R5, RZ ;  /* 0x000000ff00057202 */ /* 0x000fe40000000f00 */
[----:B------:R-:W-:Y:S02]  /*32b80*/  MOV R7, R4 ;  /* 0x0000000400077202 */ /* 0x000fe40000000f00 */
[----:B------:R-:W-:-:S07]  /*32b90*/  MOV R6, R2 ;  /* 0x0000000200067202 */ /* 0x000fce0000000f00 */
.L_x_54:
        /* <DEDUP_REMOVED lines=140> */
[----:B------:R-:W-:-:S11]  /*33460*/  MOV R5, 0x2710 ;  /* 0x0000271000057802 */ /* 0x000fd60000000f00 */
        /* <DEDUP_REMOVED lines=10> */
.L_x_53:
[----:B------:R-:W-:Y:S01]  /*33510*/  IADD3 R5, PT, PT, R5, 0xf, RZ ;  /* 0x0000000f05057810 */ /* 0x000fe20007ffe0ff */
[----:B------:R-:W-:Y:S06]  /*33520*/  BRA `(.L_x_4) ;  /* 0x00000000006c7947 */ /* 0x000fec0003800000 */
.L_x_52:
[----:B------:R-:W-:Y:S01]  /*33530*/  IADD3 R5, PT, PT, R5, 0xe, RZ ;  /* 0x0000000e05057810 */ /* 0x000fe20007ffe0ff */
[----:B------:R-:W-:Y:S06]  /*33540*/  BRA `(.L_x_4) ;  /* 0x0000000000647947 */ /* 0x000fec0003800000 */
.L_x_51:
[----:B------:R-:W-:Y:S01]  /*33550*/  IADD3 R5, PT, PT, R5, 0xd, RZ ;  /* 0x0000000d05057810 */ /* 0x000fe20007ffe0ff */
[----:B------:R-:W-:Y:S06]  /*33560*/  BRA `(.L_x_4) ;  /* 0x00000000005c7947 */ /* 0x000fec0003800000 */
.L_x_50:
[----:B------:R-:W-:Y:S01]  /*33570*/  IADD3 R5, PT, PT, R5, 0xc, RZ ;  /* 0x0000000c05057810 */ /* 0x000fe20007ffe0ff */
[----:B------:R-:W-:Y:S06]  /*33580*/  BRA `(.L_x_4) ;  /* 0x0000000000547947 */ /* 0x000fec0003800000 */
.L_x_49:
[----:B------:R-:W-:Y:S01]  /*33590*/  IADD3 R5, PT, PT, R5, 0xb, RZ ;  /* 0x0000000b05057810 */ /* 0x000fe20007ffe0ff */
[----:B------:R-:W-:Y:S06]  /*335a0*/  BRA `(.L_x_4) ;  /* 0x00000000004c7947 */ /* 0x000fec0003800000 */
.L_x_48:
[----:B------:R-:W-:Y:S01]  /*335b0*/  IADD3 R5, PT, PT, R5, 0xa, RZ ;  /* 0x0000000a05057810 */ /* 0x000fe20007ffe0ff */
[----:B------:R-:W-:Y:S06]  /*335c0*/  BRA `(.L_x_4) ;  /* 0x0000000000447947 */ /* 0x000fec0003800000 */
.L_x_47:
[----:B------:R-:W-:Y:S01]  /*335d0*/  IADD3 R5, PT, PT, R5, 0x9, RZ ;  /* 0x0000000905057810 */ /* 0x000fe20007ffe0ff */
[----:B------:R-:W-:Y:S06]  /*335e0*/  BRA `(.L_x_4) ;  /* 0x00000000003c7947 */ /* 0x000fec0003800000 */
.L_x_46:
[----:B------:R-:W-:Y:S01]  /*335f0*/  IADD3 R5, PT, PT, R5, 0x8, RZ ;  /* 0x0000000805057810 */ /* 0x000fe20007ffe0ff */
[----:B------:R-:W-:Y:S06]  /*33600*/  BRA `(.L_x_4) ;  /* 0x0000000000347947 */ /* 0x000fec0003800000 */
.L_x_45:
[----:B------:R-:W-:Y:S01]  /*33610*/  IADD3 R5, PT, PT, R5, 0x7, RZ ;  /* 0x0000000705057810 */ /* 0x000fe20007ffe0ff */
[----:B------:R-:W-:Y:S06]  /*33620*/  BRA `(.L_x_4) ;  /* 0x00000000002c7947 */ /* 0x000fec0003800000 */
.L_x_44:
[----:B------:R-:W-:Y:S01]  /*33630*/  IADD3 R5, PT, PT, R5, 0x6, RZ ;  /* 0x0000000605057810 */ /* 0x000fe20007ffe0ff */
[----:B------:R-:W-:Y:S06]  /*33640*/  BRA `(.L_x_4) ;  /* 0x0000000000247947 */ /* 0x000fec0003800000 */
.L_x_43:
[----:B------:R-:W-:Y:S01]  /*33650*/  IADD3 R5, PT, PT, R5, 0x5, RZ ;  /* 0x0000000505057810 */ /* 0x000fe20007ffe0ff */
[----:B------:R-:W-:Y:S06]  /*33660*/  BRA `(.L_x_4) ;  /* 0x00000000001c7947 */ /* 0x000fec0003800000 */
.L_x_42:
[----:B------:R-:W-:Y:S01]  /*33670*/  IADD3 R5, PT, PT, R5, 0x4, RZ ;  /* 0x0000000405057810 */ /* 0x000fe20007ffe0ff */
[----:B------:R-:W-:Y:S06]  /*33680*/  BRA `(.L_x_4) ;  /* 0x0000000000147947 */ /* 0x000fec0003800000 */
.L_x_41:
[----:B------:R-:W-:Y:S01]  /*33690*/  IADD3 R5, PT, PT, R5, 0x3, RZ ;  /* 0x0000000305057810 */ /* 0x000fe20007ffe0ff */
[----:B------:R-:W-:Y:S06]  /*336a0*/  BRA `(.L_x_4) ;  /* 0x00000000000c7947 */ /* 0x000fec0003800000 */
.L_x_40:
[----:B------:R-:W-:Y:S01]  /*336b0*/  IADD3 R5, PT, PT, R5, 0x2, RZ ;  /* 0x0000000205057810 */ /* 0x000fe20007ffe0ff */
[----:B------:R-:W-:Y:S06]  /*336c0*/  BRA `(.L_x_4) ;  /* 0x0000000000047947 */ /* 0x000fec0003800000 */
.L_x_39:
[----:B------:R-:W-:-:S07]  /*336d0*/  IADD3 R5, PT, PT, R5, 0x1, RZ ;  /* 0x0000000105057810 */ /* 0x000fce0007ffe0ff */
.L_x_4:
[----:B------:R-:W-:Y:S05]  /*336e0*/  BSYNC.RECONVERGENT B0 ;  /* 0x0000000000007941 */ /* 0x000fea0003800200 */
.L_x_0:
[----:B------:R-:W0:Y:S01]  /*336f0*/  LDC.64 R6, c[0x0][0x398] ;  /* 0x0000e600ff067b82 */ /* 0x000e220000000a00 */
[----:B------:R-:W1:Y:S02]  /*33700*/  LDCU UR6, c[0x0][0x394] ;  /* 0x00007280ff0677ac */ /* 0x000e640008000800 */
[----:B-1----:R-:W-:-:S04]  /*33710*/  IMAD R3, R3, UR6, R0 ;  /* 0x0000000603037c24 */ /* 0x002fc8000f8e0200 */
[----:B0-----:R-:W-:-:S05]  /*33720*/  IMAD.WIDE R2, R3, 0x4, R6 ;  /* 0x0000000403027825 */ /* 0x001fca00078e0206 */
[----:B------:R-:W-:Y:S01]  /*33730*/  STG.E desc[UR4][R2.64], R5 ;  /* 0x0000000502007986 */ /* 0x000fe2000c101904 */
[----:B------:R-:W-:Y:S05]  /*33740*/  EXIT ;  /* 0x000000000000794d */ /* 0x000fea0003800000 */
.L_x_55:
[----:B------:R-:W-:-:S00]  /*33750*/  BRA `(.L_x_55) ;  /* 0xfffffffc00fc7947 */ /* 0x000fc0000383ffff */
[----:B------:R-:W-:-:S00]  /*33760*/  NOP ;  /* 0x0000000000007918 */ /* 0x000fc00000000000 */
        /* <DEDUP_REMOVED lines=9> */
.L_x_56:


//--------------------- .nv.shared.reserved.0     --------------------------
	.section	.nv.shared.reserved.0,"aw",@nobits
	.weak		__nv_reservedSMEM_offset_0_alias
	.size		__nv_reservedSMEM_offset_0_alias, 0, 64
	.other		__nv_reservedSMEM_offset_0_alias,@"STO_CUDA_RESERVED_SHARED STV_DEFAULT"
__nv_reservedSMEM_offset_0_alias:
	.zero		0
	.zero		64


//--------------------- .nv.constant0._Z13mandel_kernelffffiiPi --------------------------
	.section	.nv.constant0._Z13mandel_kernelffffiiPi,"a",@progbits
	.sectionflags	@""
	.align	4
.nv.constant0._Z13mandel_kernelffffiiPi:
	.zero		928


//--------------------- SYMBOLS --------------------------

	.type		.nv.reservedSmem.offset0,@object
	.size		.nv.reservedSmem.offset0,0x4
